	.target	sm_90a

	.elftype	@"ET_EXEC"


//--------------------- .note.nv.tkinfo           --------------------------
	.section	.note.nv.tkinfo,"",@"SHT_NOTE"
	.sectionflags	@"SHF_NOTE_NV_TKINFO"
	.tkinfo
        /*0018*/ 	.word	0x00000002
        /*0030*/ 	.string	""
        /*0030*/ 	.string	"ptxas"
        /*0030*/ 	.string	"Cuda compilation tools, release 13.0, V13.0.88"
        /*0030*/ 	.string	"Build cuda_13.0.r13.0/compiler.36424714_0"
        /*0030*/ 	.string	"-arch sm_90a -m 64 "



//--------------------- .note.nv.cuinfo           --------------------------
	.section	.note.nv.cuinfo,"",@"SHT_NOTE"
	.sectionflags	@"SHF_NOTE_NV_CUINFO"
        /*0018*/ 	.short	0x0002
        /*001a*/ 	.short	0x005a
        /*001c*/ 	.short	0x0082
	.zero		2


//--------------------- .nv.info                  --------------------------
	.section	.nv.info,"",@"SHT_CUDA_INFO"
	.align	4


	//----- nvinfo : EIATTR_REGCOUNT
	.align		4
        /*0000*/ 	.byte	0x04, 0x2f
        /*0002*/ 	.short	(.L_29 - .L_28)
	.align		4
.L_28:
        /*0004*/ 	.word	index@(_ZN2at6native53_GLOBAL__N__7c5e0505_20_UpSampleNearest1d_cu_19867e3828upsample_nearest1d_out_frameIdXadL_ZNS0_37nearest_neighbor_compute_source_indexEfiiEEEEvPKT_mmmmPS3_f)
        /*0008*/ 	.word	0x00000020


	//----- nvinfo : EIATTR_FRAME_SIZE
	.align		4
.L_29:
        /*000c*/ 	.byte	0x04, 0x11
        /*000e*/ 	.short	(.L_31 - .L_30)
	.align		4
.L_30:
        /*0010*/ 	.word	index@($__internal_39_$__cuda_sm20_rem_u64)
        /*0014*/ 	.word	0x00000000


	//----- nvinfo : EIATTR_FRAME_SIZE
	.align		4
.L_31:
        /*0018*/ 	.byte	0x04, 0x11
        /*001a*/ 	.short	(.L_33 - .L_32)
	.align		4
.L_32:
        /*001c*/ 	.word	index@($__internal_38_$__cuda_sm20_div_u64)
        /*0020*/ 	.word	0x00000000


	//----- nvinfo : EIATTR_FRAME_SIZE
	.align		4
.L_33:
        /*0024*/ 	.byte	0x04, 0x11
        /*0026*/ 	.short	(.L_35 - .L_34)
	.align		4
.L_34:
        /*0028*/ 	.word	index@(_ZN2at6native53_GLOBAL__N__7c5e0505_20_UpSampleNearest1d_cu_19867e3828upsample_nearest1d_out_frameIdXadL_ZNS0_37nearest_neighbor_compute_source_indexEfiiEEEEvPKT_mmmmPS3_f)
        /*002c*/ 	.word	0x00000000


	//----- nvinfo : EIATTR_REGCOUNT
	.align		4
.L_35:
        /*0030*/ 	.byte	0x04, 0x2f
        /*0032*/ 	.short	(.L_37 - .L_36)
	.align		4
.L_36:
        /*0034*/ 	.word	index@(_ZN2at6native53_GLOBAL__N__7c5e0505_20_UpSampleNearest1d_cu_19867e3828upsample_nearest1d_out_frameIfXadL_ZNS0_37nearest_neighbor_compute_source_indexEfiiEEEEvPKT_mmmmPS3_f)
        /*0038*/ 	.word	0x00000020


	//----- nvinfo : EIATTR_FRAME_SIZE
	.align		4
.L_37:
        /*003c*/ 	.byte	0x04, 0x11
        /*003e*/ 	.short	(.L_39 - .L_38)
	.align		4
.L_38:
        /*0040*/ 	.word	index@($__internal_37_$__cuda_sm20_rem_u64)
        /*0044*/ 	.word	0x00000000


	//----- nvinfo : EIATTR_FRAME_SIZE
	.align		4
.L_39:
        /*0048*/ 	.byte	0x04, 0x11
        /*004a*/ 	.short	(.L_41 - .L_40)
	.align		4
.L_40:
        /*004c*/ 	.word	index@($__internal_36_$__cuda_sm20_div_u64)
        /*0050*/ 	.word	0x00000000


	//----- nvinfo : EIATTR_FRAME_SIZE
	.align		4
.L_41:
        /*0054*/ 	.byte	0x04, 0x11
        /*0056*/ 	.short	(.L_43 - .L_42)
	.align		4
.L_42:
        /*0058*/ 	.word	index@(_ZN2at6native53_GLOBAL__N__7c5e0505_20_UpSampleNearest1d_cu_19867e3828upsample_nearest1d_out_frameIfXadL_ZNS0_37nearest_neighbor_compute_source_indexEfiiEEEEvPKT_mmmmPS3_f)
        /*005c*/ 	.word	0x00000000


	//----- nvinfo : EIATTR_REGCOUNT
	.align		4
.L_43:
        /*0060*/ 	.byte	0x04, 0x2f
        /*0062*/ 	.short	(.L_45 - .L_44)
	.align		4
.L_44:
        /*0064*/ 	.word	index@(_ZN2at6native53_GLOBAL__N__7c5e0505_20_UpSampleNearest1d_cu_19867e3828upsample_nearest1d_out_frameIN3c104HalfEXadL_ZNS0_37nearest_neighbor_compute_source_indexEfiiEEEEvPKT_mmmmPS5_f)
        /*0068*/ 	.word	0x00000020


	//----- nvinfo : EIATTR_FRAME_SIZE
	.align		4
.L_45:
        /*006c*/ 	.byte	0x04, 0x11
        /*006e*/ 	.short	(.L_47 - .L_46)
	.align		4
.L_46:
        /*0070*/ 	.word	index@($__internal_35_$__cuda_sm20_rem_u64)
        /*0074*/ 	.word	0x00000000


	//----- nvinfo : EIATTR_FRAME_SIZE
	.align		4
.L_47:
        /*0078*/ 	.byte	0x04, 0x11
        /*007a*/ 	.short	(.L_49 - .L_48)
	.align		4
.L_48:
        /*007c*/ 	.word	index@($__internal_34_$__cuda_sm20_div_u64)
        /*0080*/ 	.word	0x00000000


	//----- nvinfo : EIATTR_FRAME_SIZE
	.align		4
.L_49:
        /*0084*/ 	.byte	0x04, 0x11
        /*0086*/ 	.short	(.L_51 - .L_50)
	.align		4
.L_50:
        /*0088*/ 	.word	index@(_ZN2at6native53_GLOBAL__N__7c5e0505_20_UpSampleNearest1d_cu_19867e3828upsample_nearest1d_out_frameIN3c104HalfEXadL_ZNS0_37nearest_neighbor_compute_source_indexEfiiEEEEvPKT_mmmmPS5_f)
        /*008c*/ 	.word	0x00000000


	//----- nvinfo : EIATTR_REGCOUNT
	.align		4
.L_51:
        /*0090*/ 	.byte	0x04, 0x2f
        /*0092*/ 	.short	(.L_53 - .L_52)
	.align		4
.L_52:
        /*0094*/ 	.word	index@(_ZN2at6native53_GLOBAL__N__7c5e0505_20_UpSampleNearest1d_cu_19867e3828upsample_nearest1d_out_frameIN3c108BFloat16EXadL_ZNS0_37nearest_neighbor_compute_source_indexEfiiEEEEvPKT_mmmmPS5_f)
        /*0098*/ 	.word	0x00000020


	//----- nvinfo : EIATTR_FRAME_SIZE
	.align		4
.L_53:
        /*009c*/ 	.byte	0x04, 0x11
        /*009e*/ 	.short	(.L_55 - .L_54)
	.align		4
.L_54:
        /*00a0*/ 	.word	index@($__internal_33_$__cuda_sm20_rem_u64)
        /*00a4*/ 	.word	0x00000000


	//----- nvinfo : EIATTR_FRAME_SIZE
	.align		4
.L_55:
        /*00a8*/ 	.byte	0x04, 0x11
        /*00aa*/ 	.short	(.L_57 - .L_56)
	.align		4
.L_56:
        /*00ac*/ 	.word	index@($__internal_32_$__cuda_sm20_div_u64)
        /*00b0*/ 	.word	0x00000000


	//----- nvinfo : EIATTR_FRAME_SIZE
	.align		4
.L_57:
        /*00b4*/ 	.byte	0x04, 0x11
        /*00b6*/ 	.short	(.L_59 - .L_58)
	.align		4
.L_58:
        /*00b8*/ 	.word	index@(_ZN2at6native53_GLOBAL__N__7c5e0505_20_UpSampleNearest1d_cu_19867e3828upsample_nearest1d_out_frameIN3c108BFloat16EXadL_ZNS0_37nearest_neighbor_compute_source_indexEfiiEEEEvPKT_mmmmPS5_f)
        /*00bc*/ 	.word	0x00000000


	//----- nvinfo : EIATTR_REGCOUNT
	.align		4
.L_59:
        /*00c0*/ 	.byte	0x04, 0x2f
        /*00c2*/ 	.short	(.L_61 - .L_60)
	.align		4
.L_60:
        /*00c4*/ 	.word	index@(_ZN2at6native53_GLOBAL__N__7c5e0505_20_UpSampleNearest1d_cu_19867e3828upsample_nearest1d_out_frameIhXadL_ZNS0_37nearest_neighbor_compute_source_indexEfiiEEEEvPKT_mmmmPS3_f)
        /*00c8*/ 	.word	0x00000020


	//----- nvinfo : EIATTR_FRAME_SIZE
	.align		4
.L_61:
        /*00cc*/ 	.byte	0x04, 0x11
        /*00ce*/ 	.short	(.L_63 - .L_62)
	.align		4
.L_62:
        /*00d0*/ 	.word	index@($__internal_31_$__cuda_sm20_rem_u64)
        /*00d4*/ 	.word	0x00000000


	//----- nvinfo : EIATTR_FRAME_SIZE
	.align		4
.L_63:
        /*00d8*/ 	.byte	0x04, 0x11
        /*00da*/ 	.short	(.L_65 - .L_64)
	.align		4
.L_64:
        /*00dc*/ 	.word	index@($__internal_30_$__cuda_sm20_div_u64)
        /*00e0*/ 	.word	0x00000000


	//----- nvinfo : EIATTR_FRAME_SIZE
	.align		4
.L_65:
        /*00e4*/ 	.byte	0x04, 0x11
        /*00e6*/ 	.short	(.L_67 - .L_66)
	.align		4
.L_66:
        /*00e8*/ 	.word	index@(_ZN2at6native53_GLOBAL__N__7c5e0505_20_UpSampleNearest1d_cu_19867e3828upsample_nearest1d_out_frameIhXadL_ZNS0_37nearest_neighbor_compute_source_indexEfiiEEEEvPKT_mmmmPS3_f)
        /*00ec*/ 	.word	0x00000000


	//----- nvinfo : EIATTR_REGCOUNT
	.align		4
.L_67:
        /*00f0*/ 	.byte	0x04, 0x2f
        /*00f2*/ 	.short	(.L_69 - .L_68)
	.align		4
.L_68:
        /*00f4*/ 	.word	index@(_ZN2at6native53_GLOBAL__N__7c5e0505_20_UpSampleNearest1d_cu_19867e3828upsample_nearest1d_out_frameIdXadL_ZNS0_43nearest_neighbor_exact_compute_source_indexEfiiEEEEvPKT_mmmmPS3_f)
        /*00f8*/ 	.word	0x00000020


	//----- nvinfo : EIATTR_FRAME_SIZE
	.align		4
.L_69:
        /*00fc*/ 	.byte	0x04, 0x11
        /*00fe*/ 	.short	(.L_71 - .L_70)
	.align		4
.L_70:
        /*0100*/ 	.word	index@($__internal_29_$__cuda_sm20_rem_u64)
        /*0104*/ 	.word	0x00000000


	//----- nvinfo : EIATTR_FRAME_SIZE
	.align		4
.L_71:
        /*0108*/ 	.byte	0x04, 0x11
        /*010a*/ 	.short	(.L_73 - .L_72)
	.align		4
.L_72:
        /*010c*/ 	.word	index@($__internal_28_$__cuda_sm20_div_u64)
        /*0110*/ 	.word	0x00000000


	//----- nvinfo : EIATTR_FRAME_SIZE
	.align		4
.L_73:
        /*0114*/ 	.byte	0x04, 0x11
        /*0116*/ 	.short	(.L_75 - .L_74)
	.align		4
.L_74:
        /*0118*/ 	.word	index@(_ZN2at6native53_GLOBAL__N__7c5e0505_20_UpSampleNearest1d_cu_19867e3828upsample_nearest1d_out_frameIdXadL_ZNS0_43nearest_neighbor_exact_compute_source_indexEfiiEEEEvPKT_mmmmPS3_f)
        /*011c*/ 	.word	0x00000000


	//----- nvinfo : EIATTR_REGCOUNT
	.align		4
.L_75:
        /*0120*/ 	.byte	0x04, 0x2f
        /*0122*/ 	.short	(.L_77 - .L_76)
	.align		4
.L_76:
        /*0124*/ 	.word	index@(_ZN2at6native53_GLOBAL__N__7c5e0505_20_UpSampleNearest1d_cu_19867e3828upsample_nearest1d_out_frameIfXadL_ZNS0_43nearest_neighbor_exact_compute_source_indexEfiiEEEEvPKT_mmmmPS3_f)
        /*0128*/ 	.word	0x00000020


	//----- nvinfo : EIATTR_FRAME_SIZE
	.align		4
.L_77:
        /*012c*/ 	.byte	0x04, 0x11
        /*012e*/ 	.short	(.L_79 - .L_78)
	.align		4
.L_78:
        /*0130*/ 	.word	index@($__internal_27_$__cuda_sm20_rem_u64)
        /*0134*/ 	.word	0x00000000


	//----- nvinfo : EIATTR_FRAME_SIZE
	.align		4
.L_79:
        /*0138*/ 	.byte	0x04, 0x11
        /*013a*/ 	.short	(.L_81 - .L_80)
	.align		4
.L_80:
        /*013c*/ 	.word	index@($__internal_26_$__cuda_sm20_div_u64)
        /*0140*/ 	.word	0x00000000


	//----- nvinfo : EIATTR_FRAME_SIZE
	.align		4
.L_81:
        /*0144*/ 	.byte	0x04, 0x11
        /*0146*/ 	.short	(.L_83 - .L_82)
	.align		4
.L_82:
        /*0148*/ 	.word	index@(_ZN2at6native53_GLOBAL__N__7c5e0505_20_UpSampleNearest1d_cu_19867e3828upsample_nearest1d_out_frameIfXadL_ZNS0_43nearest_neighbor_exact_compute_source_indexEfiiEEEEvPKT_mmmmPS3_f)
        /*014c*/ 	.word	0x00000000


	//----- nvinfo : EIATTR_REGCOUNT
	.align		4
.L_83:
        /*0150*/ 	.byte	0x04, 0x2f
        /*0152*/ 	.short	(.L_85 - .L_84)
	.align		4
.L_84:
        /*0154*/ 	.word	index@(_ZN2at6native53_GLOBAL__N__7c5e0505_20_UpSampleNearest1d_cu_19867e3828upsample_nearest1d_out_frameIN3c104HalfEXadL_ZNS0_43nearest_neighbor_exact_compute_source_indexEfiiEEEEvPKT_mmmmPS5_f)
        /*0158*/ 	.word	0x00000020


	//----- nvinfo : EIATTR_FRAME_SIZE
	.align		4
.L_85:
        /*015c*/ 	.byte	0x04, 0x11
        /*015e*/ 	.short	(.L_87 - .L_86)
	.align		4
.L_86:
        /*0160*/ 	.word	index@($__internal_25_$__cuda_sm20_rem_u64)
        /*0164*/ 	.word	0x00000000


	//----- nvinfo : EIATTR_FRAME_SIZE
	.align		4
.L_87:
        /*0168*/ 	.byte	0x04, 0x11
        /*016a*/ 	.short	(.L_89 - .L_88)
	.align		4
.L_88:
        /*016c*/ 	.word	index@($__internal_24_$__cuda_sm20_div_u64)
        /*0170*/ 	.word	0x00000000


	//----- nvinfo : EIATTR_FRAME_SIZE
	.align		4
.L_89:
        /*0174*/ 	.byte	0x04, 0x11
        /*0176*/ 	.short	(.L_91 - .L_90)
	.align		4
.L_90:
        /*0178*/ 	.word	index@(_ZN2at6native53_GLOBAL__N__7c5e0505_20_UpSampleNearest1d_cu_19867e3828upsample_nearest1d_out_frameIN3c104HalfEXadL_ZNS0_43nearest_neighbor_exact_compute_source_indexEfiiEEEEvPKT_mmmmPS5_f)
        /*017c*/ 	.word	0x00000000


	//----- nvinfo : EIATTR_REGCOUNT
	.align		4
.L_91:
        /*0180*/ 	.byte	0x04, 0x2f
        /*0182*/ 	.short	(.L_93 - .L_92)
	.align		4
.L_92:
        /*0184*/ 	.word	index@(_ZN2at6native53_GLOBAL__N__7c5e0505_20_UpSampleNearest1d_cu_19867e3828upsample_nearest1d_out_frameIN3c108BFloat16EXadL_ZNS0_43nearest_neighbor_exact_compute_source_indexEfiiEEEEvPKT_mmmmPS5_f)
        /*0188*/ 	.word	0x00000020


	//----- nvinfo : EIATTR_FRAME_SIZE
	.align		4
.L_93:
        /*018c*/ 	.byte	0x04, 0x11
        /*018e*/ 	.short	(.L_95 - .L_94)
	.align		4
.L_94:
        /*0190*/ 	.word	index@($__internal_23_$__cuda_sm20_rem_u64)
        /*0194*/ 	.word	0x00000000


	//----- nvinfo : EIATTR_FRAME_SIZE
	.align		4
.L_95:
        /*0198*/ 	.byte	0x04, 0x11
        /*019a*/ 	.short	(.L_97 - .L_96)
	.align		4
.L_96:
        /*019c*/ 	.word	index@($__internal_22_$__cuda_sm20_div_u64)
        /*01a0*/ 	.word	0x00000000


	//----- nvinfo : EIATTR_FRAME_SIZE
	.align		4
.L_97:
        /*01a4*/ 	.byte	0x04, 0x11
        /*01a6*/ 	.short	(.L_99 - .L_98)
	.align		4
.L_98:
        /*01a8*/ 	.word	index@(_ZN2at6native53_GLOBAL__N__7c5e0505_20_UpSampleNearest1d_cu_19867e3828upsample_nearest1d_out_frameIN3c108BFloat16EXadL_ZNS0_43nearest_neighbor_exact_compute_source_indexEfiiEEEEvPKT_mmmmPS5_f)
        /*01ac*/ 	.word	0x00000000


	//----- nvinfo : EIATTR_REGCOUNT
	.align		4
.L_99:
        /*01b0*/ 	.byte	0x04, 0x2f
        /*01b2*/ 	.short	(.L_101 - .L_100)
	.align		4
.L_100:
        /*01b4*/ 	.word	index@(_ZN2at6native53_GLOBAL__N__7c5e0505_20_UpSampleNearest1d_cu_19867e3828upsample_nearest1d_out_frameIhXadL_ZNS0_43nearest_neighbor_exact_compute_source_indexEfiiEEEEvPKT_mmmmPS3_f)
        /*01b8*/ 	.word	0x00000020


	//----- nvinfo : EIATTR_FRAME_SIZE
	.align		4
.L_101:
        /*01bc*/ 	.byte	0x04, 0x11
        /*01be*/ 	.short	(.L_103 - .L_102)
	.align		4
.L_102:
        /*01c0*/ 	.word	index@($__internal_21_$__cuda_sm20_rem_u64)
        /*01c4*/ 	.word	0x00000000


	//----- nvinfo : EIATTR_FRAME_SIZE
	.align		4
.L_103:
        /*01c8*/ 	.byte	0x04, 0x11
        /*01ca*/ 	.short	(.L_105 - .L_104)
	.align		4
.L_104:
        /*01cc*/ 	.word	index@($__internal_20_$__cuda_sm20_div_u64)
        /*01d0*/ 	.word	0x00000000


	//----- nvinfo : EIATTR_FRAME_SIZE
	.align		4
.L_105:
        /*01d4*/ 	.byte	0x04, 0x11
        /*01d6*/ 	.short	(.L_107 - .L_106)
	.align		4
.L_106:
        /*01d8*/ 	.word	index@(_ZN2at6native53_GLOBAL__N__7c5e0505_20_UpSampleNearest1d_cu_19867e3828upsample_nearest1d_out_frameIhXadL_ZNS0_43nearest_neighbor_exact_compute_source_indexEfiiEEEEvPKT_mmmmPS3_f)
        /*01dc*/ 	.word	0x00000000


	//----- nvinfo : EIATTR_REGCOUNT
	.align		4
.L_107:
        /*01e0*/ 	.byte	0x04, 0x2f
        /*01e2*/ 	.short	(.L_109 - .L_108)
	.align		4
.L_108:
        /*01e4*/ 	.word	index@(_ZN2at6native53_GLOBAL__N__7c5e0505_20_UpSampleNearest1d_cu_19867e3837upsample_nearest1d_backward_out_frameIddXadL_ZNS0_40nearest_neighbor_bw_compute_source_indexEfiiEEEEvPKT_mmmmPS3_f)
        /*01e8*/ 	.word	0x0000001d


	//----- nvinfo : EIATTR_FRAME_SIZE
	.align		4
.L_109:
        /*01ec*/ 	.byte	0x04, 0x11
        /*01ee*/ 	.short	(.L_111 - .L_110)
	.align		4
.L_110:
        /*01f0*/ 	.word	index@($__internal_19_$__cuda_sm20_rem_u64)
        /*01f4*/ 	.word	0x00000000


	//----- nvinfo : EIATTR_FRAME_SIZE
	.align		4
.L_111:
        /*01f8*/ 	.byte	0x04, 0x11
        /*01fa*/ 	.short	(.L_113 - .L_112)
	.align		4
.L_112:
        /*01fc*/ 	.word	index@($__internal_18_$__cuda_sm20_div_u64)
        /*0200*/ 	.word	0x00000000


	//----- nvinfo : EIATTR_FRAME_SIZE
	.align		4
.L_113:
        /*0204*/ 	.byte	0x04, 0x11
        /*0206*/ 	.short	(.L_115 - .L_114)
	.align		4
.L_114:
        /*0208*/ 	.word	index@(_ZN2at6native53_GLOBAL__N__7c5e0505_20_UpSampleNearest1d_cu_19867e3837upsample_nearest1d_backward_out_frameIddXadL_ZNS0_40nearest_neighbor_bw_compute_source_indexEfiiEEEEvPKT_mmmmPS3_f)
        /*020c*/ 	.word	0x00000000


	//----- nvinfo : EIATTR_REGCOUNT
	.align		4
.L_115:
        /*0210*/ 	.byte	0x04, 0x2f
        /*0212*/ 	.short	(.L_117 - .L_116)
	.align		4
.L_116:
        /*0214*/ 	.word	index@(_ZN2at6native53_GLOBAL__N__7c5e0505_20_UpSampleNearest1d_cu_19867e3837upsample_nearest1d_backward_out_frameIffXadL_ZNS0_40nearest_neighbor_bw_compute_source_indexEfiiEEEEvPKT_mmmmPS3_f)
        /*0218*/ 	.word	0x0000001e


	//----- nvinfo : EIATTR_FRAME_SIZE
	.align		4
.L_117:
        /*021c*/ 	.byte	0x04, 0x11
        /*021e*/ 	.short	(.L_119 - .L_118)
	.align		4
.L_118:
        /*0220*/ 	.word	index@($__internal_17_$__cuda_sm20_rem_u64)
        /*0224*/ 	.word	0x00000000


	//----- nvinfo : EIATTR_FRAME_SIZE
	.align		4
.L_119:
        /*0228*/ 	.byte	0x04, 0x11
        /*022a*/ 	.short	(.L_121 - .L_120)
	.align		4
.L_120:
        /*022c*/ 	.word	index@($__internal_16_$__cuda_sm20_div_u64)
        /*0230*/ 	.word	0x00000000


	//----- nvinfo : EIATTR_FRAME_SIZE
	.align		4
.L_121:
        /*0234*/ 	.byte	0x04, 0x11
        /*0236*/ 	.short	(.L_123 - .L_122)
	.align		4
.L_122:
        /*0238*/ 	.word	index@(_ZN2at6native53_GLOBAL__N__7c5e0505_20_UpSampleNearest1d_cu_19867e3837upsample_nearest1d_backward_out_frameIffXadL_ZNS0_40nearest_neighbor_bw_compute_source_indexEfiiEEEEvPKT_mmmmPS3_f)
        /*023c*/ 	.word	0x00000000


	//----- nvinfo : EIATTR_REGCOUNT
	.align		4
.L_123:
        /*0240*/ 	.byte	0x04, 0x2f
        /*0242*/ 	.short	(.L_125 - .L_124)
	.align		4
.L_124:
        /*0244*/ 	.word	index@(_ZN2at6native53_GLOBAL__N__7c5e0505_20_UpSampleNearest1d_cu_19867e3837upsample_nearest1d_backward_out_frameIN3c104HalfEfXadL_ZNS0_40nearest_neighbor_bw_compute_source_indexEfiiEEEEvPKT_mmmmPS5_f)
        /*0248*/ 	.word	0x0000001d


	//----- nvinfo : EIATTR_FRAME_SIZE
	.align		4
.L_125:
        /*024c*/ 	.byte	0x04, 0x11
        /*024e*/ 	.short	(.L_127 - .L_126)
	.align		4
.L_126:
        /*0250*/ 	.word	index@($__internal_15_$__cuda_sm20_rem_u64)
        /*0254*/ 	.word	0x00000000


	//----- nvinfo : EIATTR_FRAME_SIZE
	.align		4
.L_127:
        /*0258*/ 	.byte	0x04, 0x11
        /*025a*/ 	.short	(.L_129 - .L_128)
	.align		4
.L_128:
        /*025c*/ 	.word	index@($__internal_14_$__cuda_sm20_div_u64)
        /*0260*/ 	.word	0x00000000


	//----- nvinfo : EIATTR_FRAME_SIZE
	.align		4
.L_129:
        /*0264*/ 	.byte	0x04, 0x11
        /*0266*/ 	.short	(.L_131 - .L_130)
	.align		4
.L_130:
        /*0268*/ 	.word	index@(_ZN2at6native53_GLOBAL__N__7c5e0505_20_UpSampleNearest1d_cu_19867e3837upsample_nearest1d_backward_out_frameIN3c104HalfEfXadL_ZNS0_40nearest_neighbor_bw_compute_source_indexEfiiEEEEvPKT_mmmmPS5_f)
        /*026c*/ 	.word	0x00000000


	//----- nvinfo : EIATTR_REGCOUNT
	.align		4
.L_131:
        /*0270*/ 	.byte	0x04, 0x2f
        /*0272*/ 	.short	(.L_133 - .L_132)
	.align		4
.L_132:
        /*0274*/ 	.word	index@(_ZN2at6native53_GLOBAL__N__7c5e0505_20_UpSampleNearest1d_cu_19867e3837upsample_nearest1d_backward_out_frameIN3c108BFloat16EfXadL_ZNS0_40nearest_neighbor_bw_compute_source_indexEfiiEEEEvPKT_mmmmPS5_f)
        /*0278*/ 	.word	0x0000001d


	//----- nvinfo : EIATTR_FRAME_SIZE
	.align		4
.L_133:
        /*027c*/ 	.byte	0x04, 0x11
        /*027e*/ 	.short	(.L_135 - .L_134)
	.align		4
.L_134:
        /*0280*/ 	.word	index@($__internal_13_$__cuda_sm20_rem_u64)
        /*0284*/ 	.word	0x00000000


	//----- nvinfo : EIATTR_FRAME_SIZE
	.align		4
.L_135:
        /*0288*/ 	.byte	0x04, 0x11
        /*028a*/ 	.short	(.L_137 - .L_136)
	.align		4
.L_136:
        /*028c*/ 	.word	index@($__internal_12_$__cuda_sm20_div_u64)
        /*0290*/ 	.word	0x00000000


	//----- nvinfo : EIATTR_FRAME_SIZE
	.align		4
.L_137:
        /*0294*/ 	.byte	0x04, 0x11
        /*0296*/ 	.short	(.L_139 - .L_138)
	.align		4
.L_138:
        /*0298*/ 	.word	index@(_ZN2at6native53_GLOBAL__N__7c5e0505_20_UpSampleNearest1d_cu_19867e3837upsample_nearest1d_backward_out_frameIN3c108BFloat16EfXadL_ZNS0_40nearest_neighbor_bw_compute_source_indexEfiiEEEEvPKT_mmmmPS5_f)
        /*029c*/ 	.word	0x00000000


	//----- nvinfo : EIATTR_REGCOUNT
	.align		4
.L_139:
        /*02a0*/ 	.byte	0x04, 0x2f
        /*02a2*/ 	.short	(.L_141 - .L_140)
	.align		4
.L_140:
        /*02a4*/ 	.word	index@(_ZN2at6native53_GLOBAL__N__7c5e0505_20_UpSampleNearest1d_cu_19867e3837upsample_nearest1d_backward_out_frameIhlXadL_ZNS0_40nearest_neighbor_bw_compute_source_indexEfiiEEEEvPKT_mmmmPS3_f)
        /*02a8*/ 	.word	0x00000020


	//----- nvinfo : EIATTR_FRAME_SIZE
	.align		4
.L_141:
        /*02ac*/ 	.byte	0x04, 0x11
        /*02ae*/ 	.short	(.L_143 - .L_142)
	.align		4
.L_142:
        /*02b0*/ 	.word	index@($__internal_11_$__cuda_sm20_rem_u64)
        /*02b4*/ 	.word	0x00000000


	//----- nvinfo : EIATTR_FRAME_SIZE
	.align		4
.L_143:
        /*02b8*/ 	.byte	0x04, 0x11
        /*02ba*/ 	.short	(.L_145 - .L_144)
	.align		4
.L_144:
        /*02bc*/ 	.word	index@($__internal_10_$__cuda_sm20_div_u64)
        /*02c0*/ 	.word	0x00000000


	//----- nvinfo : EIATTR_FRAME_SIZE
	.align		4
.L_145:
        /*02c4*/ 	.byte	0x04, 0x11
        /*02c6*/ 	.short	(.L_147 - .L_146)
	.align		4
.L_146:
        /*02c8*/ 	.word	index@(_ZN2at6native53_GLOBAL__N__7c5e0505_20_UpSampleNearest1d_cu_19867e3837upsample_nearest1d_backward_out_frameIhlXadL_ZNS0_40nearest_neighbor_bw_compute_source_indexEfiiEEEEvPKT_mmmmPS3_f)
        /*02cc*/ 	.word	0x00000000


	//----- nvinfo : EIATTR_REGCOUNT
	.align		4
.L_147:
        /*02d0*/ 	.byte	0x04, 0x2f
        /*02d2*/ 	.short	(.L_149 - .L_148)
	.align		4
.L_148:
        /*02d4*/ 	.word	index@(_ZN2at6native53_GLOBAL__N__7c5e0505_20_UpSampleNearest1d_cu_19867e3837upsample_nearest1d_backward_out_frameIddXadL_ZNS0_46nearest_neighbor_exact_bw_compute_source_indexEfiiEEEEvPKT_mmmmPS3_f)
        /*02d8*/ 	.word	0x0000001d


	//----- nvinfo : EIATTR_FRAME_SIZE
	.align		4
.L_149:
        /*02dc*/ 	.byte	0x04, 0x11
        /*02de*/ 	.short	(.L_151 - .L_150)
	.align		4
.L_150:
        /*02e0*/ 	.word	index@($__internal_9_$__cuda_sm20_rem_u64)
        /*02e4*/ 	.word	0x00000000


	//----- nvinfo : EIATTR_FRAME_SIZE
	.align		4
.L_151:
        /*02e8*/ 	.byte	0x04, 0x11
        /*02ea*/ 	.short	(.L_153 - .L_152)
	.align		4
.L_152:
        /*02ec*/ 	.word	index@($__internal_8_$__cuda_sm20_div_u64)
        /*02f0*/ 	.word	0x00000000


	//----- nvinfo : EIATTR_FRAME_SIZE
	.align		4
.L_153:
        /*02f4*/ 	.byte	0x04, 0x11
        /*02f6*/ 	.short	(.L_155 - .L_154)
	.align		4
.L_154:
        /*02f8*/ 	.word	index@(_ZN2at6native53_GLOBAL__N__7c5e0505_20_UpSampleNearest1d_cu_19867e3837upsample_nearest1d_backward_out_frameIddXadL_ZNS0_46nearest_neighbor_exact_bw_compute_source_indexEfiiEEEEvPKT_mmmmPS3_f)
        /*02fc*/ 	.word	0x00000000


	//----- nvinfo : EIATTR_REGCOUNT
	.align		4
.L_155:
        /*0300*/ 	.byte	0x04, 0x2f
        /*0302*/ 	.short	(.L_157 - .L_156)
	.align		4
.L_156:
        /*0304*/ 	.word	index@(_ZN2at6native53_GLOBAL__N__7c5e0505_20_UpSampleNearest1d_cu_19867e3837upsample_nearest1d_backward_out_frameIffXadL_ZNS0_46nearest_neighbor_exact_bw_compute_source_indexEfiiEEEEvPKT_mmmmPS3_f)
        /*0308*/ 	.word	0x0000001e


	//----- nvinfo : EIATTR_FRAME_SIZE
	.align		4
.L_157:
        /*030c*/ 	.byte	0x04, 0x11
        /*030e*/ 	.short	(.L_159 - .L_158)
	.align		4
.L_158:
        /*0310*/ 	.word	index@($__internal_7_$__cuda_sm20_rem_u64)
        /*0314*/ 	.word	0x00000000


	//----- nvinfo : EIATTR_FRAME_SIZE
	.align		4
.L_159:
        /*0318*/ 	.byte	0x04, 0x11
        /*031a*/ 	.short	(.L_161 - .L_160)
	.align		4
.L_160:
        /*031c*/ 	.word	index@($__internal_6_$__cuda_sm20_div_u64)
        /*0320*/ 	.word	0x00000000


	//----- nvinfo : EIATTR_FRAME_SIZE
	.align		4
.L_161:
        /*0324*/ 	.byte	0x04, 0x11
        /*0326*/ 	.short	(.L_163 - .L_162)
	.align		4
.L_162:
        /*0328*/ 	.word	index@(_ZN2at6native53_GLOBAL__N__7c5e0505_20_UpSampleNearest1d_cu_19867e3837upsample_nearest1d_backward_out_frameIffXadL_ZNS0_46nearest_neighbor_exact_bw_compute_source_indexEfiiEEEEvPKT_mmmmPS3_f)
        /*032c*/ 	.word	0x00000000


	//----- nvinfo : EIATTR_REGCOUNT
	.align		4
.L_163:
        /*0330*/ 	.byte	0x04, 0x2f
        /*0332*/ 	.short	(.L_165 - .L_164)
	.align		4
.L_164:
        /*0334*/ 	.word	index@(_ZN2at6native53_GLOBAL__N__7c5e0505_20_UpSampleNearest1d_cu_19867e3837upsample_nearest1d_backward_out_frameIN3c104HalfEfXadL_ZNS0_46nearest_neighbor_exact_bw_compute_source_indexEfiiEEEEvPKT_mmmmPS5_f)
        /*0338*/ 	.word	0x0000001d


	//----- nvinfo : EIATTR_FRAME_SIZE
	.align		4
.L_165:
        /*033c*/ 	.byte	0x04, 0x11
        /*033e*/ 	.short	(.L_167 - .L_166)
	.align		4
.L_166:
        /*0340*/ 	.word	index@($__internal_5_$__cuda_sm20_rem_u64)
        /*0344*/ 	.word	0x00000000


	//----- nvinfo : EIATTR_FRAME_SIZE
	.align		4
.L_167:
        /*0348*/ 	.byte	0x04, 0x11
        /*034a*/ 	.short	(.L_169 - .L_168)
	.align		4
.L_168:
        /*034c*/ 	.word	index@($__internal_4_$__cuda_sm20_div_u64)
        /*0350*/ 	.word	0x00000000


	//----- nvinfo : EIATTR_FRAME_SIZE
	.align		4
.L_169:
        /*0354*/ 	.byte	0x04, 0x11
        /*0356*/ 	.short	(.L_171 - .L_170)
	.align		4
.L_170:
        /*0358*/ 	.word	index@(_ZN2at6native53_GLOBAL__N__7c5e0505_20_UpSampleNearest1d_cu_19867e3837upsample_nearest1d_backward_out_frameIN3c104HalfEfXadL_ZNS0_46nearest_neighbor_exact_bw_compute_source_indexEfiiEEEEvPKT_mmmmPS5_f)
        /*035c*/ 	.word	0x00000000


	//----- nvinfo : EIATTR_REGCOUNT
	.align		4
.L_171:
        /*0360*/ 	.byte	0x04, 0x2f
        /*0362*/ 	.short	(.L_173 - .L_172)
	.align		4
.L_172:
        /*0364*/ 	.word	index@(_ZN2at6native53_GLOBAL__N__7c5e0505_20_UpSampleNearest1d_cu_19867e3837upsample_nearest1d_backward_out_frameIN3c108BFloat16EfXadL_ZNS0_46nearest_neighbor_exact_bw_compute_source_indexEfiiEEEEvPKT_mmmmPS5_f)
        /*0368*/ 	.word	0x0000001d


	//----- nvinfo : EIATTR_FRAME_SIZE
	.align		4
.L_173:
        /*036c*/ 	.byte	0x04, 0x11
        /*036e*/ 	.short	(.L_175 - .L_174)
	.align		4
.L_174:
        /*0370*/ 	.word	index@($__internal_3_$__cuda_sm20_rem_u64)
        /*0374*/ 	.word	0x00000000


	//----- nvinfo : EIATTR_FRAME_SIZE
	.align		4
.L_175:
        /*0378*/ 	.byte	0x04, 0x11
        /*037a*/ 	.short	(.L_177 - .L_176)
	.align		4
.L_176:
        /*037c*/ 	.word	index@($__internal_2_$__cuda_sm20_div_u64)
        /*0380*/ 	.word	0x00000000


	//----- nvinfo : EIATTR_FRAME_SIZE
	.align		4
.L_177:
        /*0384*/ 	.byte	0x04, 0x11
        /*0386*/ 	.short	(.L_179 - .L_178)
	.align		4
.L_178:
        /*0388*/ 	.word	index@(_ZN2at6native53_GLOBAL__N__7c5e0505_20_UpSampleNearest1d_cu_19867e3837upsample_nearest1d_backward_out_frameIN3c108BFloat16EfXadL_ZNS0_46nearest_neighbor_exact_bw_compute_source_indexEfiiEEEEvPKT_mmmmPS5_f)
        /*038c*/ 	.word	0x00000000


	//----- nvinfo : EIATTR_REGCOUNT
	.align		4
.L_179:
        /*0390*/ 	.byte	0x04, 0x2f
        /*0392*/ 	.short	(.L_181 - .L_180)
	.align		4
.L_180:
        /*0394*/ 	.word	index@(_ZN2at6native53_GLOBAL__N__7c5e0505_20_UpSampleNearest1d_cu_19867e3837upsample_nearest1d_backward_out_frameIhlXadL_ZNS0_46nearest_neighbor_exact_bw_compute_source_indexEfiiEEEEvPKT_mmmmPS3_f)
        /*0398*/ 	.word	0x00000020


	//----- nvinfo : EIATTR_FRAME_SIZE
	.align		4
.L_181:
        /*039c*/ 	.byte	0x04, 0x11
        /*039e*/ 	.short	(.L_183 - .L_182)
	.align		4
.L_182:
        /*03a0*/ 	.word	index@($__internal_1_$__cuda_sm20_rem_u64)
        /*03a4*/ 	.word	0x00000000


	//----- nvinfo : EIATTR_FRAME_SIZE
	.align		4
.L_183:
        /*03a8*/ 	.byte	0x04, 0x11
        /*03aa*/ 	.short	(.L_185 - .L_184)
	.align		4
.L_184:
        /*03ac*/ 	.word	index@($__internal_0_$__cuda_sm20_div_u64)
        /*03b0*/ 	.word	0x00000000


	//----- nvinfo : EIATTR_FRAME_SIZE
	.align		4
.L_185:
        /*03b4*/ 	.byte	0x04, 0x11
        /*03b6*/ 	.short	(.L_187 - .L_186)
	.align		4
.L_186:
        /*03b8*/ 	.word	index@(_ZN2at6native53_GLOBAL__N__7c5e0505_20_UpSampleNearest1d_cu_19867e3837upsample_nearest1d_backward_out_frameIhlXadL_ZNS0_46nearest_neighbor_exact_bw_compute_source_indexEfiiEEEEvPKT_mmmmPS3_f)
        /*03bc*/ 	.word	0x00000000


	//----- nvinfo : EIATTR_MIN_STACK_SIZE
	.align		4
.L_187:
        /*03c0*/ 	.byte	0x04, 0x12
        /*03c2*/ 	.short	(.L_189 - .L_188)
	.align		4
.L_188:
        /*03c4*/ 	.word	index@(_ZN2at6native53_GLOBAL__N__7c5e0505_20_UpSampleNearest1d_cu_19867e3837upsample_nearest1d_backward_out_frameIhlXadL_ZNS0_46nearest_neighbor_exact_bw_compute_source_indexEfiiEEEEvPKT_mmmmPS3_f)
        /*03c8*/ 	.word	0x00000000


	//----- nvinfo : EIATTR_MIN_STACK_SIZE
	.align		4
.L_189:
        /*03cc*/ 	.byte	0x04, 0x12
        /*03ce*/ 	.short	(.L_191 - .L_190)
	.align		4
.L_190:
        /*03d0*/ 	.word	index@(_ZN2at6native53_GLOBAL__N__7c5e0505_20_UpSampleNearest1d_cu_19867e3837upsample_nearest1d_backward_out_frameIN3c108BFloat16EfXadL_ZNS0_46nearest_neighbor_exact_bw_compute_source_indexEfiiEEEEvPKT_mmmmPS5_f)
        /*03d4*/ 	.word	0x00000000


	//----- nvinfo : EIATTR_MIN_STACK_SIZE
	.align		4
.L_191:
        /*03d8*/ 	.byte	0x04, 0x12
        /*03da*/ 	.short	(.L_193 - .L_192)
	.align		4
.L_192:
        /*03dc*/ 	.word	index@(_ZN2at6native53_GLOBAL__N__7c5e0505_20_UpSampleNearest1d_cu_19867e3837upsample_nearest1d_backward_out_frameIN3c104HalfEfXadL_ZNS0_46nearest_neighbor_exact_bw_compute_source_indexEfiiEEEEvPKT_mmmmPS5_f)
        /*03e0*/ 	.word	0x00000000


	//----- nvinfo : EIATTR_MIN_STACK_SIZE
	.align		4
.L_193:
        /*03e4*/ 	.byte	0x04, 0x12
        /*03e6*/ 	.short	(.L_195 - .L_194)
	.align		4
.L_194:
        /*03e8*/ 	.word	index@(_ZN2at6native53_GLOBAL__N__7c5e0505_20_UpSampleNearest1d_cu_19867e3837upsample_nearest1d_backward_out_frameIffXadL_ZNS0_46nearest_neighbor_exact_bw_compute_source_indexEfiiEEEEvPKT_mmmmPS3_f)
        /*03ec*/ 	.word	0x00000000


	//----- nvinfo : EIATTR_MIN_STACK_SIZE
	.align		4
.L_195:
        /*03f0*/ 	.byte	0x04, 0x12
        /*03f2*/ 	.short	(.L_197 - .L_196)
	.align		4
.L_196:
        /*03f4*/ 	.word	index@(_ZN2at6native53_GLOBAL__N__7c5e0505_20_UpSampleNearest1d_cu_19867e3837upsample_nearest1d_backward_out_frameIddXadL_ZNS0_46nearest_neighbor_exact_bw_compute_source_indexEfiiEEEEvPKT_mmmmPS3_f)
        /*03f8*/ 	.word	0x00000000


	//----- nvinfo : EIATTR_MIN_STACK_SIZE
	.align		4
.L_197:
        /*03fc*/ 	.byte	0x04, 0x12
        /*03fe*/ 	.short	(.L_199 - .L_198)
	.align		4
.L_198:
        /*0400*/ 	.word	index@(_ZN2at6native53_GLOBAL__N__7c5e0505_20_UpSampleNearest1d_cu_19867e3837upsample_nearest1d_backward_out_frameIhlXadL_ZNS0_40nearest_neighbor_bw_compute_source_indexEfiiEEEEvPKT_mmmmPS3_f)
        /*0404*/ 	.word	0x00000000


	//----- nvinfo : EIATTR_MIN_STACK_SIZE
	.align		4
.L_199:
        /*0408*/ 	.byte	0x04, 0x12
        /*040a*/ 	.short	(.L_201 - .L_200)
	.align		4
.L_200:
        /*040c*/ 	.word	index@(_ZN2at6native53_GLOBAL__N__7c5e0505_20_UpSampleNearest1d_cu_19867e3837upsample_nearest1d_backward_out_frameIN3c108BFloat16EfXadL_ZNS0_40nearest_neighbor_bw_compute_source_indexEfiiEEEEvPKT_mmmmPS5_f)
        /*0410*/ 	.word	0x00000000


	//----- nvinfo : EIATTR_MIN_STACK_SIZE
	.align		4
.L_201:
        /*0414*/ 	.byte	0x04, 0x12
        /*0416*/ 	.short	(.L_203 - .L_202)
	.align		4
.L_202:
        /*0418*/ 	.word	index@(_ZN2at6native53_GLOBAL__N__7c5e0505_20_UpSampleNearest1d_cu_19867e3837upsample_nearest1d_backward_out_frameIN3c104HalfEfXadL_ZNS0_40nearest_neighbor_bw_compute_source_indexEfiiEEEEvPKT_mmmmPS5_f)
        /*041c*/ 	.word	0x00000000


	//----- nvinfo : EIATTR_MIN_STACK_SIZE
	.align		4
.L_203:
        /*0420*/ 	.byte	0x04, 0x12
        /*0422*/ 	.short	(.L_205 - .L_204)
	.align		4
.L_204:
        /*0424*/ 	.word	index@(_ZN2at6native53_GLOBAL__N__7c5e0505_20_UpSampleNearest1d_cu_19867e3837upsample_nearest1d_backward_out_frameIffXadL_ZNS0_40nearest_neighbor_bw_compute_source_indexEfiiEEEEvPKT_mmmmPS3_f)
        /*0428*/ 	.word	0x00000000


	//----- nvinfo : EIATTR_MIN_STACK_SIZE
	.align		4
.L_205:
        /*042c*/ 	.byte	0x04, 0x12
        /*042e*/ 	.short	(.L_207 - .L_206)
	.align		4
.L_206:
        /*0430*/ 	.word	index@(_ZN2at6native53_GLOBAL__N__7c5e0505_20_UpSampleNearest1d_cu_19867e3837upsample_nearest1d_backward_out_frameIddXadL_ZNS0_40nearest_neighbor_bw_compute_source_indexEfiiEEEEvPKT_mmmmPS3_f)
        /*0434*/ 	.word	0x00000000


	//----- nvinfo : EIATTR_MIN_STACK_SIZE
	.align		4
.L_207:
        /*0438*/ 	.byte	0x04, 0x12
        /*043a*/ 	.short	(.L_209 - .L_208)
	.align		4
.L_208:
        /*043c*/ 	.word	index@(_ZN2at6native53_GLOBAL__N__7c5e0505_20_UpSampleNearest1d_cu_19867e3828upsample_nearest1d_out_frameIhXadL_ZNS0_43nearest_neighbor_exact_compute_source_indexEfiiEEEEvPKT_mmmmPS3_f)
        /*0440*/ 	.word	0x00000000


	//----- nvinfo : EIATTR_MIN_STACK_SIZE
	.align		4
.L_209:
        /*0444*/ 	.byte	0x04, 0x12
        /*0446*/ 	.short	(.L_211 - .L_210)
	.align		4
.L_210:
        /*0448*/ 	.word	index@(_ZN2at6native53_GLOBAL__N__7c5e0505_20_UpSampleNearest1d_cu_19867e3828upsample_nearest1d_out_frameIN3c108BFloat16EXadL_ZNS0_43nearest_neighbor_exact_compute_source_indexEfiiEEEEvPKT_mmmmPS5_f)
        /*044c*/ 	.word	0x00000000


	//----- nvinfo : EIATTR_MIN_STACK_SIZE
	.align		4
.L_211:
        /*0450*/ 	.byte	0x04, 0x12
        /*0452*/ 	.short	(.L_213 - .L_212)
	.align		4
.L_212:
        /*0454*/ 	.word	index@(_ZN2at6native53_GLOBAL__N__7c5e0505_20_UpSampleNearest1d_cu_19867e3828upsample_nearest1d_out_frameIN3c104HalfEXadL_ZNS0_43nearest_neighbor_exact_compute_source_indexEfiiEEEEvPKT_mmmmPS5_f)
        /*0458*/ 	.word	0x00000000


	//----- nvinfo : EIATTR_MIN_STACK_SIZE
	.align		4
.L_213:
        /*045c*/ 	.byte	0x04, 0x12
        /*045e*/ 	.short	(.L_215 - .L_214)
	.align		4
.L_214:
        /*0460*/ 	.word	index@(_ZN2at6native53_GLOBAL__N__7c5e0505_20_UpSampleNearest1d_cu_19867e3828upsample_nearest1d_out_frameIfXadL_ZNS0_43nearest_neighbor_exact_compute_source_indexEfiiEEEEvPKT_mmmmPS3_f)
        /*0464*/ 	.word	0x00000000


	//----- nvinfo : EIATTR_MIN_STACK_SIZE
	.align		4
.L_215:
        /*0468*/ 	.byte	0x04, 0x12
        /*046a*/ 	.short	(.L_217 - .L_216)
	.align		4
.L_216:
        /*046c*/ 	.word	index@(_ZN2at6native53_GLOBAL__N__7c5e0505_20_UpSampleNearest1d_cu_19867e3828upsample_nearest1d_out_frameIdXadL_ZNS0_43nearest_neighbor_exact_compute_source_indexEfiiEEEEvPKT_mmmmPS3_f)
        /*0470*/ 	.word	0x00000000


	//----- nvinfo : EIATTR_MIN_STACK_SIZE
	.align		4
.L_217:
        /*0474*/ 	.byte	0x04, 0x12
        /*0476*/ 	.short	(.L_219 - .L_218)
	.align		4
.L_218:
        /*0478*/ 	.word	index@(_ZN2at6native53_GLOBAL__N__7c5e0505_20_UpSampleNearest1d_cu_19867e3828upsample_nearest1d_out_frameIhXadL_ZNS0_37nearest_neighbor_compute_source_indexEfiiEEEEvPKT_mmmmPS3_f)
        /*047c*/ 	.word	0x00000000


	//----- nvinfo : EIATTR_MIN_STACK_SIZE
	.align		4
.L_219:
        /*0480*/ 	.byte	0x04, 0x12
        /*0482*/ 	.short	(.L_221 - .L_220)
	.align		4
.L_220:
        /*0484*/ 	.word	index@(_ZN2at6native53_GLOBAL__N__7c5e0505_20_UpSampleNearest1d_cu_19867e3828upsample_nearest1d_out_frameIN3c108BFloat16EXadL_ZNS0_37nearest_neighbor_compute_source_indexEfiiEEEEvPKT_mmmmPS5_f)
        /*0488*/ 	.word	0x00000000


	//----- nvinfo : EIATTR_MIN_STACK_SIZE
	.align		4
.L_221:
        /*048c*/ 	.byte	0x04, 0x12
        /*048e*/ 	.short	(.L_223 - .L_222)
	.align		4
.L_222:
        /*0490*/ 	.word	index@(_ZN2at6native53_GLOBAL__N__7c5e0505_20_UpSampleNearest1d_cu_19867e3828upsample_nearest1d_out_frameIN3c104HalfEXadL_ZNS0_37nearest_neighbor_compute_source_indexEfiiEEEEvPKT_mmmmPS5_f)
        /*0494*/ 	.word	0x00000000


	//----- nvinfo : EIATTR_MIN_STACK_SIZE
	.align		4
.L_223:
        /*0498*/ 	.byte	0x04, 0x12
        /*049a*/ 	.short	(.L_225 - .L_224)
	.align		4
.L_224:
        /*049c*/ 	.word	index@(_ZN2at6native53_GLOBAL__N__7c5e0505_20_UpSampleNearest1d_cu_19867e3828upsample_nearest1d_out_frameIfXadL_ZNS0_37nearest_neighbor_compute_source_indexEfiiEEEEvPKT_mmmmPS3_f)
        /*04a0*/ 	.word	0x00000000


	//----- nvinfo : EIATTR_MIN_STACK_SIZE
	.align		4
.L_225:
        /*04a4*/ 	.byte	0x04, 0x12
        /*04a6*/ 	.short	(.L_227 - .L_226)
	.align		4
.L_226:
        /*04a8*/ 	.word	index@(_ZN2at6native53_GLOBAL__N__7c5e0505_20_UpSampleNearest1d_cu_19867e3828upsample_nearest1d_out_frameIdXadL_ZNS0_37nearest_neighbor_compute_source_indexEfiiEEEEvPKT_mmmmPS3_f)
        /*04ac*/ 	.word	0x00000000
.L_227:


//--------------------- .nv.compat                --------------------------
	.section	.nv.compat,"",@"SHT_CUDA_COMPAT_INFO"
	.align	4
        /*0000*/ 	.byte	0x02, 0x09, 0x01, 0x00, 0x02, 0x02, 0x01, 0x00, 0x02, 0x05, 0x05, 0x00, 0x03, 0x07, 0x01, 0x01
        /*0010*/ 	.byte	0x02, 0x03, 0x00, 0x00, 0x02, 0x06, 0x01, 0x00, 0x04, 0x0b, 0x08, 0x00, 0x00, 0x00, 0x00, 0x00
        /*0020*/ 	.byte	0x00, 0x00, 0x00, 0x00


//--------------------- .nv.info._ZN2at6native53_GLOBAL__N__7c5e0505_20_UpSampleNearest1d_cu_19867e3837upsample_nearest1d_backward_out_frameIhlXadL_ZNS0_46nearest_neighbor_exact_bw_compute_source_indexEfiiEEEEvPKT_mmmmPS3_f --------------------------
	.section	.nv.info._ZN2at6native53_GLOBAL__N__7c5e0505_20_UpSampleNearest1d_cu_19867e3837upsample_nearest1d_backward_out_frameIhlXadL_ZNS0_46nearest_neighbor_exact_bw_compute_source_indexEfiiEEEEvPKT_mmmmPS3_f,"",@"SHT_CUDA_INFO"
	.sectionflags	@""
	.align	4


	//----- nvinfo : EIATTR_CUDA_API_VERSION
	.align		4
        /*0000*/ 	.byte	0x04, 0x37
        /*0002*/ 	.short	(.L_229 - .L_228)
.L_228:
        /*0004*/ 	.word	0x00000082


	//----- nvinfo : EIATTR_KPARAM_INFO
	.align		4
.L_229:
        /*0008*/ 	.byte	0x04, 0x17
        /*000a*/ 	.short	(.L_231 - .L_230)
.L_230:
        /*000c*/ 	.word	0x00000000
        /*0010*/ 	.short	0x0006
        /*0012*/ 	.short	0x0030
        /*0014*/ 	.byte	0x00, 0xf0, 0x11, 0x00


	//----- nvinfo : EIATTR_KPARAM_INFO
	.align		4
.L_231:
        /*0018*/ 	.byte	0x04, 0x17
        /*001a*/ 	.short	(.L_233 - .L_232)
.L_232:
        /*001c*/ 	.word	0x00000000
        /*0020*/ 	.short	0x0005
        /*0022*/ 	.short	0x0028
        /*0024*/ 	.byte	0x00, 0xf0, 0x21, 0x00


	//----- nvinfo : EIATTR_KPARAM_INFO
	.align		4
.L_233:
        /*0028*/ 	.byte	0x04, 0x17
        /*002a*/ 	.short	(.L_235 - .L_234)
.L_234:
        /*002c*/ 	.word	0x00000000
        /*0030*/ 	.short	0x0004
        /*0032*/ 	.short	0x0020
        /*0034*/ 	.byte	0x00, 0xf0, 0x21, 0x00


	//----- nvinfo : EIATTR_KPARAM_INFO
	.align		4
.L_235:
        /*0038*/ 	.byte	0x04, 0x17
        /*003a*/ 	.short	(.L_237 - .L_236)
.L_236:
        /*003c*/ 	.word	0x00000000
        /*0040*/ 	.short	0x0003
        /*0042*/ 	.short	0x0018
        /*0044*/ 	.byte	0x00, 0xf0, 0x21, 0x00


	//----- nvinfo : EIATTR_KPARAM_INFO
	.align		4
.L_237:
        /*0048*/ 	.byte	0x04, 0x17
        /*004a*/ 	.short	(.L_239 - .L_238)
.L_238:
        /*004c*/ 	.word	0x00000000
        /*0050*/ 	.short	0x0002
        /*0052*/ 	.short	0x0010
        /*0054*/ 	.byte	0x00, 0xf0, 0x21, 0x00


	//----- nvinfo : EIATTR_KPARAM_INFO
	.align		4
.L_239:
        /*0058*/ 	.byte	0x04, 0x17
        /*005a*/ 	.short	(.L_241 - .L_240)
.L_240:
        /*005c*/ 	.word	0x00000000
        /*0060*/ 	.short	0x0001
        /*0062*/ 	.short	0x0008
        /*0064*/ 	.byte	0x00, 0xf0, 0x21, 0x00


	//----- nvinfo : EIATTR_KPARAM_INFO
	.align		4
.L_241:
        /*0068*/ 	.byte	0x04, 0x17
        /*006a*/ 	.short	(.L_243 - .L_242)
.L_242:
        /*006c*/ 	.word	0x00000000
        /*0070*/ 	.short	0x0000
        /*0072*/ 	.short	0x0000
        /*0074*/ 	.byte	0x00, 0xf0, 0x21, 0x00


	//----- nvinfo : EIATTR_SPARSE_MMA_MASK
	.align		4
.L_243:
        /*0078*/ 	.byte	0x03, 0x50
        /*007a*/ 	.short	0x0000


	//----- nvinfo : EIATTR_MAXREG_COUNT
	.align		4
        /*007c*/ 	.byte	0x03, 0x1b
        /*007e*/ 	.short	0x0040


	//----- nvinfo : EIATTR_MERCURY_ISA_VERSION
	.align		4
        /*0080*/ 	.byte	0x03, 0x5f
        /*0082*/ 	.short	0x0101


	//----- nvinfo : EIATTR_EXIT_INSTR_OFFSETS
	.align		4
        /*0084*/ 	.byte	0x04, 0x1c
        /*0086*/ 	.short	(.L_245 - .L_244)


	//   ....[0]....
.L_244:
        /*0088*/ 	.word	0x000000f0


	//   ....[1]....
        /*008c*/ 	.word	0x000005b0


	//   ....[2]....
        /*0090*/ 	.word	0x00000e60


	//----- nvinfo : EIATTR_MAX_THREADS
	.align		4
.L_245:
        /*0094*/ 	.byte	0x04, 0x05
        /*0096*/ 	.short	(.L_247 - .L_246)
.L_246:
        /*0098*/ 	.word	0x00000400
        /*009c*/ 	.word	0x00000001
        /*00a0*/ 	.word	0x00000001


	//----- nvinfo : EIATTR_CRS_STACK_SIZE
	.align		4
.L_247:
        /*00a4*/ 	.byte	0x04, 0x1e
        /*00a6*/ 	.short	(.L_249 - .L_248)
.L_248:
        /*00a8*/ 	.word	0x00000000


	//----- nvinfo : EIATTR_CBANK_PARAM_SIZE
	.align		4
.L_249:
        /*00ac*/ 	.byte	0x03, 0x19
        /*00ae*/ 	.short	0x0034


	//----- nvinfo : EIATTR_PARAM_CBANK
	.align		4
        /*00b0*/ 	.byte	0x04, 0x0a
        /*00b2*/ 	.short	(.L_251 - .L_250)
	.align		4
.L_250:
        /*00b4*/ 	.word	index@(.nv.constant0._ZN2at6native53_GLOBAL__N__7c5e0505_20_UpSampleNearest1d_cu_19867e3837upsample_nearest1d_backward_out_frameIhlXadL_ZNS0_46nearest_neighbor_exact_bw_compute_source_indexEfiiEEEEvPKT_mmmmPS3_f)
        /*00b8*/ 	.short	0x0210
        /*00ba*/ 	.short	0x0034


	//----- nvinfo : EIATTR_SW_WAR
	.align		4
.L_251:
        /*00bc*/ 	.byte	0x04, 0x36
        /*00be*/ 	.short	(.L_253 - .L_252)
.L_252:
        /*00c0*/ 	.word	0x00000008
.L_253:


//--------------------- .nv.info._ZN2at6native53_GLOBAL__N__7c5e0505_20_UpSampleNearest1d_cu_19867e3837upsample_nearest1d_backward_out_frameIN3c108BFloat16EfXadL_ZNS0_46nearest_neighbor_exact_bw_compute_source_indexEfiiEEEEvPKT_mmmmPS5_f --------------------------
	.section	.nv.info._ZN2at6native53_GLOBAL__N__7c5e0505_20_UpSampleNearest1d_cu_19867e3837upsample_nearest1d_backward_out_frameIN3c108BFloat16EfXadL_ZNS0_46nearest_neighbor_exact_bw_compute_source_indexEfiiEEEEvPKT_mmmmPS5_f,"",@"SHT_CUDA_INFO"
	.sectionflags	@""
	.align	4


	//----- nvinfo : EIATTR_CUDA_API_VERSION
	.align		4
        /*0000*/ 	.byte	0x04, 0x37
        /*0002*/ 	.short	(.L_255 - .L_254)
.L_254:
        /*0004*/ 	.word	0x00000082


	//----- nvinfo : EIATTR_KPARAM_INFO
	.align		4
.L_255:
        /*0008*/ 	.byte	0x04, 0x17
        /*000a*/ 	.short	(.L_257 - .L_256)
.L_256:
        /*000c*/ 	.word	0x00000000
        /*0010*/ 	.short	0x0006
        /*0012*/ 	.short	0x0030
        /*0014*/ 	.byte	0x00, 0xf0, 0x11, 0x00


	//----- nvinfo : EIATTR_KPARAM_INFO
	.align		4
.L_257:
        /*0018*/ 	.byte	0x04, 0x17
        /*001a*/ 	.short	(.L_259 - .L_258)
.L_258:
        /*001c*/ 	.word	0x00000000
        /*0020*/ 	.short	0x0005
        /*0022*/ 	.short	0x0028
        /*0024*/ 	.byte	0x00, 0xf0, 0x21, 0x00


	//----- nvinfo : EIATTR_KPARAM_INFO
	.align		4
.L_259:
        /*0028*/ 	.byte	0x04, 0x17
        /*002a*/ 	.short	(.L_261 - .L_260)
.L_260:
        /*002c*/ 	.word	0x00000000
        /*0030*/ 	.short	0x0004
        /*0032*/ 	.short	0x0020
        /*0034*/ 	.byte	0x00, 0xf0, 0x21, 0x00


	//----- nvinfo : EIATTR_KPARAM_INFO
	.align		4
.L_261:
        /*0038*/ 	.byte	0x04, 0x17
        /*003a*/ 	.short	(.L_263 - .L_262)
.L_262:
        /*003c*/ 	.word	0x00000000
        /*0040*/ 	.short	0x0003
        /*0042*/ 	.short	0x0018
        /*0044*/ 	.byte	0x00, 0xf0, 0x21, 0x00


	//----- nvinfo : EIATTR_KPARAM_INFO
	.align		4
.L_263:
        /*0048*/ 	.byte	0x04, 0x17
        /*004a*/ 	.short	(.L_265 - .L_264)
.L_264:
        /*004c*/ 	.word	0x00000000
        /*0050*/ 	.short	0x0002
        /*0052*/ 	.short	0x0010
        /*0054*/ 	.byte	0x00, 0xf0, 0x21, 0x00


	//----- nvinfo : EIATTR_KPARAM_INFO
	.align		4
.L_265:
        /*0058*/ 	.byte	0x04, 0x17
        /*005a*/ 	.short	(.L_267 - .L_266)
.L_266:
        /*005c*/ 	.word	0x00000000
        /*0060*/ 	.short	0x0001
        /*0062*/ 	.short	0x0008
        /*0064*/ 	.byte	0x00, 0xf0, 0x21, 0x00


	//----- nvinfo : EIATTR_KPARAM_INFO
	.align		4
.L_267:
        /*0068*/ 	.byte	0x04, 0x17
        /*006a*/ 	.short	(.L_269 - .L_268)
.L_268:
        /*006c*/ 	.word	0x00000000
        /*0070*/ 	.short	0x0000
        /*0072*/ 	.short	0x0000
        /*0074*/ 	.byte	0x00, 0xf0, 0x21, 0x00


	//----- nvinfo : EIATTR_SPARSE_MMA_MASK
	.align		4
.L_269:
        /*0078*/ 	.byte	0x03, 0x50
        /*007a*/ 	.short	0x0000


	//----- nvinfo : EIATTR_MAXREG_COUNT
	.align		4
        /*007c*/ 	.byte	0x03, 0x1b
        /*007e*/ 	.short	0x0040


	//----- nvinfo : EIATTR_MERCURY_ISA_VERSION
	.align		4
        /*0080*/ 	.byte	0x03, 0x5f
        /*0082*/ 	.short	0x0101


	//----- nvinfo : EIATTR_EXIT_INSTR_OFFSETS
	.align		4
        /*0084*/ 	.byte	0x04, 0x1c
        /*0086*/ 	.short	(.L_271 - .L_270)


	//   ....[0]....
.L_270:
        /*0088*/ 	.word	0x000000f0


	//   ....[1]....
        /*008c*/ 	.word	0x000005a0


	//   ....[2]....
        /*0090*/ 	.word	0x00001040


	//----- nvinfo : EIATTR_MAX_THREADS
	.align		4
.L_271:
        /*0094*/ 	.byte	0x04, 0x05
        /*0096*/ 	.short	(.L_273 - .L_272)
.L_272:
        /*0098*/ 	.word	0x00000400
        /*009c*/ 	.word	0x00000001
        /*00a0*/ 	.word	0x00000001


	//----- nvinfo : EIATTR_CRS_STACK_SIZE
	.align		4
.L_273:
        /*00a4*/ 	.byte	0x04, 0x1e
        /*00a6*/ 	.short	(.L_275 - .L_274)
.L_274:
        /*00a8*/ 	.word	0x00000000


	//----- nvinfo : EIATTR_CBANK_PARAM_SIZE
	.align		4
.L_275:
        /*00ac*/ 	.byte	0x03, 0x19
        /*00ae*/ 	.short	0x0034


	//----- nvinfo : EIATTR_PARAM_CBANK
	.align		4
        /*00b0*/ 	.byte	0x04, 0x0a
        /*00b2*/ 	.short	(.L_277 - .L_276)
	.align		4
.L_276:
        /*00b4*/ 	.word	index@(.nv.constant0._ZN2at6native53_GLOBAL__N__7c5e0505_20_UpSampleNearest1d_cu_19867e3837upsample_nearest1d_backward_out_frameIN3c108BFloat16EfXadL_ZNS0_46nearest_neighbor_exact_bw_compute_source_indexEfiiEEEEvPKT_mmmmPS5_f)
        /*00b8*/ 	.short	0x0210
        /*00ba*/ 	.short	0x0034


	//----- nvinfo : EIATTR_SW_WAR
	.align		4
.L_277:
        /*00bc*/ 	.byte	0x04, 0x36
        /*00be*/ 	.short	(.L_279 - .L_278)
.L_278:
        /*00c0*/ 	.word	0x00000008
.L_279:


//--------------------- .nv.info._ZN2at6native53_GLOBAL__N__7c5e0505_20_UpSampleNearest1d_cu_19867e3837upsample_nearest1d_backward_out_frameIN3c104HalfEfXadL_ZNS0_46nearest_neighbor_exact_bw_compute_source_indexEfiiEEEEvPKT_mmmmPS5_f --------------------------
	.section	.nv.info._ZN2at6native53_GLOBAL__N__7c5e0505_20_UpSampleNearest1d_cu_19867e3837upsample_nearest1d_backward_out_frameIN3c104HalfEfXadL_ZNS0_46nearest_neighbor_exact_bw_compute_source_indexEfiiEEEEvPKT_mmmmPS5_f,"",@"SHT_CUDA_INFO"
	.sectionflags	@""
	.align	4


	//----- nvinfo : EIATTR_CUDA_API_VERSION
	.align		4
        /*0000*/ 	.byte	0x04, 0x37
        /*0002*/ 	.short	(.L_281 - .L_280)
.L_280:
        /*0004*/ 	.word	0x00000082


	//----- nvinfo : EIATTR_KPARAM_INFO
	.align		4
.L_281:
        /*0008*/ 	.byte	0x04, 0x17
        /*000a*/ 	.short	(.L_283 - .L_282)
.L_282:
        /*000c*/ 	.word	0x00000000
        /*0010*/ 	.short	0x0006
        /*0012*/ 	.short	0x0030
        /*0014*/ 	.byte	0x00, 0xf0, 0x11, 0x00


	//----- nvinfo : EIATTR_KPARAM_INFO
	.align		4
.L_283:
        /*0018*/ 	.byte	0x04, 0x17
        /*001a*/ 	.short	(.L_285 - .L_284)
.L_284:
        /*001c*/ 	.word	0x00000000
        /*0020*/ 	.short	0x0005
        /*0022*/ 	.short	0x0028
        /*0024*/ 	.byte	0x00, 0xf0, 0x21, 0x00


	//----- nvinfo : EIATTR_KPARAM_INFO
	.align		4
.L_285:
        /*0028*/ 	.byte	0x04, 0x17
        /*002a*/ 	.short	(.L_287 - .L_286)
.L_286:
        /*002c*/ 	.word	0x00000000
        /*0030*/ 	.short	0x0004
        /*0032*/ 	.short	0x0020
        /*0034*/ 	.byte	0x00, 0xf0, 0x21, 0x00


	//----- nvinfo : EIATTR_KPARAM_INFO
	.align		4
.L_287:
        /*0038*/ 	.byte	0x04, 0x17
        /*003a*/ 	.short	(.L_289 - .L_288)
.L_288:
        /*003c*/ 	.word	0x00000000
        /*0040*/ 	.short	0x0003
        /*0042*/ 	.short	0x0018
        /*0044*/ 	.byte	0x00, 0xf0, 0x21, 0x00


	//----- nvinfo : EIATTR_KPARAM_INFO
	.align		4
.L_289:
        /*0048*/ 	.byte	0x04, 0x17
        /*004a*/ 	.short	(.L_291 - .L_290)
.L_290:
        /*004c*/ 	.word	0x00000000
        /*0050*/ 	.short	0x0002
        /*0052*/ 	.short	0x0010
        /*0054*/ 	.byte	0x00, 0xf0, 0x21, 0x00


	//----- nvinfo : EIATTR_KPARAM_INFO
	.align		4
.L_291:
        /*0058*/ 	.byte	0x04, 0x17
        /*005a*/ 	.short	(.L_293 - .L_292)
.L_292:
        /*005c*/ 	.word	0x00000000
        /*0060*/ 	.short	0x0001
        /*0062*/ 	.short	0x0008
        /*0064*/ 	.byte	0x00, 0xf0, 0x21, 0x00


	//----- nvinfo : EIATTR_KPARAM_INFO
	.align		4
.L_293:
        /*0068*/ 	.byte	0x04, 0x17
        /*006a*/ 	.short	(.L_295 - .L_294)
.L_294:
        /*006c*/ 	.word	0x00000000
        /*0070*/ 	.short	0x0000
        /*0072*/ 	.short	0x0000
        /*0074*/ 	.byte	0x00, 0xf0, 0x21, 0x00


	//----- nvinfo : EIATTR_SPARSE_MMA_MASK
	.align		4
.L_295:
        /*0078*/ 	.byte	0x03, 0x50
        /*007a*/ 	.short	0x0000


	//----- nvinfo : EIATTR_MAXREG_COUNT
	.align		4
        /*007c*/ 	.byte	0x03, 0x1b
        /*007e*/ 	.short	0x0040


	//----- nvinfo : EIATTR_MERCURY_ISA_VERSION
	.align		4
        /*0080*/ 	.byte	0x03, 0x5f
        /*0082*/ 	.short	0x0101


	//----- nvinfo : EIATTR_EXIT_INSTR_OFFSETS
	.align		4
        /*0084*/ 	.byte	0x04, 0x1c
        /*0086*/ 	.short	(.L_297 - .L_296)


	//   ....[0]....
.L_296:
        /*0088*/ 	.word	0x000000f0


	//   ....[1]....
        /*008c*/ 	.word	0x000005a0


	//   ....[2]....
        /*0090*/ 	.word	0x00001040


	//----- nvinfo : EIATTR_MAX_THREADS
	.align		4
.L_297:
        /*0094*/ 	.byte	0x04, 0x05
        /*0096*/ 	.short	(.L_299 - .L_298)
.L_298:
        /*0098*/ 	.word	0x00000400
        /*009c*/ 	.word	0x00000001
        /*00a0*/ 	.word	0x00000001


	//----- nvinfo : EIATTR_CRS_STACK_SIZE
	.align		4
.L_299:
        /*00a4*/ 	.byte	0x04, 0x1e
        /*00a6*/ 	.short	(.L_301 - .L_300)
.L_300:
        /*00a8*/ 	.word	0x00000000


	//----- nvinfo : EIATTR_CBANK_PARAM_SIZE
	.align		4
.L_301:
        /*00ac*/ 	.byte	0x03, 0x19
        /*00ae*/ 	.short	0x0034


	//----- nvinfo : EIATTR_PARAM_CBANK
	.align		4
        /*00b0*/ 	.byte	0x04, 0x0a
        /*00b2*/ 	.short	(.L_303 - .L_302)
	.align		4
.L_302:
        /*00b4*/ 	.word	index@(.nv.constant0._ZN2at6native53_GLOBAL__N__7c5e0505_20_UpSampleNearest1d_cu_19867e3837upsample_nearest1d_backward_out_frameIN3c104HalfEfXadL_ZNS0_46nearest_neighbor_exact_bw_compute_source_indexEfiiEEEEvPKT_mmmmPS5_f)
        /*00b8*/ 	.short	0x0210
        /*00ba*/ 	.short	0x0034


	//----- nvinfo : EIATTR_SW_WAR
	.align		4
.L_303:
        /*00bc*/ 	.byte	0x04, 0x36
        /*00be*/ 	.short	(.L_305 - .L_304)
.L_304:
        /*00c0*/ 	.word	0x00000008
.L_305:


//--------------------- .nv.info._ZN2at6native53_GLOBAL__N__7c5e0505_20_UpSampleNearest1d_cu_19867e3837upsample_nearest1d_backward_out_frameIffXadL_ZNS0_46nearest_neighbor_exact_bw_compute_source_indexEfiiEEEEvPKT_mmmmPS3_f --------------------------
	.section	.nv.info._ZN2at6native53_GLOBAL__N__7c5e0505_20_UpSampleNearest1d_cu_19867e3837upsample_nearest1d_backward_out_frameIffXadL_ZNS0_46nearest_neighbor_exact_bw_compute_source_indexEfiiEEEEvPKT_mmmmPS3_f,"",@"SHT_CUDA_INFO"
	.sectionflags	@""
	.align	4


	//----- nvinfo : EIATTR_CUDA_API_VERSION
	.align		4
        /*0000*/ 	.byte	0x04, 0x37
        /*0002*/ 	.short	(.L_307 - .L_306)
.L_306:
        /*0004*/ 	.word	0x00000082


	//----- nvinfo : EIATTR_KPARAM_INFO
	.align		4
.L_307:
        /*0008*/ 	.byte	0x04, 0x17
        /*000a*/ 	.short	(.L_309 - .L_308)
.L_308:
        /*000c*/ 	.word	0x00000000
        /*0010*/ 	.short	0x0006
        /*0012*/ 	.short	0x0030
        /*0014*/ 	.byte	0x00, 0xf0, 0x11, 0x00


	//----- nvinfo : EIATTR_KPARAM_INFO
	.align		4
.L_309:
        /*0018*/ 	.byte	0x04, 0x17
        /*001a*/ 	.short	(.L_311 - .L_310)
.L_310:
        /*001c*/ 	.word	0x00000000
        /*0020*/ 	.short	0x0005
        /*0022*/ 	.short	0x0028
        /*0024*/ 	.byte	0x00, 0xf0, 0x21, 0x00


	//----- nvinfo : EIATTR_KPARAM_INFO
	.align		4
.L_311:
        /*0028*/ 	.byte	0x04, 0x17
        /*002a*/ 	.short	(.L_313 - .L_312)
.L_312:
        /*002c*/ 	.word	0x00000000
        /*0030*/ 	.short	0x0004
        /*0032*/ 	.short	0x0020
        /*0034*/ 	.byte	0x00, 0xf0, 0x21, 0x00


	//----- nvinfo : EIATTR_KPARAM_INFO
	.align		4
.L_313:
        /*0038*/ 	.byte	0x04, 0x17
        /*003a*/ 	.short	(.L_315 - .L_314)
.L_314:
        /*003c*/ 	.word	0x00000000
        /*0040*/ 	.short	0x0003
        /*0042*/ 	.short	0x0018
        /*0044*/ 	.byte	0x00, 0xf0, 0x21, 0x00


	//----- nvinfo : EIATTR_KPARAM_INFO
	.align		4
.L_315:
        /*0048*/ 	.byte	0x04, 0x17
        /*004a*/ 	.short	(.L_317 - .L_316)
.L_316:
        /*004c*/ 	.word	0x00000000
        /*0050*/ 	.short	0x0002
        /*0052*/ 	.short	0x0010
        /*0054*/ 	.byte	0x00, 0xf0, 0x21, 0x00


	//----- nvinfo : EIATTR_KPARAM_INFO
	.align		4
.L_317:
        /*0058*/ 	.byte	0x04, 0x17
        /*005a*/ 	.short	(.L_319 - .L_318)
.L_318:
        /*005c*/ 	.word	0x00000000
        /*0060*/ 	.short	0x0001
        /*0062*/ 	.short	0x0008
        /*0064*/ 	.byte	0x00, 0xf0, 0x21, 0x00


	//----- nvinfo : EIATTR_KPARAM_INFO
	.align		4
.L_319:
        /*0068*/ 	.byte	0x04, 0x17
        /*006a*/ 	.short	(.L_321 - .L_320)
.L_320:
        /*006c*/ 	.word	0x00000000
        /*0070*/ 	.short	0x0000
        /*0072*/ 	.short	0x0000
        /*0074*/ 	.byte	0x00, 0xf0, 0x21, 0x00


	//----- nvinfo : EIATTR_SPARSE_MMA_MASK
	.align		4
.L_321:
        /*0078*/ 	.byte	0x03, 0x50
        /*007a*/ 	.short	0x0000


	//----- nvinfo : EIATTR_MAXREG_COUNT
	.align		4
        /*007c*/ 	.byte	0x03, 0x1b
        /*007e*/ 	.short	0x0040


	//----- nvinfo : EIATTR_MERCURY_ISA_VERSION
	.align		4
        /*0080*/ 	.byte	0x03, 0x5f
        /*0082*/ 	.short	0x0101


	//----- nvinfo : EIATTR_EXIT_INSTR_OFFSETS
	.align		4
        /*0084*/ 	.byte	0x04, 0x1c
        /*0086*/ 	.short	(.L_323 - .L_322)


	//   ....[0]....
.L_322:
        /*0088*/ 	.word	0x000000f0


	//   ....[1]....
        /*008c*/ 	.word	0x000005a0


	//   ....[2]....
        /*0090*/ 	.word	0x00000e60


	//----- nvinfo : EIATTR_MAX_THREADS
	.align		4
.L_323:
        /*0094*/ 	.byte	0x04, 0x05
        /*0096*/ 	.short	(.L_325 - .L_324)
.L_324:
        /*0098*/ 	.word	0x00000400
        /*009c*/ 	.word	0x00000001
        /*00a0*/ 	.word	0x00000001


	//----- nvinfo : EIATTR_CRS_STACK_SIZE
	.align		4
.L_325:
        /*00a4*/ 	.byte	0x04, 0x1e
        /*00a6*/ 	.short	(.L_327 - .L_326)
.L_326:
        /*00a8*/ 	.word	0x00000000


	//----- nvinfo : EIATTR_CBANK_PARAM_SIZE
	.align		4
.L_327:
        /*00ac*/ 	.byte	0x03, 0x19
        /*00ae*/ 	.short	0x0034


	//----- nvinfo : EIATTR_PARAM_CBANK
	.align		4
        /*00b0*/ 	.byte	0x04, 0x0a
        /*00b2*/ 	.short	(.L_329 - .L_328)
	.align		4
.L_328:
        /*00b4*/ 	.word	index@(.nv.constant0._ZN2at6native53_GLOBAL__N__7c5e0505_20_UpSampleNearest1d_cu_19867e3837upsample_nearest1d_backward_out_frameIffXadL_ZNS0_46nearest_neighbor_exact_bw_compute_source_indexEfiiEEEEvPKT_mmmmPS3_f)
        /*00b8*/ 	.short	0x0210
        /*00ba*/ 	.short	0x0034


	//----- nvinfo : EIATTR_SW_WAR
	.align		4
.L_329:
        /*00bc*/ 	.byte	0x04, 0x36
        /*00be*/ 	.short	(.L_331 - .L_330)
.L_330:
        /*00c0*/ 	.word	0x00000008
.L_331:


//--------------------- .nv.info._ZN2at6native53_GLOBAL__N__7c5e0505_20_UpSampleNearest1d_cu_19867e3837upsample_nearest1d_backward_out_frameIddXadL_ZNS0_46nearest_neighbor_exact_bw_compute_source_indexEfiiEEEEvPKT_mmmmPS3_f --------------------------
	.section	.nv.info._ZN2at6native53_GLOBAL__N__7c5e0505_20_UpSampleNearest1d_cu_19867e3837upsample_nearest1d_backward_out_frameIddXadL_ZNS0_46nearest_neighbor_exact_bw_compute_source_indexEfiiEEEEvPKT_mmmmPS3_f,"",@"SHT_CUDA_INFO"
	.sectionflags	@""
	.align	4


	//----- nvinfo : EIATTR_CUDA_API_VERSION
	.align		4
        /*0000*/ 	.byte	0x04, 0x37
        /*0002*/ 	.short	(.L_333 - .L_332)
.L_332:
        /*0004*/ 	.word	0x00000082


	//----- nvinfo : EIATTR_KPARAM_INFO
	.align		4
.L_333:
        /*0008*/ 	.byte	0x04, 0x17
        /*000a*/ 	.short	(.L_335 - .L_334)
.L_334:
        /*000c*/ 	.word	0x00000000
        /*0010*/ 	.short	0x0006
        /*0012*/ 	.short	0x0030
        /*0014*/ 	.byte	0x00, 0xf0, 0x11, 0x00


	//----- nvinfo : EIATTR_KPARAM_INFO
	.align		4
.L_335:
        /*0018*/ 	.byte	0x04, 0x17
        /*001a*/ 	.short	(.L_337 - .L_336)
.L_336:
        /*001c*/ 	.word	0x00000000
        /*0020*/ 	.short	0x0005
        /*0022*/ 	.short	0x0028
        /*0024*/ 	.byte	0x00, 0xf0, 0x21, 0x00


	//----- nvinfo : EIATTR_KPARAM_INFO
	.align		4
.L_337:
        /*0028*/ 	.byte	0x04, 0x17
        /*002a*/ 	.short	(.L_339 - .L_338)
.L_338:
        /*002c*/ 	.word	0x00000000
        /*0030*/ 	.short	0x0004
        /*0032*/ 	.short	0x0020
        /*0034*/ 	.byte	0x00, 0xf0, 0x21, 0x00


	//----- nvinfo : EIATTR_KPARAM_INFO
	.align		4
.L_339:
        /*0038*/ 	.byte	0x04, 0x17
        /*003a*/ 	.short	(.L_341 - .L_340)
.L_340:
        /*003c*/ 	.word	0x00000000
        /*0040*/ 	.short	0x0003
        /*0042*/ 	.short	0x0018
        /*0044*/ 	.byte	0x00, 0xf0, 0x21, 0x00


	//----- nvinfo : EIATTR_KPARAM_INFO
	.align		4
.L_341:
        /*0048*/ 	.byte	0x04, 0x17
        /*004a*/ 	.short	(.L_343 - .L_342)
.L_342:
        /*004c*/ 	.word	0x00000000
        /*0050*/ 	.short	0x0002
        /*0052*/ 	.short	0x0010
        /*0054*/ 	.byte	0x00, 0xf0, 0x21, 0x00


	//----- nvinfo : EIATTR_KPARAM_INFO
	.align		4
.L_343:
        /*0058*/ 	.byte	0x04, 0x17
        /*005a*/ 	.short	(.L_345 - .L_344)
.L_344:
        /*005c*/ 	.word	0x00000000
        /*0060*/ 	.short	0x0001
        /*0062*/ 	.short	0x0008
        /*0064*/ 	.byte	0x00, 0xf0, 0x21, 0x00


	//----- nvinfo : EIATTR_KPARAM_INFO
	.align		4
.L_345:
        /*0068*/ 	.byte	0x04, 0x17
        /*006a*/ 	.short	(.L_347 - .L_346)
.L_346:
        /*006c*/ 	.word	0x00000000
        /*0070*/ 	.short	0x0000
        /*0072*/ 	.short	0x0000
        /*0074*/ 	.byte	0x00, 0xf0, 0x21, 0x00


	//----- nvinfo : EIATTR_SPARSE_MMA_MASK
	.align		4
.L_347:
        /*0078*/ 	.byte	0x03, 0x50
        /*007a*/ 	.short	0x0000


	//----- nvinfo : EIATTR_MAXREG_COUNT
	.align		4
        /*007c*/ 	.byte	0x03, 0x1b
        /*007e*/ 	.short	0x0040


	//----- nvinfo : EIATTR_MERCURY_ISA_VERSION
	.align		4
        /*0080*/ 	.byte	0x03, 0x5f
        /*0082*/ 	.short	0x0101


	//----- nvinfo : EIATTR_EXIT_INSTR_OFFSETS
	.align		4
        /*0084*/ 	.byte	0x04, 0x1c
        /*0086*/ 	.short	(.L_349 - .L_348)


	//   ....[0]....
.L_348:
        /*0088*/ 	.word	0x000000f0


	//   ....[1]....
        /*008c*/ 	.word	0x000005b0


	//   ....[2]....
        /*0090*/ 	.word	0x00000e90


	//----- nvinfo : EIATTR_MAX_THREADS
	.align		4
.L_349:
        /*0094*/ 	.byte	0x04, 0x05
        /*0096*/ 	.short	(.L_351 - .L_350)
.L_350:
        /*0098*/ 	.word	0x00000400
        /*009c*/ 	.word	0x00000001
        /*00a0*/ 	.word	0x00000001


	//----- nvinfo : EIATTR_CRS_STACK_SIZE
	.align		4
.L_351:
        /*00a4*/ 	.byte	0x04, 0x1e
        /*00a6*/ 	.short	(.L_353 - .L_352)
.L_352:
        /*00a8*/ 	.word	0x00000000


	//----- nvinfo : EIATTR_CBANK_PARAM_SIZE
	.align		4
.L_353:
        /*00ac*/ 	.byte	0x03, 0x19
        /*00ae*/ 	.short	0x0034


	//----- nvinfo : EIATTR_PARAM_CBANK
	.align		4
        /*00b0*/ 	.byte	0x04, 0x0a
        /*00b2*/ 	.short	(.L_355 - .L_354)
	.align		4
.L_354:
        /*00b4*/ 	.word	index@(.nv.constant0._ZN2at6native53_GLOBAL__N__7c5e0505_20_UpSampleNearest1d_cu_19867e3837upsample_nearest1d_backward_out_frameIddXadL_ZNS0_46nearest_neighbor_exact_bw_compute_source_indexEfiiEEEEvPKT_mmmmPS3_f)
        /*00b8*/ 	.short	0x0210
        /*00ba*/ 	.short	0x0034


	//----- nvinfo : EIATTR_SW_WAR
	.align		4
.L_355:
        /*00bc*/ 	.byte	0x04, 0x36
        /*00be*/ 	.short	(.L_357 - .L_356)
.L_356:
        /*00c0*/ 	.word	0x00000008
.L_357:


//--------------------- .nv.info._ZN2at6native53_GLOBAL__N__7c5e0505_20_UpSampleNearest1d_cu_19867e3837upsample_nearest1d_backward_out_frameIhlXadL_ZNS0_40nearest_neighbor_bw_compute_source_indexEfiiEEEEvPKT_mmmmPS3_f --------------------------
	.section	.nv.info._ZN2at6native53_GLOBAL__N__7c5e0505_20_UpSampleNearest1d_cu_19867e3837upsample_nearest1d_backward_out_frameIhlXadL_ZNS0_40nearest_neighbor_bw_compute_source_indexEfiiEEEEvPKT_mmmmPS3_f,"",@"SHT_CUDA_INFO"
	.sectionflags	@""
	.align	4


	//----- nvinfo : EIATTR_CUDA_API_VERSION
	.align		4
        /*0000*/ 	.byte	0x04, 0x37
        /*0002*/ 	.short	(.L_359 - .L_358)
.L_358:
        /*0004*/ 	.word	0x00000082


	//----- nvinfo : EIATTR_KPARAM_INFO
	.align		4
.L_359:
        /*0008*/ 	.byte	0x04, 0x17
        /*000a*/ 	.short	(.L_361 - .L_360)
.L_360:
        /*000c*/ 	.word	0x00000000
        /*0010*/ 	.short	0x0006
        /*0012*/ 	.short	0x0030
        /*0014*/ 	.byte	0x00, 0xf0, 0x11, 0x00


	//----- nvinfo : EIATTR_KPARAM_INFO
	.align		4
.L_361:
        /*0018*/ 	.byte	0x04, 0x17
        /*001a*/ 	.short	(.L_363 - .L_362)
.L_362:
        /*001c*/ 	.word	0x00000000
        /*0020*/ 	.short	0x0005
        /*0022*/ 	.short	0x0028
        /*0024*/ 	.byte	0x00, 0xf0, 0x21, 0x00


	//----- nvinfo : EIATTR_KPARAM_INFO
	.align		4
.L_363:
        /*0028*/ 	.byte	0x04, 0x17
        /*002a*/ 	.short	(.L_365 - .L_364)
.L_364:
        /*002c*/ 	.word	0x00000000
        /*0030*/ 	.short	0x0004
        /*0032*/ 	.short	0x0020
        /*0034*/ 	.byte	0x00, 0xf0, 0x21, 0x00


	//----- nvinfo : EIATTR_KPARAM_INFO
	.align		4
.L_365:
        /*0038*/ 	.byte	0x04, 0x17
        /*003a*/ 	.short	(.L_367 - .L_366)
.L_366:
        /*003c*/ 	.word	0x00000000
        /*0040*/ 	.short	0x0003
        /*0042*/ 	.short	0x0018
        /*0044*/ 	.byte	0x00, 0xf0, 0x21, 0x00


	//----- nvinfo : EIATTR_KPARAM_INFO
	.align		4
.L_367:
        /*0048*/ 	.byte	0x04, 0x17
        /*004a*/ 	.short	(.L_369 - .L_368)
.L_368:
        /*004c*/ 	.word	0x00000000
        /*0050*/ 	.short	0x0002
        /*0052*/ 	.short	0x0010
        /*0054*/ 	.byte	0x00, 0xf0, 0x21, 0x00


	//----- nvinfo : EIATTR_KPARAM_INFO
	.align		4
.L_369:
        /*0058*/ 	.byte	0x04, 0x17
        /*005a*/ 	.short	(.L_371 - .L_370)
.L_370:
        /*005c*/ 	.word	0x00000000
        /*0060*/ 	.short	0x0001
        /*0062*/ 	.short	0x0008
        /*0064*/ 	.byte	0x00, 0xf0, 0x21, 0x00


	//----- nvinfo : EIATTR_KPARAM_INFO
	.align		4
.L_371:
        /*0068*/ 	.byte	0x04, 0x17
        /*006a*/ 	.short	(.L_373 - .L_372)
.L_372:
        /*006c*/ 	.word	0x00000000
        /*0070*/ 	.short	0x0000
        /*0072*/ 	.short	0x0000
        /*0074*/ 	.byte	0x00, 0xf0, 0x21, 0x00


	//----- nvinfo : EIATTR_SPARSE_MMA_MASK
	.align		4
.L_373:
        /*0078*/ 	.byte	0x03, 0x50
        /*007a*/ 	.short	0x0000


	//----- nvinfo : EIATTR_MAXREG_COUNT
	.align		4
        /*007c*/ 	.byte	0x03, 0x1b
        /*007e*/ 	.short	0x0040


	//----- nvinfo : EIATTR_MERCURY_ISA_VERSION
	.align		4
        /*0080*/ 	.byte	0x03, 0x5f
        /*0082*/ 	.short	0x0101


	//----- nvinfo : EIATTR_EXIT_INSTR_OFFSETS
	.align		4
        /*0084*/ 	.byte	0x04, 0x1c
        /*0086*/ 	.short	(.L_375 - .L_374)


	//   ....[0]....
.L_374:
        /*0088*/ 	.word	0x000000f0


	//   ....[1]....
        /*008c*/ 	.word	0x000005b0


	//   ....[2]....
        /*0090*/ 	.word	0x00000e60


	//----- nvinfo : EIATTR_MAX_THREADS
	.align		4
.L_375:
        /*0094*/ 	.byte	0x04, 0x05
        /*0096*/ 	.short	(.L_377 - .L_376)
.L_376:
        /*0098*/ 	.word	0x00000400
        /*009c*/ 	.word	0x00000001
        /*00a0*/ 	.word	0x00000001


	//----- nvinfo : EIATTR_CRS_STACK_SIZE
	.align		4
.L_377:
        /*00a4*/ 	.byte	0x04, 0x1e
        /*00a6*/ 	.short	(.L_379 - .L_378)
.L_378:
        /*00a8*/ 	.word	0x00000000


	//----- nvinfo : EIATTR_CBANK_PARAM_SIZE
	.align		4
.L_379:
        /*00ac*/ 	.byte	0x03, 0x19
        /*00ae*/ 	.short	0x0034


	//----- nvinfo : EIATTR_PARAM_CBANK
	.align		4
        /*00b0*/ 	.byte	0x04, 0x0a
        /*00b2*/ 	.short	(.L_381 - .L_380)
	.align		4
.L_380:
        /*00b4*/ 	.word	index@(.nv.constant0._ZN2at6native53_GLOBAL__N__7c5e0505_20_UpSampleNearest1d_cu_19867e3837upsample_nearest1d_backward_out_frameIhlXadL_ZNS0_40nearest_neighbor_bw_compute_source_indexEfiiEEEEvPKT_mmmmPS3_f)
        /*00b8*/ 	.short	0x0210
        /*00ba*/ 	.short	0x0034


	//----- nvinfo : EIATTR_SW_WAR
	.align		4
.L_381:
        /*00bc*/ 	.byte	0x04, 0x36
        /*00be*/ 	.short	(.L_383 - .L_382)
.L_382:
        /*00c0*/ 	.word	0x00000008
.L_383:


//--------------------- .nv.info._ZN2at6native53_GLOBAL__N__7c5e0505_20_UpSampleNearest1d_cu_19867e3837upsample_nearest1d_backward_out_frameIN3c108BFloat16EfXadL_ZNS0_40nearest_neighbor_bw_compute_source_indexEfiiEEEEvPKT_mmmmPS5_f --------------------------
	.section	.nv.info._ZN2at6native53_GLOBAL__N__7c5e0505_20_UpSampleNearest1d_cu_19867e3837upsample_nearest1d_backward_out_frameIN3c108BFloat16EfXadL_ZNS0_40nearest_neighbor_bw_compute_source_indexEfiiEEEEvPKT_mmmmPS5_f,"",@"SHT_CUDA_INFO"
	.sectionflags	@""
	.align	4


	//----- nvinfo : EIATTR_CUDA_API_VERSION
	.align		4
        /*0000*/ 	.byte	0x04, 0x37
        /*0002*/ 	.short	(.L_385 - .L_384)
.L_384:
        /*0004*/ 	.word	0x00000082


	//----- nvinfo : EIATTR_KPARAM_INFO
	.align		4
.L_385:
        /*0008*/ 	.byte	0x04, 0x17
        /*000a*/ 	.short	(.L_387 - .L_386)
.L_386:
        /*000c*/ 	.word	0x00000000
        /*0010*/ 	.short	0x0006
        /*0012*/ 	.short	0x0030
        /*0014*/ 	.byte	0x00, 0xf0, 0x11, 0x00


	//----- nvinfo : EIATTR_KPARAM_INFO
	.align		4
.L_387:
        /*0018*/ 	.byte	0x04, 0x17
        /*001a*/ 	.short	(.L_389 - .L_388)
.L_388:
        /*001c*/ 	.word	0x00000000
        /*0020*/ 	.short	0x0005
        /*0022*/ 	.short	0x0028
        /*0024*/ 	.byte	0x00, 0xf0, 0x21, 0x00


	//----- nvinfo : EIATTR_KPARAM_INFO
	.align		4
.L_389:
        /*0028*/ 	.byte	0x04, 0x17
        /*002a*/ 	.short	(.L_391 - .L_390)
.L_390:
        /*002c*/ 	.word	0x00000000
        /*0030*/ 	.short	0x0004
        /*0032*/ 	.short	0x0020
        /*0034*/ 	.byte	0x00, 0xf0, 0x21, 0x00


	//----- nvinfo : EIATTR_KPARAM_INFO
	.align		4
.L_391:
        /*0038*/ 	.byte	0x04, 0x17
        /*003a*/ 	.short	(.L_393 - .L_392)
.L_392:
        /*003c*/ 	.word	0x00000000
        /*0040*/ 	.short	0x0003
        /*0042*/ 	.short	0x0018
        /*0044*/ 	.byte	0x00, 0xf0, 0x21, 0x00


	//----- nvinfo : EIATTR_KPARAM_INFO
	.align		4
.L_393:
        /*0048*/ 	.byte	0x04, 0x17
        /*004a*/ 	.short	(.L_395 - .L_394)
.L_394:
        /*004c*/ 	.word	0x00000000
        /*0050*/ 	.short	0x0002
        /*0052*/ 	.short	0x0010
        /*0054*/ 	.byte	0x00, 0xf0, 0x21, 0x00


	//----- nvinfo : EIATTR_KPARAM_INFO
	.align		4
.L_395:
        /*0058*/ 	.byte	0x04, 0x17
        /*005a*/ 	.short	(.L_397 - .L_396)
.L_396:
        /*005c*/ 	.word	0x00000000
        /*0060*/ 	.short	0x0001
        /*0062*/ 	.short	0x0008
        /*0064*/ 	.byte	0x00, 0xf0, 0x21, 0x00


	//----- nvinfo : EIATTR_KPARAM_INFO
	.align		4
.L_397:
        /*0068*/ 	.byte	0x04, 0x17
        /*006a*/ 	.short	(.L_399 - .L_398)
.L_398:
        /*006c*/ 	.word	0x00000000
        /*0070*/ 	.short	0x0000
        /*0072*/ 	.short	0x0000
        /*0074*/ 	.byte	0x00, 0xf0, 0x21, 0x00


	//----- nvinfo : EIATTR_SPARSE_MMA_MASK
	.align		4
.L_399:
        /*0078*/ 	.byte	0x03, 0x50
        /*007a*/ 	.short	0x0000


	//----- nvinfo : EIATTR_MAXREG_COUNT
	.align		4
        /*007c*/ 	.byte	0x03, 0x1b
        /*007e*/ 	.short	0x0040


	//----- nvinfo : EIATTR_MERCURY_ISA_VERSION
	.align		4
        /*0080*/ 	.byte	0x03, 0x5f
        /*0082*/ 	.short	0x0101


	//----- nvinfo : EIATTR_EXIT_INSTR_OFFSETS
	.align		4
        /*0084*/ 	.byte	0x04, 0x1c
        /*0086*/ 	.short	(.L_401 - .L_400)


	//   ....[0]....
.L_400:
        /*0088*/ 	.word	0x000000f0


	//   ....[1]....
        /*008c*/ 	.word	0x000005a0


	//   ....[2]....
        /*0090*/ 	.word	0x00001040


	//----- nvinfo : EIATTR_MAX_THREADS
	.align		4
.L_401:
        /*0094*/ 	.byte	0x04, 0x05
        /*0096*/ 	.short	(.L_403 - .L_402)
.L_402:
        /*0098*/ 	.word	0x00000400
        /*009c*/ 	.word	0x00000001
        /*00a0*/ 	.word	0x00000001


	//----- nvinfo : EIATTR_CRS_STACK_SIZE
	.align		4
.L_403:
        /*00a4*/ 	.byte	0x04, 0x1e
        /*00a6*/ 	.short	(.L_405 - .L_404)
.L_404:
        /*00a8*/ 	.word	0x00000000


	//----- nvinfo : EIATTR_CBANK_PARAM_SIZE
	.align		4
.L_405:
        /*00ac*/ 	.byte	0x03, 0x19
        /*00ae*/ 	.short	0x0034


	//----- nvinfo : EIATTR_PARAM_CBANK
	.align		4
        /*00b0*/ 	.byte	0x04, 0x0a
        /*00b2*/ 	.short	(.L_407 - .L_406)
	.align		4
.L_406:
        /*00b4*/ 	.word	index@(.nv.constant0._ZN2at6native53_GLOBAL__N__7c5e0505_20_UpSampleNearest1d_cu_19867e3837upsample_nearest1d_backward_out_frameIN3c108BFloat16EfXadL_ZNS0_40nearest_neighbor_bw_compute_source_indexEfiiEEEEvPKT_mmmmPS5_f)
        /*00b8*/ 	.short	0x0210
        /*00ba*/ 	.short	0x0034


	//----- nvinfo : EIATTR_SW_WAR
	.align		4
.L_407:
        /*00bc*/ 	.byte	0x04, 0x36
        /*00be*/ 	.short	(.L_409 - .L_408)
.L_408:
        /*00c0*/ 	.word	0x00000008
.L_409:


//--------------------- .nv.info._ZN2at6native53_GLOBAL__N__7c5e0505_20_UpSampleNearest1d_cu_19867e3837upsample_nearest1d_backward_out_frameIN3c104HalfEfXadL_ZNS0_40nearest_neighbor_bw_compute_source_indexEfiiEEEEvPKT_mmmmPS5_f --------------------------
	.section	.nv.info._ZN2at6native53_GLOBAL__N__7c5e0505_20_UpSampleNearest1d_cu_19867e3837upsample_nearest1d_backward_out_frameIN3c104HalfEfXadL_ZNS0_40nearest_neighbor_bw_compute_source_indexEfiiEEEEvPKT_mmmmPS5_f,"",@"SHT_CUDA_INFO"
	.sectionflags	@""
	.align	4


	//----- nvinfo : EIATTR_CUDA_API_VERSION
	.align		4
        /*0000*/ 	.byte	0x04, 0x37
        /*0002*/ 	.short	(.L_411 - .L_410)
.L_410:
        /*0004*/ 	.word	0x00000082


	//----- nvinfo : EIATTR_KPARAM_INFO
	.align		4
.L_411:
        /*0008*/ 	.byte	0x04, 0x17
        /*000a*/ 	.short	(.L_413 - .L_412)
.L_412:
        /*000c*/ 	.word	0x00000000
        /*0010*/ 	.short	0x0006
        /*0012*/ 	.short	0x0030
        /*0014*/ 	.byte	0x00, 0xf0, 0x11, 0x00


	//----- nvinfo : EIATTR_KPARAM_INFO
	.align		4
.L_413:
        /*0018*/ 	.byte	0x04, 0x17
        /*001a*/ 	.short	(.L_415 - .L_414)
.L_414:
        /*001c*/ 	.word	0x00000000
        /*0020*/ 	.short	0x0005
        /*0022*/ 	.short	0x0028
        /*0024*/ 	.byte	0x00, 0xf0, 0x21, 0x00


	//----- nvinfo : EIATTR_KPARAM_INFO
	.align		4
.L_415:
        /*0028*/ 	.byte	0x04, 0x17
        /*002a*/ 	.short	(.L_417 - .L_416)
.L_416:
        /*002c*/ 	.word	0x00000000
        /*0030*/ 	.short	0x0004
        /*0032*/ 	.short	0x0020
        /*0034*/ 	.byte	0x00, 0xf0, 0x21, 0x00


	//----- nvinfo : EIATTR_KPARAM_INFO
	.align		4
.L_417:
        /*0038*/ 	.byte	0x04, 0x17
        /*003a*/ 	.short	(.L_419 - .L_418)
.L_418:
        /*003c*/ 	.word	0x00000000
        /*0040*/ 	.short	0x0003
        /*0042*/ 	.short	0x0018
        /*0044*/ 	.byte	0x00, 0xf0, 0x21, 0x00


	//----- nvinfo : EIATTR_KPARAM_INFO
	.align		4
.L_419:
        /*0048*/ 	.byte	0x04, 0x17
        /*004a*/ 	.short	(.L_421 - .L_420)
.L_420:
        /*004c*/ 	.word	0x00000000
        /*0050*/ 	.short	0x0002
        /*0052*/ 	.short	0x0010
        /*0054*/ 	.byte	0x00, 0xf0, 0x21, 0x00


	//----- nvinfo : EIATTR_KPARAM_INFO
	.align		4
.L_421:
        /*0058*/ 	.byte	0x04, 0x17
        /*005a*/ 	.short	(.L_423 - .L_422)
.L_422:
        /*005c*/ 	.word	0x00000000
        /*0060*/ 	.short	0x0001
        /*0062*/ 	.short	0x0008
        /*0064*/ 	.byte	0x00, 0xf0, 0x21, 0x00


	//----- nvinfo : EIATTR_KPARAM_INFO
	.align		4
.L_423:
        /*0068*/ 	.byte	0x04, 0x17
        /*006a*/ 	.short	(.L_425 - .L_424)
.L_424:
        /*006c*/ 	.word	0x00000000
        /*0070*/ 	.short	0x0000
        /*0072*/ 	.short	0x0000
        /*0074*/ 	.byte	0x00, 0xf0, 0x21, 0x00


	//----- nvinfo : EIATTR_SPARSE_MMA_MASK
	.align		4
.L_425:
        /*0078*/ 	.byte	0x03, 0x50
        /*007a*/ 	.short	0x0000


	//----- nvinfo : EIATTR_MAXREG_COUNT
	.align		4
        /*007c*/ 	.byte	0x03, 0x1b
        /*007e*/ 	.short	0x0040


	//----- nvinfo : EIATTR_MERCURY_ISA_VERSION
	.align		4
        /*0080*/ 	.byte	0x03, 0x5f
        /*0082*/ 	.short	0x0101


	//----- nvinfo : EIATTR_EXIT_INSTR_OFFSETS
	.align		4
        /*0084*/ 	.byte	0x04, 0x1c
        /*0086*/ 	.short	(.L_427 - .L_426)


	//   ....[0]....
.L_426:
        /*0088*/ 	.word	0x000000f0


	//   ....[1]....
        /*008c*/ 	.word	0x000005a0


	//   ....[2]....
        /*0090*/ 	.word	0x00001040


	//----- nvinfo : EIATTR_MAX_THREADS
	.align		4
.L_427:
        /*0094*/ 	.byte	0x04, 0x05
        /*0096*/ 	.short	(.L_429 - .L_428)
.L_428:
        /*0098*/ 	.word	0x00000400
        /*009c*/ 	.word	0x00000001
        /*00a0*/ 	.word	0x00000001


	//----- nvinfo : EIATTR_CRS_STACK_SIZE
	.align		4
.L_429:
        /*00a4*/ 	.byte	0x04, 0x1e
        /*00a6*/ 	.short	(.L_431 - .L_430)
.L_430:
        /*00a8*/ 	.word	0x00000000


	//----- nvinfo : EIATTR_CBANK_PARAM_SIZE
	.align		4
.L_431:
        /*00ac*/ 	.byte	0x03, 0x19
        /*00ae*/ 	.short	0x0034


	//----- nvinfo : EIATTR_PARAM_CBANK
	.align		4
        /*00b0*/ 	.byte	0x04, 0x0a
        /*00b2*/ 	.short	(.L_433 - .L_432)
	.align		4
.L_432:
        /*00b4*/ 	.word	index@(.nv.constant0._ZN2at6native53_GLOBAL__N__7c5e0505_20_UpSampleNearest1d_cu_19867e3837upsample_nearest1d_backward_out_frameIN3c104HalfEfXadL_ZNS0_40nearest_neighbor_bw_compute_source_indexEfiiEEEEvPKT_mmmmPS5_f)
        /*00b8*/ 	.short	0x0210
        /*00ba*/ 	.short	0x0034


	//----- nvinfo : EIATTR_SW_WAR
	.align		4
.L_433:
        /*00bc*/ 	.byte	0x04, 0x36
        /*00be*/ 	.short	(.L_435 - .L_434)
.L_434:
        /*00c0*/ 	.word	0x00000008
.L_435:


//--------------------- .nv.info._ZN2at6native53_GLOBAL__N__7c5e0505_20_UpSampleNearest1d_cu_19867e3837upsample_nearest1d_backward_out_frameIffXadL_ZNS0_40nearest_neighbor_bw_compute_source_indexEfiiEEEEvPKT_mmmmPS3_f --------------------------
	.section	.nv.info._ZN2at6native53_GLOBAL__N__7c5e0505_20_UpSampleNearest1d_cu_19867e3837upsample_nearest1d_backward_out_frameIffXadL_ZNS0_40nearest_neighbor_bw_compute_source_indexEfiiEEEEvPKT_mmmmPS3_f,"",@"SHT_CUDA_INFO"
	.sectionflags	@""
	.align	4


	//----- nvinfo : EIATTR_CUDA_API_VERSION
	.align		4
        /*0000*/ 	.byte	0x04, 0x37
        /*0002*/ 	.short	(.L_437 - .L_436)
.L_436:
        /*0004*/ 	.word	0x00000082


	//----- nvinfo : EIATTR_KPARAM_INFO
	.align		4
.L_437:
        /*0008*/ 	.byte	0x04, 0x17
        /*000a*/ 	.short	(.L_439 - .L_438)
.L_438:
        /*000c*/ 	.word	0x00000000
        /*0010*/ 	.short	0x0006
        /*0012*/ 	.short	0x0030
        /*0014*/ 	.byte	0x00, 0xf0, 0x11, 0x00


	//----- nvinfo : EIATTR_KPARAM_INFO
	.align		4
.L_439:
        /*0018*/ 	.byte	0x04, 0x17
        /*001a*/ 	.short	(.L_441 - .L_440)
.L_440:
        /*001c*/ 	.word	0x00000000
        /*0020*/ 	.short	0x0005
        /*0022*/ 	.short	0x0028
        /*0024*/ 	.byte	0x00, 0xf0, 0x21, 0x00


	//----- nvinfo : EIATTR_KPARAM_INFO
	.align		4
.L_441:
        /*0028*/ 	.byte	0x04, 0x17
        /*002a*/ 	.short	(.L_443 - .L_442)
.L_442:
        /*002c*/ 	.word	0x00000000
        /*0030*/ 	.short	0x0004
        /*0032*/ 	.short	0x0020
        /*0034*/ 	.byte	0x00, 0xf0, 0x21, 0x00


	//----- nvinfo : EIATTR_KPARAM_INFO
	.align		4
.L_443:
        /*0038*/ 	.byte	0x04, 0x17
        /*003a*/ 	.short	(.L_445 - .L_444)
.L_444:
        /*003c*/ 	.word	0x00000000
        /*0040*/ 	.short	0x0003
        /*0042*/ 	.short	0x0018
        /*0044*/ 	.byte	0x00, 0xf0, 0x21, 0x00


	//----- nvinfo : EIATTR_KPARAM_INFO
	.align		4
.L_445:
        /*0048*/ 	.byte	0x04, 0x17
        /*004a*/ 	.short	(.L_447 - .L_446)
.L_446:
        /*004c*/ 	.word	0x00000000
        /*0050*/ 	.short	0x0002
        /*0052*/ 	.short	0x0010
        /*0054*/ 	.byte	0x00, 0xf0, 0x21, 0x00


	//----- nvinfo : EIATTR_KPARAM_INFO
	.align		4
.L_447:
        /*0058*/ 	.byte	0x04, 0x17
        /*005a*/ 	.short	(.L_449 - .L_448)
.L_448:
        /*005c*/ 	.word	0x00000000
        /*0060*/ 	.short	0x0001
        /*0062*/ 	.short	0x0008
        /*0064*/ 	.byte	0x00, 0xf0, 0x21, 0x00


	//----- nvinfo : EIATTR_KPARAM_INFO
	.align		4
.L_449:
        /*0068*/ 	.byte	0x04, 0x17
        /*006a*/ 	.short	(.L_451 - .L_450)
.L_450:
        /*006c*/ 	.word	0x00000000
        /*0070*/ 	.short	0x0000
        /*0072*/ 	.short	0x0000
        /*0074*/ 	.byte	0x00, 0xf0, 0x21, 0x00


	//----- nvinfo : EIATTR_SPARSE_MMA_MASK
	.align		4
.L_451:
        /*0078*/ 	.byte	0x03, 0x50
        /*007a*/ 	.short	0x0000


	//----- nvinfo : EIATTR_MAXREG_COUNT
	.align		4
        /*007c*/ 	.byte	0x03, 0x1b
        /*007e*/ 	.short	0x0040


	//----- nvinfo : EIATTR_MERCURY_ISA_VERSION
	.align		4
        /*0080*/ 	.byte	0x03, 0x5f
        /*0082*/ 	.short	0x0101


	//----- nvinfo : EIATTR_EXIT_INSTR_OFFSETS
	.align		4
        /*0084*/ 	.byte	0x04, 0x1c
        /*0086*/ 	.short	(.L_453 - .L_452)


	//   ....[0]....
.L_452:
        /*0088*/ 	.word	0x000000f0


	//   ....[1]....
        /*008c*/ 	.word	0x000005a0


	//   ....[2]....
        /*0090*/ 	.word	0x00000e60


	//----- nvinfo : EIATTR_MAX_THREADS
	.align		4
.L_453:
        /*0094*/ 	.byte	0x04, 0x05
        /*0096*/ 	.short	(.L_455 - .L_454)
.L_454:
        /*0098*/ 	.word	0x00000400
        /*009c*/ 	.word	0x00000001
        /*00a0*/ 	.word	0x00000001


	//----- nvinfo : EIATTR_CRS_STACK_SIZE
	.align		4
.L_455:
        /*00a4*/ 	.byte	0x04, 0x1e
        /*00a6*/ 	.short	(.L_457 - .L_456)
.L_456:
        /*00a8*/ 	.word	0x00000000


	//----- nvinfo : EIATTR_CBANK_PARAM_SIZE
	.align		4
.L_457:
        /*00ac*/ 	.byte	0x03, 0x19
        /*00ae*/ 	.short	0x0034


	//----- nvinfo : EIATTR_PARAM_CBANK
	.align		4
        /*00b0*/ 	.byte	0x04, 0x0a
        /*00b2*/ 	.short	(.L_459 - .L_458)
	.align		4
.L_458:
        /*00b4*/ 	.word	index@(.nv.constant0._ZN2at6native53_GLOBAL__N__7c5e0505_20_UpSampleNearest1d_cu_19867e3837upsample_nearest1d_backward_out_frameIffXadL_ZNS0_40nearest_neighbor_bw_compute_source_indexEfiiEEEEvPKT_mmmmPS3_f)
        /*00b8*/ 	.short	0x0210
        /*00ba*/ 	.short	0x0034


	//----- nvinfo : EIATTR_SW_WAR
	.align		4
.L_459:
        /*00bc*/ 	.byte	0x04, 0x36
        /*00be*/ 	.short	(.L_461 - .L_460)
.L_460:
        /*00c0*/ 	.word	0x00000008
.L_461:


//--------------------- .nv.info._ZN2at6native53_GLOBAL__N__7c5e0505_20_UpSampleNearest1d_cu_19867e3837upsample_nearest1d_backward_out_frameIddXadL_ZNS0_40nearest_neighbor_bw_compute_source_indexEfiiEEEEvPKT_mmmmPS3_f --------------------------
	.section	.nv.info._ZN2at6native53_GLOBAL__N__7c5e0505_20_UpSampleNearest1d_cu_19867e3837upsample_nearest1d_backward_out_frameIddXadL_ZNS0_40nearest_neighbor_bw_compute_source_indexEfiiEEEEvPKT_mmmmPS3_f,"",@"SHT_CUDA_INFO"
	.sectionflags	@""
	.align	4


	//----- nvinfo : EIATTR_CUDA_API_VERSION
	.align		4
        /*0000*/ 	.byte	0x04, 0x37
        /*0002*/ 	.short	(.L_463 - .L_462)
.L_462:
        /*0004*/ 	.word	0x00000082


	//----- nvinfo : EIATTR_KPARAM_INFO
	.align		4
.L_463:
        /*0008*/ 	.byte	0x04, 0x17
        /*000a*/ 	.short	(.L_465 - .L_464)
.L_464:
        /*000c*/ 	.word	0x00000000
        /*0010*/ 	.short	0x0006
        /*0012*/ 	.short	0x0030
        /*0014*/ 	.byte	0x00, 0xf0, 0x11, 0x00


	//----- nvinfo : EIATTR_KPARAM_INFO
	.align		4
.L_465:
        /*0018*/ 	.byte	0x04, 0x17
        /*001a*/ 	.short	(.L_467 - .L_466)
.L_466:
        /*001c*/ 	.word	0x00000000
        /*0020*/ 	.short	0x0005
        /*0022*/ 	.short	0x0028
        /*0024*/ 	.byte	0x00, 0xf0, 0x21, 0x00


	//----- nvinfo : EIATTR_KPARAM_INFO
	.align		4
.L_467:
        /*0028*/ 	.byte	0x04, 0x17
        /*002a*/ 	.short	(.L_469 - .L_468)
.L_468:
        /*002c*/ 	.word	0x00000000
        /*0030*/ 	.short	0x0004
        /*0032*/ 	.short	0x0020
        /*0034*/ 	.byte	0x00, 0xf0, 0x21, 0x00


	//----- nvinfo : EIATTR_KPARAM_INFO
	.align		4
.L_469:
        /*0038*/ 	.byte	0x04, 0x17
        /*003a*/ 	.short	(.L_471 - .L_470)
.L_470:
        /*003c*/ 	.word	0x00000000
        /*0040*/ 	.short	0x0003
        /*0042*/ 	.short	0x0018
        /*0044*/ 	.byte	0x00, 0xf0, 0x21, 0x00


	//----- nvinfo : EIATTR_KPARAM_INFO
	.align		4
.L_471:
        /*0048*/ 	.byte	0x04, 0x17
        /*004a*/ 	.short	(.L_473 - .L_472)
.L_472:
        /*004c*/ 	.word	0x00000000
        /*0050*/ 	.short	0x0002
        /*0052*/ 	.short	0x0010
        /*0054*/ 	.byte	0x00, 0xf0, 0x21, 0x00


	//----- nvinfo : EIATTR_KPARAM_INFO
	.align		4
.L_473:
        /*0058*/ 	.byte	0x04, 0x17
        /*005a*/ 	.short	(.L_475 - .L_474)
.L_474:
        /*005c*/ 	.word	0x00000000
        /*0060*/ 	.short	0x0001
        /*0062*/ 	.short	0x0008
        /*0064*/ 	.byte	0x00, 0xf0, 0x21, 0x00


	//----- nvinfo : EIATTR_KPARAM_INFO
	.align		4
.L_475:
        /*0068*/ 	.byte	0x04, 0x17
        /*006a*/ 	.short	(.L_477 - .L_476)
.L_476:
        /*006c*/ 	.word	0x00000000
        /*0070*/ 	.short	0x0000
        /*0072*/ 	.short	0x0000
        /*0074*/ 	.byte	0x00, 0xf0, 0x21, 0x00


	//----- nvinfo : EIATTR_SPARSE_MMA_MASK
	.align		4
.L_477:
        /*0078*/ 	.byte	0x03, 0x50
        /*007a*/ 	.short	0x0000


	//----- nvinfo : EIATTR_MAXREG_COUNT
	.align		4
        /*007c*/ 	.byte	0x03, 0x1b
        /*007e*/ 	.short	0x0040


	//----- nvinfo : EIATTR_MERCURY_ISA_VERSION
	.align		4
        /*0080*/ 	.byte	0x03, 0x5f
        /*0082*/ 	.short	0x0101


	//----- nvinfo : EIATTR_EXIT_INSTR_OFFSETS
	.align		4
        /*0084*/ 	.byte	0x04, 0x1c
        /*0086*/ 	.short	(.L_479 - .L_478)


	//   ....[0]....
.L_478:
        /*0088*/ 	.word	0x000000f0


	//   ....[1]....
        /*008c*/ 	.word	0x000005b0


	//   ....[2]....
        /*0090*/ 	.word	0x00000e90


	//----- nvinfo : EIATTR_MAX_THREADS
	.align		4
.L_479:
        /*0094*/ 	.byte	0x04, 0x05
        /*0096*/ 	.short	(.L_481 - .L_480)
.L_480:
        /*0098*/ 	.word	0x00000400
        /*009c*/ 	.word	0x00000001
        /*00a0*/ 	.word	0x00000001


	//----- nvinfo : EIATTR_CRS_STACK_SIZE
	.align		4
.L_481:
        /*00a4*/ 	.byte	0x04, 0x1e
        /*00a6*/ 	.short	(.L_483 - .L_482)
.L_482:
        /*00a8*/ 	.word	0x00000000


	//----- nvinfo : EIATTR_CBANK_PARAM_SIZE
	.align		4
.L_483:
        /*00ac*/ 	.byte	0x03, 0x19
        /*00ae*/ 	.short	0x0034


	//----- nvinfo : EIATTR_PARAM_CBANK
	.align		4
        /*00b0*/ 	.byte	0x04, 0x0a
        /*00b2*/ 	.short	(.L_485 - .L_484)
	.align		4
.L_484:
        /*00b4*/ 	.word	index@(.nv.constant0._ZN2at6native53_GLOBAL__N__7c5e0505_20_UpSampleNearest1d_cu_19867e3837upsample_nearest1d_backward_out_frameIddXadL_ZNS0_40nearest_neighbor_bw_compute_source_indexEfiiEEEEvPKT_mmmmPS3_f)
        /*00b8*/ 	.short	0x0210
        /*00ba*/ 	.short	0x0034


	//----- nvinfo : EIATTR_SW_WAR
	.align		4
.L_485:
        /*00bc*/ 	.byte	0x04, 0x36
        /*00be*/ 	.short	(.L_487 - .L_486)
.L_486:
        /*00c0*/ 	.word	0x00000008
.L_487:


//--------------------- .nv.info._ZN2at6native53_GLOBAL__N__7c5e0505_20_UpSampleNearest1d_cu_19867e3828upsample_nearest1d_out_frameIhXadL_ZNS0_43nearest_neighbor_exact_compute_source_indexEfiiEEEEvPKT_mmmmPS3_f --------------------------
	.section	.nv.info._ZN2at6native53_GLOBAL__N__7c5e0505_20_UpSampleNearest1d_cu_19867e3828upsample_nearest1d_out_frameIhXadL_ZNS0_43nearest_neighbor_exact_compute_source_indexEfiiEEEEvPKT_mmmmPS3_f,"",@"SHT_CUDA_INFO"
	.sectionflags	@""
	.align	4


	//----- nvinfo : EIATTR_CUDA_API_VERSION
	.align		4
        /*0000*/ 	.byte	0x04, 0x37
        /*0002*/ 	.short	(.L_489 - .L_488)
.L_488:
        /*0004*/ 	.word	0x00000082


	//----- nvinfo : EIATTR_KPARAM_INFO
	.align		4
.L_489:
        /*0008*/ 	.byte	0x04, 0x17
        /*000a*/ 	.short	(.L_491 - .L_490)
.L_490:
        /*000c*/ 	.word	0x00000000
        /*0010*/ 	.short	0x0006
        /*0012*/ 	.short	0x0030
        /*0014*/ 	.byte	0x00, 0xf0, 0x11, 0x00


	//----- nvinfo : EIATTR_KPARAM_INFO
	.align		4
.L_491:
        /*0018*/ 	.byte	0x04, 0x17
        /*001a*/ 	.short	(.L_493 - .L_492)
.L_492:
        /*001c*/ 	.word	0x00000000
        /*0020*/ 	.short	0x0005
        /*0022*/ 	.short	0x0028
        /*0024*/ 	.byte	0x00, 0xf0, 0x21, 0x00


	//----- nvinfo : EIATTR_KPARAM_INFO
	.align		4
.L_493:
        /*0028*/ 	.byte	0x04, 0x17
        /*002a*/ 	.short	(.L_495 - .L_494)
.L_494:
        /*002c*/ 	.word	0x00000000
        /*0030*/ 	.short	0x0004
        /*0032*/ 	.short	0x0020
        /*0034*/ 	.byte	0x00, 0xf0, 0x21, 0x00


	//----- nvinfo : EIATTR_KPARAM_INFO
	.align		4
.L_495:
        /*0038*/ 	.byte	0x04, 0x17
        /*003a*/ 	.short	(.L_497 - .L_496)
.L_496:
        /*003c*/ 	.word	0x00000000
        /*0040*/ 	.short	0x0003
        /*0042*/ 	.short	0x0018
        /*0044*/ 	.byte	0x00, 0xf0, 0x21, 0x00


	//----- nvinfo : EIATTR_KPARAM_INFO
	.align		4
.L_497:
        /*0048*/ 	.byte	0x04, 0x17
        /*004a*/ 	.short	(.L_499 - .L_498)
.L_498:
        /*004c*/ 	.word	0x00000000
        /*0050*/ 	.short	0x0002
        /*0052*/ 	.short	0x0010
        /*0054*/ 	.byte	0x00, 0xf0, 0x21, 0x00


	//----- nvinfo : EIATTR_KPARAM_INFO
	.align		4
.L_499:
        /*0058*/ 	.byte	0x04, 0x17
        /*005a*/ 	.short	(.L_501 - .L_500)
.L_500:
        /*005c*/ 	.word	0x00000000
        /*0060*/ 	.short	0x0001
        /*0062*/ 	.short	0x0008
        /*0064*/ 	.byte	0x00, 0xf0, 0x21, 0x00


	//----- nvinfo : EIATTR_KPARAM_INFO
	.align		4
.L_501:
        /*0068*/ 	.byte	0x04, 0x17
        /*006a*/ 	.short	(.L_503 - .L_502)
.L_502:
        /*006c*/ 	.word	0x00000000
        /*0070*/ 	.short	0x0000
        /*0072*/ 	.short	0x0000
        /*0074*/ 	.byte	0x00, 0xf0, 0x21, 0x00


	//----- nvinfo : EIATTR_SPARSE_MMA_MASK
	.align		4
.L_503:
        /*0078*/ 	.byte	0x03, 0x50
        /*007a*/ 	.short	0x0000


	//----- nvinfo : EIATTR_MAXREG_COUNT
	.align		4
        /*007c*/ 	.byte	0x03, 0x1b
        /*007e*/ 	.short	0x0040


	//----- nvinfo : EIATTR_MERCURY_ISA_VERSION
	.align		4
        /*0080*/ 	.byte	0x03, 0x5f
        /*0082*/ 	.short	0x0101


	//----- nvinfo : EIATTR_EXIT_INSTR_OFFSETS
	.align		4
        /*0084*/ 	.byte	0x04, 0x1c
        /*0086*/ 	.short	(.L_505 - .L_504)


	//   ....[0]....
.L_504:
        /*0088*/ 	.word	0x000000f0


	//   ....[1]....
        /*008c*/ 	.word	0x00000560


	//   ....[2]....
        /*0090*/ 	.word	0x00001510


	//   ....[3]....
        /*0094*/ 	.word	0x00001690


	//----- nvinfo : EIATTR_MAX_THREADS
	.align		4
.L_505:
        /*0098*/ 	.byte	0x04, 0x05
        /*009a*/ 	.short	(.L_507 - .L_506)
.L_506:
        /*009c*/ 	.word	0x00000400
        /*00a0*/ 	.word	0x00000001
        /*00a4*/ 	.word	0x00000001


	//----- nvinfo : EIATTR_CRS_STACK_SIZE
	.align		4
.L_507:
        /*00a8*/ 	.byte	0x04, 0x1e
        /*00aa*/ 	.short	(.L_509 - .L_508)
.L_508:
        /*00ac*/ 	.word	0x00000000


	//----- nvinfo : EIATTR_CBANK_PARAM_SIZE
	.align		4
.L_509:
        /*00b0*/ 	.byte	0x03, 0x19
        /*00b2*/ 	.short	0x0034


	//----- nvinfo : EIATTR_PARAM_CBANK
	.align		4
        /*00b4*/ 	.byte	0x04, 0x0a
        /*00b6*/ 	.short	(.L_511 - .L_510)
	.align		4
.L_510:
        /*00b8*/ 	.word	index@(.nv.constant0._ZN2at6native53_GLOBAL__N__7c5e0505_20_UpSampleNearest1d_cu_19867e3828upsample_nearest1d_out_frameIhXadL_ZNS0_43nearest_neighbor_exact_compute_source_indexEfiiEEEEvPKT_mmmmPS3_f)
        /*00bc*/ 	.short	0x0210
        /*00be*/ 	.short	0x0034


	//----- nvinfo : EIATTR_SW_WAR
	.align		4
.L_511:
        /*00c0*/ 	.byte	0x04, 0x36
        /*00c2*/ 	.short	(.L_513 - .L_512)
.L_512:
        /*00c4*/ 	.word	0x00000008
.L_513:


//--------------------- .nv.info._ZN2at6native53_GLOBAL__N__7c5e0505_20_UpSampleNearest1d_cu_19867e3828upsample_nearest1d_out_frameIN3c108BFloat16EXadL_ZNS0_43nearest_neighbor_exact_compute_source_indexEfiiEEEEvPKT_mmmmPS5_f --------------------------
	.section	.nv.info._ZN2at6native53_GLOBAL__N__7c5e0505_20_UpSampleNearest1d_cu_19867e3828upsample_nearest1d_out_frameIN3c108BFloat16EXadL_ZNS0_43nearest_neighbor_exact_compute_source_indexEfiiEEEEvPKT_mmmmPS5_f,"",@"SHT_CUDA_INFO"
	.sectionflags	@""
	.align	4


	//----- nvinfo : EIATTR_CUDA_API_VERSION
	.align		4
        /*0000*/ 	.byte	0x04, 0x37
        /*0002*/ 	.short	(.L_515 - .L_514)
.L_514:
        /*0004*/ 	.word	0x00000082


	//----- nvinfo : EIATTR_KPARAM_INFO
	.align		4
.L_515:
        /*0008*/ 	.byte	0x04, 0x17
        /*000a*/ 	.short	(.L_517 - .L_516)
.L_516:
        /*000c*/ 	.word	0x00000000
        /*0010*/ 	.short	0x0006
        /*0012*/ 	.short	0x0030
        /*0014*/ 	.byte	0x00, 0xf0, 0x11, 0x00


	//----- nvinfo : EIATTR_KPARAM_INFO
	.align		4
.L_517:
        /*0018*/ 	.byte	0x04, 0x17
        /*001a*/ 	.short	(.L_519 - .L_518)
.L_518:
        /*001c*/ 	.word	0x00000000
        /*0020*/ 	.short	0x0005
        /*0022*/ 	.short	0x0028
        /*0024*/ 	.byte	0x00, 0xf0, 0x21, 0x00


	//----- nvinfo : EIATTR_KPARAM_INFO
	.align		4
.L_519:
        /*0028*/ 	.byte	0x04, 0x17
        /*002a*/ 	.short	(.L_521 - .L_520)
.L_520:
        /*002c*/ 	.word	0x00000000
        /*0030*/ 	.short	0x0004
        /*0032*/ 	.short	0x0020
        /*0034*/ 	.byte	0x00, 0xf0, 0x21, 0x00


	//----- nvinfo : EIATTR_KPARAM_INFO
	.align		4
.L_521:
        /*0038*/ 	.byte	0x04, 0x17
        /*003a*/ 	.short	(.L_523 - .L_522)
.L_522:
        /*003c*/ 	.word	0x00000000
        /*0040*/ 	.short	0x0003
        /*0042*/ 	.short	0x0018
        /*0044*/ 	.byte	0x00, 0xf0, 0x21, 0x00


	//----- nvinfo : EIATTR_KPARAM_INFO
	.align		4
.L_523:
        /*0048*/ 	.byte	0x04, 0x17
        /*004a*/ 	.short	(.L_525 - .L_524)
.L_524:
        /*004c*/ 	.word	0x00000000
        /*0050*/ 	.short	0x0002
        /*0052*/ 	.short	0x0010
        /*0054*/ 	.byte	0x00, 0xf0, 0x21, 0x00


	//----- nvinfo : EIATTR_KPARAM_INFO
	.align		4
.L_525:
        /*0058*/ 	.byte	0x04, 0x17
        /*005a*/ 	.short	(.L_527 - .L_526)
.L_526:
        /*005c*/ 	.word	0x00000000
        /*0060*/ 	.short	0x0001
        /*0062*/ 	.short	0x0008
        /*0064*/ 	.byte	0x00, 0xf0, 0x21, 0x00


	//----- nvinfo : EIATTR_KPARAM_INFO
	.align		4
.L_527:
        /*0068*/ 	.byte	0x04, 0x17
        /*006a*/ 	.short	(.L_529 - .L_528)
.L_528:
        /*006c*/ 	.word	0x00000000
        /*0070*/ 	.short	0x0000
        /*0072*/ 	.short	0x0000
        /*0074*/ 	.byte	0x00, 0xf0, 0x21, 0x00


	//----- nvinfo : EIATTR_SPARSE_MMA_MASK
	.align		4
.L_529:
        /*0078*/ 	.byte	0x03, 0x50
        /*007a*/ 	.short	0x0000


	//----- nvinfo : EIATTR_MAXREG_COUNT
	.align		4
        /*007c*/ 	.byte	0x03, 0x1b
        /*007e*/ 	.short	0x0040


	//----- nvinfo : EIATTR_MERCURY_ISA_VERSION
	.align		4
        /*0080*/ 	.byte	0x03, 0x5f
        /*0082*/ 	.short	0x0101


	//----- nvinfo : EIATTR_EXIT_INSTR_OFFSETS
	.align		4
        /*0084*/ 	.byte	0x04, 0x1c
        /*0086*/ 	.short	(.L_531 - .L_530)


	//   ....[0]....
.L_530:
        /*0088*/ 	.word	0x000000f0


	//   ....[1]....
        /*008c*/ 	.word	0x00000550


	//   ....[2]....
        /*0090*/ 	.word	0x00001160


	//   ....[3]....
        /*0094*/ 	.word	0x00001260


	//----- nvinfo : EIATTR_MAX_THREADS
	.align		4
.L_531:
        /*0098*/ 	.byte	0x04, 0x05
        /*009a*/ 	.short	(.L_533 - .L_532)
.L_532:
        /*009c*/ 	.word	0x00000400
        /*00a0*/ 	.word	0x00000001
        /*00a4*/ 	.word	0x00000001


	//----- nvinfo : EIATTR_CRS_STACK_SIZE
	.align		4
.L_533:
        /*00a8*/ 	.byte	0x04, 0x1e
        /*00aa*/ 	.short	(.L_535 - .L_534)
.L_534:
        /*00ac*/ 	.word	0x00000000


	//----- nvinfo : EIATTR_CBANK_PARAM_SIZE
	.align		4
.L_535:
        /*00b0*/ 	.byte	0x03, 0x19
        /*00b2*/ 	.short	0x0034


	//----- nvinfo : EIATTR_PARAM_CBANK
	.align		4
        /*00b4*/ 	.byte	0x04, 0x0a
        /*00b6*/ 	.short	(.L_537 - .L_536)
	.align		4
.L_536:
        /*00b8*/ 	.word	index@(.nv.constant0._ZN2at6native53_GLOBAL__N__7c5e0505_20_UpSampleNearest1d_cu_19867e3828upsample_nearest1d_out_frameIN3c108BFloat16EXadL_ZNS0_43nearest_neighbor_exact_compute_source_indexEfiiEEEEvPKT_mmmmPS5_f)
        /*00bc*/ 	.short	0x0210
        /*00be*/ 	.short	0x0034


	//----- nvinfo : EIATTR_SW_WAR
	.align		4
.L_537:
        /*00c0*/ 	.byte	0x04, 0x36
        /*00c2*/ 	.short	(.L_539 - .L_538)
.L_538:
        /*00c4*/ 	.word	0x00000008
.L_539:


//--------------------- .nv.info._ZN2at6native53_GLOBAL__N__7c5e0505_20_UpSampleNearest1d_cu_19867e3828upsample_nearest1d_out_frameIN3c104HalfEXadL_ZNS0_43nearest_neighbor_exact_compute_source_indexEfiiEEEEvPKT_mmmmPS5_f --------------------------
	.section	.nv.info._ZN2at6native53_GLOBAL__N__7c5e0505_20_UpSampleNearest1d_cu_19867e3828upsample_nearest1d_out_frameIN3c104HalfEXadL_ZNS0_43nearest_neighbor_exact_compute_source_indexEfiiEEEEvPKT_mmmmPS5_f,"",@"SHT_CUDA_INFO"
	.sectionflags	@""
	.align	4


	//----- nvinfo : EIATTR_CUDA_API_VERSION
	.align		4
        /*0000*/ 	.byte	0x04, 0x37
        /*0002*/ 	.short	(.L_541 - .L_540)
.L_540:
        /*0004*/ 	.word	0x00000082


	//----- nvinfo : EIATTR_KPARAM_INFO
	.align		4
.L_541:
        /*0008*/ 	.byte	0x04, 0x17
        /*000a*/ 	.short	(.L_543 - .L_542)
.L_542:
        /*000c*/ 	.word	0x00000000
        /*0010*/ 	.short	0x0006
        /*0012*/ 	.short	0x0030
        /*0014*/ 	.byte	0x00, 0xf0, 0x11, 0x00


	//----- nvinfo : EIATTR_KPARAM_INFO
	.align		4
.L_543:
        /*0018*/ 	.byte	0x04, 0x17
        /*001a*/ 	.short	(.L_545 - .L_544)
.L_544:
        /*001c*/ 	.word	0x00000000
        /*0020*/ 	.short	0x0005
        /*0022*/ 	.short	0x0028
        /*0024*/ 	.byte	0x00, 0xf0, 0x21, 0x00


	//----- nvinfo : EIATTR_KPARAM_INFO
	.align		4
.L_545:
        /*0028*/ 	.byte	0x04, 0x17
        /*002a*/ 	.short	(.L_547 - .L_546)
.L_546:
        /*002c*/ 	.word	0x00000000
        /*0030*/ 	.short	0x0004
        /*0032*/ 	.short	0x0020
        /*0034*/ 	.byte	0x00, 0xf0, 0x21, 0x00


	//----- nvinfo : EIATTR_KPARAM_INFO
	.align		4
.L_547:
        /*0038*/ 	.byte	0x04, 0x17
        /*003a*/ 	.short	(.L_549 - .L_548)
.L_548:
        /*003c*/ 	.word	0x00000000
        /*0040*/ 	.short	0x0003
        /*0042*/ 	.short	0x0018
        /*0044*/ 	.byte	0x00, 0xf0, 0x21, 0x00


	//----- nvinfo : EIATTR_KPARAM_INFO
	.align		4
.L_549:
        /*0048*/ 	.byte	0x04, 0x17
        /*004a*/ 	.short	(.L_551 - .L_550)
.L_550:
        /*004c*/ 	.word	0x00000000
        /*0050*/ 	.short	0x0002
        /*0052*/ 	.short	0x0010
        /*0054*/ 	.byte	0x00, 0xf0, 0x21, 0x00


	//----- nvinfo : EIATTR_KPARAM_INFO
	.align		4
.L_551:
        /*0058*/ 	.byte	0x04, 0x17
        /*005a*/ 	.short	(.L_553 - .L_552)
.L_552:
        /*005c*/ 	.word	0x00000000
        /*0060*/ 	.short	0x0001
        /*0062*/ 	.short	0x0008
        /*0064*/ 	.byte	0x00, 0xf0, 0x21, 0x00


	//----- nvinfo : EIATTR_KPARAM_INFO
	.align		4
.L_553:
        /*0068*/ 	.byte	0x04, 0x17
        /*006a*/ 	.short	(.L_555 - .L_554)
.L_554:
        /*006c*/ 	.word	0x00000000
        /*0070*/ 	.short	0x0000
        /*0072*/ 	.short	0x0000
        /*0074*/ 	.byte	0x00, 0xf0, 0x21, 0x00


	//----- nvinfo : EIATTR_SPARSE_MMA_MASK
	.align		4
.L_555:
        /*0078*/ 	.byte	0x03, 0x50
        /*007a*/ 	.short	0x0000


	//----- nvinfo : EIATTR_MAXREG_COUNT
	.align		4
        /*007c*/ 	.byte	0x03, 0x1b
        /*007e*/ 	.short	0x0040


	//----- nvinfo : EIATTR_MERCURY_ISA_VERSION
	.align		4
        /*0080*/ 	.byte	0x03, 0x5f
        /*0082*/ 	.short	0x0101


	//----- nvinfo : EIATTR_EXIT_INSTR_OFFSETS
	.align		4
        /*0084*/ 	.byte	0x04, 0x1c
        /*0086*/ 	.short	(.L_557 - .L_556)


	//   ....[0]....
.L_556:
        /*0088*/ 	.word	0x000000f0


	//   ....[1]....
        /*008c*/ 	.word	0x00000550


	//   ....[2]....
        /*0090*/ 	.word	0x00001160


	//   ....[3]....
        /*0094*/ 	.word	0x00001260


	//----- nvinfo : EIATTR_MAX_THREADS
	.align		4
.L_557:
        /*0098*/ 	.byte	0x04, 0x05
        /*009a*/ 	.short	(.L_559 - .L_558)
.L_558:
        /*009c*/ 	.word	0x00000400
        /*00a0*/ 	.word	0x00000001
        /*00a4*/ 	.word	0x00000001


	//----- nvinfo : EIATTR_CRS_STACK_SIZE
	.align		4
.L_559:
        /*00a8*/ 	.byte	0x04, 0x1e
        /*00aa*/ 	.short	(.L_561 - .L_560)
.L_560:
        /*00ac*/ 	.word	0x00000000


	//----- nvinfo : EIATTR_CBANK_PARAM_SIZE
	.align		4
.L_561:
        /*00b0*/ 	.byte	0x03, 0x19
        /*00b2*/ 	.short	0x0034


	//----- nvinfo : EIATTR_PARAM_CBANK
	.align		4
        /*00b4*/ 	.byte	0x04, 0x0a
        /*00b6*/ 	.short	(.L_563 - .L_562)
	.align		4
.L_562:
        /*00b8*/ 	.word	index@(.nv.constant0._ZN2at6native53_GLOBAL__N__7c5e0505_20_UpSampleNearest1d_cu_19867e3828upsample_nearest1d_out_frameIN3c104HalfEXadL_ZNS0_43nearest_neighbor_exact_compute_source_indexEfiiEEEEvPKT_mmmmPS5_f)
        /*00bc*/ 	.short	0x0210
        /*00be*/ 	.short	0x0034


	//----- nvinfo : EIATTR_SW_WAR
	.align		4
.L_563:
        /*00c0*/ 	.byte	0x04, 0x36
        /*00c2*/ 	.short	(.L_565 - .L_564)
.L_564:
        /*00c4*/ 	.word	0x00000008
.L_565:


//--------------------- .nv.info._ZN2at6native53_GLOBAL__N__7c5e0505_20_UpSampleNearest1d_cu_19867e3828upsample_nearest1d_out_frameIfXadL_ZNS0_43nearest_neighbor_exact_compute_source_indexEfiiEEEEvPKT_mmmmPS3_f --------------------------
	.section	.nv.info._ZN2at6native53_GLOBAL__N__7c5e0505_20_UpSampleNearest1d_cu_19867e3828upsample_nearest1d_out_frameIfXadL_ZNS0_43nearest_neighbor_exact_compute_source_indexEfiiEEEEvPKT_mmmmPS3_f,"",@"SHT_CUDA_INFO"
	.sectionflags	@""
	.align	4


	//----- nvinfo : EIATTR_CUDA_API_VERSION
	.align		4
        /*0000*/ 	.byte	0x04, 0x37
        /*0002*/ 	.short	(.L_567 - .L_566)
.L_566:
        /*0004*/ 	.word	0x00000082


	//----- nvinfo : EIATTR_KPARAM_INFO
	.align		4
.L_567:
        /*0008*/ 	.byte	0x04, 0x17
        /*000a*/ 	.short	(.L_569 - .L_568)
.L_568:
        /*000c*/ 	.word	0x00000000
        /*0010*/ 	.short	0x0006
        /*0012*/ 	.short	0x0030
        /*0014*/ 	.byte	0x00, 0xf0, 0x11, 0x00


	//----- nvinfo : EIATTR_KPARAM_INFO
	.align		4
.L_569:
        /*0018*/ 	.byte	0x04, 0x17
        /*001a*/ 	.short	(.L_571 - .L_570)
.L_570:
        /*001c*/ 	.word	0x00000000
        /*0020*/ 	.short	0x0005
        /*0022*/ 	.short	0x0028
        /*0024*/ 	.byte	0x00, 0xf0, 0x21, 0x00


	//----- nvinfo : EIATTR_KPARAM_INFO
	.align		4
.L_571:
        /*0028*/ 	.byte	0x04, 0x17
        /*002a*/ 	.short	(.L_573 - .L_572)
.L_572:
        /*002c*/ 	.word	0x00000000
        /*0030*/ 	.short	0x0004
        /*0032*/ 	.short	0x0020
        /*0034*/ 	.byte	0x00, 0xf0, 0x21, 0x00


	//----- nvinfo : EIATTR_KPARAM_INFO
	.align		4
.L_573:
        /*0038*/ 	.byte	0x04, 0x17
        /*003a*/ 	.short	(.L_575 - .L_574)
.L_574:
        /*003c*/ 	.word	0x00000000
        /*0040*/ 	.short	0x0003
        /*0042*/ 	.short	0x0018
        /*0044*/ 	.byte	0x00, 0xf0, 0x21, 0x00


	//----- nvinfo : EIATTR_KPARAM_INFO
	.align		4
.L_575:
        /*0048*/ 	.byte	0x04, 0x17
        /*004a*/ 	.short	(.L_577 - .L_576)
.L_576:
        /*004c*/ 	.word	0x00000000
        /*0050*/ 	.short	0x0002
        /*0052*/ 	.short	0x0010
        /*0054*/ 	.byte	0x00, 0xf0, 0x21, 0x00


	//----- nvinfo : EIATTR_KPARAM_INFO
	.align		4
.L_577:
        /*0058*/ 	.byte	0x04, 0x17
        /*005a*/ 	.short	(.L_579 - .L_578)
.L_578:
        /*005c*/ 	.word	0x00000000
        /*0060*/ 	.short	0x0001
        /*0062*/ 	.short	0x0008
        /*0064*/ 	.byte	0x00, 0xf0, 0x21, 0x00


	//----- nvinfo : EIATTR_KPARAM_INFO
	.align		4
.L_579:
        /*0068*/ 	.byte	0x04, 0x17
        /*006a*/ 	.short	(.L_581 - .L_580)
.L_580:
        /*006c*/ 	.word	0x00000000
        /*0070*/ 	.short	0x0000
        /*0072*/ 	.short	0x0000
        /*0074*/ 	.byte	0x00, 0xf0, 0x21, 0x00


	//----- nvinfo : EIATTR_SPARSE_MMA_MASK
	.align		4
.L_581:
        /*0078*/ 	.byte	0x03, 0x50
        /*007a*/ 	.short	0x0000


	//----- nvinfo : EIATTR_MAXREG_COUNT
	.align		4
        /*007c*/ 	.byte	0x03, 0x1b
        /*007e*/ 	.short	0x0040


	//----- nvinfo : EIATTR_MERCURY_ISA_VERSION
	.align		4
        /*0080*/ 	.byte	0x03, 0x5f
        /*0082*/ 	.short	0x0101


	//----- nvinfo : EIATTR_EXIT_INSTR_OFFSETS
	.align		4
        /*0084*/ 	.byte	0x04, 0x1c
        /*0086*/ 	.short	(.L_583 - .L_582)


	//   ....[0]....
.L_582:
        /*0088*/ 	.word	0x000000f0


	//   ....[1]....
        /*008c*/ 	.word	0x00000550


	//   ....[2]....
        /*0090*/ 	.word	0x00001160


	//   ....[3]....
        /*0094*/ 	.word	0x00001260


	//----- nvinfo : EIATTR_MAX_THREADS
	.align		4
.L_583:
        /*0098*/ 	.byte	0x04, 0x05
        /*009a*/ 	.short	(.L_585 - .L_584)
.L_584:
        /*009c*/ 	.word	0x00000400
        /*00a0*/ 	.word	0x00000001
        /*00a4*/ 	.word	0x00000001


	//----- nvinfo : EIATTR_CRS_STACK_SIZE
	.align		4
.L_585:
        /*00a8*/ 	.byte	0x04, 0x1e
        /*00aa*/ 	.short	(.L_587 - .L_586)
.L_586:
        /*00ac*/ 	.word	0x00000000


	//----- nvinfo : EIATTR_CBANK_PARAM_SIZE
	.align		4
.L_587:
        /*00b0*/ 	.byte	0x03, 0x19
        /*00b2*/ 	.short	0x0034


	//----- nvinfo : EIATTR_PARAM_CBANK
	.align		4
        /*00b4*/ 	.byte	0x04, 0x0a
        /*00b6*/ 	.short	(.L_589 - .L_588)
	.align		4
.L_588:
        /*00b8*/ 	.word	index@(.nv.constant0._ZN2at6native53_GLOBAL__N__7c5e0505_20_UpSampleNearest1d_cu_19867e3828upsample_nearest1d_out_frameIfXadL_ZNS0_43nearest_neighbor_exact_compute_source_indexEfiiEEEEvPKT_mmmmPS3_f)
        /*00bc*/ 	.short	0x0210
        /*00be*/ 	.short	0x0034


	//----- nvinfo : EIATTR_SW_WAR
	.align		4
.L_589:
        /*00c0*/ 	.byte	0x04, 0x36
        /*00c2*/ 	.short	(.L_591 - .L_590)
.L_590:
        /*00c4*/ 	.word	0x00000008
.L_591:


//--------------------- .nv.info._ZN2at6native53_GLOBAL__N__7c5e0505_20_UpSampleNearest1d_cu_19867e3828upsample_nearest1d_out_frameIdXadL_ZNS0_43nearest_neighbor_exact_compute_source_indexEfiiEEEEvPKT_mmmmPS3_f --------------------------
	.section	.nv.info._ZN2at6native53_GLOBAL__N__7c5e0505_20_UpSampleNearest1d_cu_19867e3828upsample_nearest1d_out_frameIdXadL_ZNS0_43nearest_neighbor_exact_compute_source_indexEfiiEEEEvPKT_mmmmPS3_f,"",@"SHT_CUDA_INFO"
	.sectionflags	@""
	.align	4


	//----- nvinfo : EIATTR_CUDA_API_VERSION
	.align		4
        /*0000*/ 	.byte	0x04, 0x37
        /*0002*/ 	.short	(.L_593 - .L_592)
.L_592:
        /*0004*/ 	.word	0x00000082


	//----- nvinfo : EIATTR_KPARAM_INFO
	.align		4
.L_593:
        /*0008*/ 	.byte	0x04, 0x17
        /*000a*/ 	.short	(.L_595 - .L_594)
.L_594:
        /*000c*/ 	.word	0x00000000
        /*0010*/ 	.short	0x0006
        /*0012*/ 	.short	0x0030
        /*0014*/ 	.byte	0x00, 0xf0, 0x11, 0x00


	//----- nvinfo : EIATTR_KPARAM_INFO
	.align		4
.L_595:
        /*0018*/ 	.byte	0x04, 0x17
        /*001a*/ 	.short	(.L_597 - .L_596)
.L_596:
        /*001c*/ 	.word	0x00000000
        /*0020*/ 	.short	0x0005
        /*0022*/ 	.short	0x0028
        /*0024*/ 	.byte	0x00, 0xf0, 0x21, 0x00


	//----- nvinfo : EIATTR_KPARAM_INFO
	.align		4
.L_597:
        /*0028*/ 	.byte	0x04, 0x17
        /*002a*/ 	.short	(.L_599 - .L_598)
.L_598:
        /*002c*/ 	.word	0x00000000
        /*0030*/ 	.short	0x0004
        /*0032*/ 	.short	0x0020
        /*0034*/ 	.byte	0x00, 0xf0, 0x21, 0x00


	//----- nvinfo : EIATTR_KPARAM_INFO
	.align		4
.L_599:
        /*0038*/ 	.byte	0x04, 0x17
        /*003a*/ 	.short	(.L_601 - .L_600)
.L_600:
        /*003c*/ 	.word	0x00000000
        /*0040*/ 	.short	0x0003
        /*0042*/ 	.short	0x0018
        /*0044*/ 	.byte	0x00, 0xf0, 0x21, 0x00


	//----- nvinfo : EIATTR_KPARAM_INFO
	.align		4
.L_601:
        /*0048*/ 	.byte	0x04, 0x17
        /*004a*/ 	.short	(.L_603 - .L_602)
.L_602:
        /*004c*/ 	.word	0x00000000
        /*0050*/ 	.short	0x0002
        /*0052*/ 	.short	0x0010
        /*0054*/ 	.byte	0x00, 0xf0, 0x21, 0x00


	//----- nvinfo : EIATTR_KPARAM_INFO
	.align		4
.L_603:
        /*0058*/ 	.byte	0x04, 0x17
        /*005a*/ 	.short	(.L_605 - .L_604)
.L_604:
        /*005c*/ 	.word	0x00000000
        /*0060*/ 	.short	0x0001
        /*0062*/ 	.short	0x0008
        /*0064*/ 	.byte	0x00, 0xf0, 0x21, 0x00


	//----- nvinfo : EIATTR_KPARAM_INFO
	.align		4
.L_605:
        /*0068*/ 	.byte	0x04, 0x17
        /*006a*/ 	.short	(.L_607 - .L_606)
.L_606:
        /*006c*/ 	.word	0x00000000
        /*0070*/ 	.short	0x0000
        /*0072*/ 	.short	0x0000
        /*0074*/ 	.byte	0x00, 0xf0, 0x21, 0x00


	//----- nvinfo : EIATTR_SPARSE_MMA_MASK
	.align		4
.L_607:
        /*0078*/ 	.byte	0x03, 0x50
        /*007a*/ 	.short	0x0000


	//----- nvinfo : EIATTR_MAXREG_COUNT
	.align		4
        /*007c*/ 	.byte	0x03, 0x1b
        /*007e*/ 	.short	0x0040


	//----- nvinfo : EIATTR_MERCURY_ISA_VERSION
	.align		4
        /*0080*/ 	.byte	0x03, 0x5f
        /*0082*/ 	.short	0x0101


	//----- nvinfo : EIATTR_EXIT_INSTR_OFFSETS
	.align		4
        /*0084*/ 	.byte	0x04, 0x1c
        /*0086*/ 	.short	(.L_609 - .L_608)


	//   ....[0]....
.L_608:
        /*0088*/ 	.word	0x000000f0


	//   ....[1]....
        /*008c*/ 	.word	0x00000550


	//   ....[2]....
        /*0090*/ 	.word	0x00001160


	//   ....[3]....
        /*0094*/ 	.word	0x00001260


	//----- nvinfo : EIATTR_MAX_THREADS
	.align		4
.L_609:
        /*0098*/ 	.byte	0x04, 0x05
        /*009a*/ 	.short	(.L_611 - .L_610)
.L_610:
        /*009c*/ 	.word	0x00000400
        /*00a0*/ 	.word	0x00000001
        /*00a4*/ 	.word	0x00000001


	//----- nvinfo : EIATTR_CRS_STACK_SIZE
	.align		4
.L_611:
        /*00a8*/ 	.byte	0x04, 0x1e
        /*00aa*/ 	.short	(.L_613 - .L_612)
.L_612:
        /*00ac*/ 	.word	0x00000000


	//----- nvinfo : EIATTR_CBANK_PARAM_SIZE
	.align		4
.L_613:
        /*00b0*/ 	.byte	0x03, 0x19
        /*00b2*/ 	.short	0x0034


	//----- nvinfo : EIATTR_PARAM_CBANK
	.align		4
        /*00b4*/ 	.byte	0x04, 0x0a
        /*00b6*/ 	.short	(.L_615 - .L_614)
	.align		4
.L_614:
        /*00b8*/ 	.word	index@(.nv.constant0._ZN2at6native53_GLOBAL__N__7c5e0505_20_UpSampleNearest1d_cu_19867e3828upsample_nearest1d_out_frameIdXadL_ZNS0_43nearest_neighbor_exact_compute_source_indexEfiiEEEEvPKT_mmmmPS3_f)
        /*00bc*/ 	.short	0x0210
        /*00be*/ 	.short	0x0034


	//----- nvinfo : EIATTR_SW_WAR
	.align		4
.L_615:
        /*00c0*/ 	.byte	0x04, 0x36
        /*00c2*/ 	.short	(.L_617 - .L_616)
.L_616:
        /*00c4*/ 	.word	0x00000008
.L_617:


//--------------------- .nv.info._ZN2at6native53_GLOBAL__N__7c5e0505_20_UpSampleNearest1d_cu_19867e3828upsample_nearest1d_out_frameIhXadL_ZNS0_37nearest_neighbor_compute_source_indexEfiiEEEEvPKT_mmmmPS3_f --------------------------
	.section	.nv.info._ZN2at6native53_GLOBAL__N__7c5e0505_20_UpSampleNearest1d_cu_19867e3828upsample_nearest1d_out_frameIhXadL_ZNS0_37nearest_neighbor_compute_source_indexEfiiEEEEvPKT_mmmmPS3_f,"",@"SHT_CUDA_INFO"
	.sectionflags	@""
	.align	4


	//----- nvinfo : EIATTR_CUDA_API_VERSION
	.align		4
        /*0000*/ 	.byte	0x04, 0x37
        /*0002*/ 	.short	(.L_619 - .L_618)
.L_618:
        /*0004*/ 	.word	0x00000082


	//----- nvinfo : EIATTR_KPARAM_INFO
	.align		4
.L_619:
        /*0008*/ 	.byte	0x04, 0x17
        /*000a*/ 	.short	(.L_621 - .L_620)
.L_620:
        /*000c*/ 	.word	0x00000000
        /*0010*/ 	.short	0x0006
        /*0012*/ 	.short	0x0030
        /*0014*/ 	.byte	0x00, 0xf0, 0x11, 0x00


	//----- nvinfo : EIATTR_KPARAM_INFO
	.align		4
.L_621:
        /*0018*/ 	.byte	0x04, 0x17
        /*001a*/ 	.short	(.L_623 - .L_622)
.L_622:
        /*001c*/ 	.word	0x00000000
        /*0020*/ 	.short	0x0005
        /*0022*/ 	.short	0x0028
        /*0024*/ 	.byte	0x00, 0xf0, 0x21, 0x00


	//----- nvinfo : EIATTR_KPARAM_INFO
	.align		4
.L_623:
        /*0028*/ 	.byte	0x04, 0x17
        /*002a*/ 	.short	(.L_625 - .L_624)
.L_624:
        /*002c*/ 	.word	0x00000000
        /*0030*/ 	.short	0x0004
        /*0032*/ 	.short	0x0020
        /*0034*/ 	.byte	0x00, 0xf0, 0x21, 0x00


	//----- nvinfo : EIATTR_KPARAM_INFO
	.align		4
.L_625:
        /*0038*/ 	.byte	0x04, 0x17
        /*003a*/ 	.short	(.L_627 - .L_626)
.L_626:
        /*003c*/ 	.word	0x00000000
        /*0040*/ 	.short	0x0003
        /*0042*/ 	.short	0x0018
        /*0044*/ 	.byte	0x00, 0xf0, 0x21, 0x00


	//----- nvinfo : EIATTR_KPARAM_INFO
	.align		4
.L_627:
        /*0048*/ 	.byte	0x04, 0x17
        /*004a*/ 	.short	(.L_629 - .L_628)
.L_628:
        /*004c*/ 	.word	0x00000000
        /*0050*/ 	.short	0x0002
        /*0052*/ 	.short	0x0010
        /*0054*/ 	.byte	0x00, 0xf0, 0x21, 0x00


	//----- nvinfo : EIATTR_KPARAM_INFO
	.align		4
.L_629:
        /*0058*/ 	.byte	0x04, 0x17
        /*005a*/ 	.short	(.L_631 - .L_630)
.L_630:
        /*005c*/ 	.word	0x00000000
        /*0060*/ 	.short	0x0001
        /*0062*/ 	.short	0x0008
        /*0064*/ 	.byte	0x00, 0xf0, 0x21, 0x00


	//----- nvinfo : EIATTR_KPARAM_INFO
	.align		4
.L_631:
        /*0068*/ 	.byte	0x04, 0x17
        /*006a*/ 	.short	(.L_633 - .L_632)
.L_632:
        /*006c*/ 	.word	0x00000000
        /*0070*/ 	.short	0x0000
        /*0072*/ 	.short	0x0000
        /*0074*/ 	.byte	0x00, 0xf0, 0x21, 0x00


	//----- nvinfo : EIATTR_SPARSE_MMA_MASK
	.align		4
.L_633:
        /*0078*/ 	.byte	0x03, 0x50
        /*007a*/ 	.short	0x0000


	//----- nvinfo : EIATTR_MAXREG_COUNT
	.align		4
        /*007c*/ 	.byte	0x03, 0x1b
        /*007e*/ 	.short	0x0040


	//----- nvinfo : EIATTR_MERCURY_ISA_VERSION
	.align		4
        /*0080*/ 	.byte	0x03, 0x5f
        /*0082*/ 	.short	0x0101


	//----- nvinfo : EIATTR_EXIT_INSTR_OFFSETS
	.align		4
        /*0084*/ 	.byte	0x04, 0x1c
        /*0086*/ 	.short	(.L_635 - .L_634)


	//   ....[0]....
.L_634:
        /*0088*/ 	.word	0x000000f0


	//   ....[1]....
        /*008c*/ 	.word	0x00000550


	//   ....[2]....
        /*0090*/ 	.word	0x00001500


	//   ....[3]....
        /*0094*/ 	.word	0x00001680


	//----- nvinfo : EIATTR_MAX_THREADS
	.align		4
.L_635:
        /*0098*/ 	.byte	0x04, 0x05
        /*009a*/ 	.short	(.L_637 - .L_636)
.L_636:
        /*009c*/ 	.word	0x00000400
        /*00a0*/ 	.word	0x00000001
        /*00a4*/ 	.word	0x00000001


	//----- nvinfo : EIATTR_CRS_STACK_SIZE
	.align		4
.L_637:
        /*00a8*/ 	.byte	0x04, 0x1e
        /*00aa*/ 	.short	(.L_639 - .L_638)
.L_638:
        /*00ac*/ 	.word	0x00000000


	//----- nvinfo : EIATTR_CBANK_PARAM_SIZE
	.align		4
.L_639:
        /*00b0*/ 	.byte	0x03, 0x19
        /*00b2*/ 	.short	0x0034


	//----- nvinfo : EIATTR_PARAM_CBANK
	.align		4
        /*00b4*/ 	.byte	0x04, 0x0a
        /*00b6*/ 	.short	(.L_641 - .L_640)
	.align		4
.L_640:
        /*00b8*/ 	.word	index@(.nv.constant0._ZN2at6native53_GLOBAL__N__7c5e0505_20_UpSampleNearest1d_cu_19867e3828upsample_nearest1d_out_frameIhXadL_ZNS0_37nearest_neighbor_compute_source_indexEfiiEEEEvPKT_mmmmPS3_f)
        /*00bc*/ 	.short	0x0210
        /*00be*/ 	.short	0x0034


	//----- nvinfo : EIATTR_SW_WAR
	.align		4
.L_641:
        /*00c0*/ 	.byte	0x04, 0x36
        /*00c2*/ 	.short	(.L_643 - .L_642)
.L_642:
        /*00c4*/ 	.word	0x00000008
.L_643:


//--------------------- .nv.info._ZN2at6native53_GLOBAL__N__7c5e0505_20_UpSampleNearest1d_cu_19867e3828upsample_nearest1d_out_frameIN3c108BFloat16EXadL_ZNS0_37nearest_neighbor_compute_source_indexEfiiEEEEvPKT_mmmmPS5_f --------------------------
	.section	.nv.info._ZN2at6native53_GLOBAL__N__7c5e0505_20_UpSampleNearest1d_cu_19867e3828upsample_nearest1d_out_frameIN3c108BFloat16EXadL_ZNS0_37nearest_neighbor_compute_source_indexEfiiEEEEvPKT_mmmmPS5_f,"",@"SHT_CUDA_INFO"
	.sectionflags	@""
	.align	4


	//----- nvinfo : EIATTR_CUDA_API_VERSION
	.align		4
        /*0000*/ 	.byte	0x04, 0x37
        /*0002*/ 	.short	(.L_645 - .L_644)
.L_644:
        /*0004*/ 	.word	0x00000082


	//----- nvinfo : EIATTR_KPARAM_INFO
	.align		4
.L_645:
        /*0008*/ 	.byte	0x04, 0x17
        /*000a*/ 	.short	(.L_647 - .L_646)
.L_646:
        /*000c*/ 	.word	0x00000000
        /*0010*/ 	.short	0x0006
        /*0012*/ 	.short	0x0030
        /*0014*/ 	.byte	0x00, 0xf0, 0x11, 0x00


	//----- nvinfo : EIATTR_KPARAM_INFO
	.align		4
.L_647:
        /*0018*/ 	.byte	0x04, 0x17
        /*001a*/ 	.short	(.L_649 - .L_648)
.L_648:
        /*001c*/ 	.word	0x00000000
        /*0020*/ 	.short	0x0005
        /*0022*/ 	.short	0x0028
        /*0024*/ 	.byte	0x00, 0xf0, 0x21, 0x00


	//----- nvinfo : EIATTR_KPARAM_INFO
	.align		4
.L_649:
        /*0028*/ 	.byte	0x04, 0x17
        /*002a*/ 	.short	(.L_651 - .L_650)
.L_650:
        /*002c*/ 	.word	0x00000000
        /*0030*/ 	.short	0x0004
        /*0032*/ 	.short	0x0020
        /*0034*/ 	.byte	0x00, 0xf0, 0x21, 0x00


	//----- nvinfo : EIATTR_KPARAM_INFO
	.align		4
.L_651:
        /*0038*/ 	.byte	0x04, 0x17
        /*003a*/ 	.short	(.L_653 - .L_652)
.L_652:
        /*003c*/ 	.word	0x00000000
        /*0040*/ 	.short	0x0003
        /*0042*/ 	.short	0x0018
        /*0044*/ 	.byte	0x00, 0xf0, 0x21, 0x00


	//----- nvinfo : EIATTR_KPARAM_INFO
	.align		4
.L_653:
        /*0048*/ 	.byte	0x04, 0x17
        /*004a*/ 	.short	(.L_655 - .L_654)
.L_654:
        /*004c*/ 	.word	0x00000000
        /*0050*/ 	.short	0x0002
        /*0052*/ 	.short	0x0010
        /*0054*/ 	.byte	0x00, 0xf0, 0x21, 0x00


	//----- nvinfo : EIATTR_KPARAM_INFO
	.align		4
.L_655:
        /*0058*/ 	.byte	0x04, 0x17
        /*005a*/ 	.short	(.L_657 - .L_656)
.L_656:
        /*005c*/ 	.word	0x00000000
        /*0060*/ 	.short	0x0001
        /*0062*/ 	.short	0x0008
        /*0064*/ 	.byte	0x00, 0xf0, 0x21, 0x00


	//----- nvinfo : EIATTR_KPARAM_INFO
	.align		4
.L_657:
        /*0068*/ 	.byte	0x04, 0x17
        /*006a*/ 	.short	(.L_659 - .L_658)
.L_658:
        /*006c*/ 	.word	0x00000000
        /*0070*/ 	.short	0x0000
        /*0072*/ 	.short	0x0000
        /*0074*/ 	.byte	0x00, 0xf0, 0x21, 0x00


	//----- nvinfo : EIATTR_SPARSE_MMA_MASK
	.align		4
.L_659:
        /*0078*/ 	.byte	0x03, 0x50
        /*007a*/ 	.short	0x0000


	//----- nvinfo : EIATTR_MAXREG_COUNT
	.align		4
        /*007c*/ 	.byte	0x03, 0x1b
        /*007e*/ 	.short	0x0040


	//----- nvinfo : EIATTR_MERCURY_ISA_VERSION
	.align		4
        /*0080*/ 	.byte	0x03, 0x5f
        /*0082*/ 	.short	0x0101


	//----- nvinfo : EIATTR_EXIT_INSTR_OFFSETS
	.align		4
        /*0084*/ 	.byte	0x04, 0x1c
        /*0086*/ 	.short	(.L_661 - .L_660)


	//   ....[0]....
.L_660:
        /*0088*/ 	.word	0x000000f0


	//   ....[1]....
        /*008c*/ 	.word	0x00000540


	//   ....[2]....
        /*0090*/ 	.word	0x00001150


	//   ....[3]....
        /*0094*/ 	.word	0x00001250


	//----- nvinfo : EIATTR_MAX_THREADS
	.align		4
.L_661:
        /*0098*/ 	.byte	0x04, 0x05
        /*009a*/ 	.short	(.L_663 - .L_662)
.L_662:
        /*009c*/ 	.word	0x00000400
        /*00a0*/ 	.word	0x00000001
        /*00a4*/ 	.word	0x00000001


	//----- nvinfo : EIATTR_CRS_STACK_SIZE
	.align		4
.L_663:
        /*00a8*/ 	.byte	0x04, 0x1e
        /*00aa*/ 	.short	(.L_665 - .L_664)
.L_664:
        /*00ac*/ 	.word	0x00000000


	//----- nvinfo : EIATTR_CBANK_PARAM_SIZE
	.align		4
.L_665:
        /*00b0*/ 	.byte	0x03, 0x19
        /*00b2*/ 	.short	0x0034


	//----- nvinfo : EIATTR_PARAM_CBANK
	.align		4
        /*00b4*/ 	.byte	0x04, 0x0a
        /*00b6*/ 	.short	(.L_667 - .L_666)
	.align		4
.L_666:
        /*00b8*/ 	.word	index@(.nv.constant0._ZN2at6native53_GLOBAL__N__7c5e0505_20_UpSampleNearest1d_cu_19867e3828upsample_nearest1d_out_frameIN3c108BFloat16EXadL_ZNS0_37nearest_neighbor_compute_source_indexEfiiEEEEvPKT_mmmmPS5_f)
        /*00bc*/ 	.short	0x0210
        /*00be*/ 	.short	0x0034


	//----- nvinfo : EIATTR_SW_WAR
	.align		4
.L_667:
        /*00c0*/ 	.byte	0x04, 0x36
        /*00c2*/ 	.short	(.L_669 - .L_668)
.L_668:
        /*00c4*/ 	.word	0x00000008
.L_669:


//--------------------- .nv.info._ZN2at6native53_GLOBAL__N__7c5e0505_20_UpSampleNearest1d_cu_19867e3828upsample_nearest1d_out_frameIN3c104HalfEXadL_ZNS0_37nearest_neighbor_compute_source_indexEfiiEEEEvPKT_mmmmPS5_f --------------------------
	.section	.nv.info._ZN2at6native53_GLOBAL__N__7c5e0505_20_UpSampleNearest1d_cu_19867e3828upsample_nearest1d_out_frameIN3c104HalfEXadL_ZNS0_37nearest_neighbor_compute_source_indexEfiiEEEEvPKT_mmmmPS5_f,"",@"SHT_CUDA_INFO"
	.sectionflags	@""
	.align	4


	//----- nvinfo : EIATTR_CUDA_API_VERSION
	.align		4
        /*0000*/ 	.byte	0x04, 0x37
        /*0002*/ 	.short	(.L_671 - .L_670)
.L_670:
        /*0004*/ 	.word	0x00000082


	//----- nvinfo : EIATTR_KPARAM_INFO
	.align		4
.L_671:
        /*0008*/ 	.byte	0x04, 0x17
        /*000a*/ 	.short	(.L_673 - .L_672)
.L_672:
        /*000c*/ 	.word	0x00000000
        /*0010*/ 	.short	0x0006
        /*0012*/ 	.short	0x0030
        /*0014*/ 	.byte	0x00, 0xf0, 0x11, 0x00


	//----- nvinfo : EIATTR_KPARAM_INFO
	.align		4
.L_673:
        /*0018*/ 	.byte	0x04, 0x17
        /*001a*/ 	.short	(.L_675 - .L_674)
.L_674:
        /*001c*/ 	.word	0x00000000
        /*0020*/ 	.short	0x0005
        /*0022*/ 	.short	0x0028
        /*0024*/ 	.byte	0x00, 0xf0, 0x21, 0x00


	//----- nvinfo : EIATTR_KPARAM_INFO
	.align		4
.L_675:
        /*0028*/ 	.byte	0x04, 0x17
        /*002a*/ 	.short	(.L_677 - .L_676)
.L_676:
        /*002c*/ 	.word	0x00000000
        /*0030*/ 	.short	0x0004
        /*0032*/ 	.short	0x0020
        /*0034*/ 	.byte	0x00, 0xf0, 0x21, 0x00


	//----- nvinfo : EIATTR_KPARAM_INFO
	.align		4
.L_677:
        /*0038*/ 	.byte	0x04, 0x17
        /*003a*/ 	.short	(.L_679 - .L_678)
.L_678:
        /*003c*/ 	.word	0x00000000
        /*0040*/ 	.short	0x0003
        /*0042*/ 	.short	0x0018
        /*0044*/ 	.byte	0x00, 0xf0, 0x21, 0x00


	//----- nvinfo : EIATTR_KPARAM_INFO
	.align		4
.L_679:
        /*0048*/ 	.byte	0x04, 0x17
        /*004a*/ 	.short	(.L_681 - .L_680)
.L_680:
        /*004c*/ 	.word	0x00000000
        /*0050*/ 	.short	0x0002
        /*0052*/ 	.short	0x0010
        /*0054*/ 	.byte	0x00, 0xf0, 0x21, 0x00


	//----- nvinfo : EIATTR_KPARAM_INFO
	.align		4
.L_681:
        /*0058*/ 	.byte	0x04, 0x17
        /*005a*/ 	.short	(.L_683 - .L_682)
.L_682:
        /*005c*/ 	.word	0x00000000
        /*0060*/ 	.short	0x0001
        /*0062*/ 	.short	0x0008
        /*0064*/ 	.byte	0x00, 0xf0, 0x21, 0x00


	//----- nvinfo : EIATTR_KPARAM_INFO
	.align		4
.L_683:
        /*0068*/ 	.byte	0x04, 0x17
        /*006a*/ 	.short	(.L_685 - .L_684)
.L_684:
        /*006c*/ 	.word	0x00000000
        /*0070*/ 	.short	0x0000
        /*0072*/ 	.short	0x0000
        /*0074*/ 	.byte	0x00, 0xf0, 0x21, 0x00


	//----- nvinfo : EIATTR_SPARSE_MMA_MASK
	.align		4
.L_685:
        /*0078*/ 	.byte	0x03, 0x50
        /*007a*/ 	.short	0x0000


	//----- nvinfo : EIATTR_MAXREG_COUNT
	.align		4
        /*007c*/ 	.byte	0x03, 0x1b
        /*007e*/ 	.short	0x0040


	//----- nvinfo : EIATTR_MERCURY_ISA_VERSION
	.align		4
        /*0080*/ 	.byte	0x03, 0x5f
        /*0082*/ 	.short	0x0101


	//----- nvinfo : EIATTR_EXIT_INSTR_OFFSETS
	.align		4
        /*0084*/ 	.byte	0x04, 0x1c
        /*0086*/ 	.short	(.L_687 - .L_686)


	//   ....[0]....
.L_686:
        /*0088*/ 	.word	0x000000f0


	//   ....[1]....
        /*008c*/ 	.word	0x00000540


	//   ....[2]....
        /*0090*/ 	.word	0x00001150


	//   ....[3]....
        /*0094*/ 	.word	0x00001250


	//----- nvinfo : EIATTR_MAX_THREADS
	.align		4
.L_687:
        /*0098*/ 	.byte	0x04, 0x05
        /*009a*/ 	.short	(.L_689 - .L_688)
.L_688:
        /*009c*/ 	.word	0x00000400
        /*00a0*/ 	.word	0x00000001
        /*00a4*/ 	.word	0x00000001


	//----- nvinfo : EIATTR_CRS_STACK_SIZE
	.align		4
.L_689:
        /*00a8*/ 	.byte	0x04, 0x1e
        /*00aa*/ 	.short	(.L_691 - .L_690)
.L_690:
        /*00ac*/ 	.word	0x00000000


	//----- nvinfo : EIATTR_CBANK_PARAM_SIZE
	.align		4
.L_691:
        /*00b0*/ 	.byte	0x03, 0x19
        /*00b2*/ 	.short	0x0034


	//----- nvinfo : EIATTR_PARAM_CBANK
	.align		4
        /*00b4*/ 	.byte	0x04, 0x0a
        /*00b6*/ 	.short	(.L_693 - .L_692)
	.align		4
.L_692:
        /*00b8*/ 	.word	index@(.nv.constant0._ZN2at6native53_GLOBAL__N__7c5e0505_20_UpSampleNearest1d_cu_19867e3828upsample_nearest1d_out_frameIN3c104HalfEXadL_ZNS0_37nearest_neighbor_compute_source_indexEfiiEEEEvPKT_mmmmPS5_f)
        /*00bc*/ 	.short	0x0210
        /*00be*/ 	.short	0x0034


	//----- nvinfo : EIATTR_SW_WAR
	.align		4
.L_693:
        /*00c0*/ 	.byte	0x04, 0x36
        /*00c2*/ 	.short	(.L_695 - .L_694)
.L_694:
        /*00c4*/ 	.word	0x00000008
.L_695:


//--------------------- .nv.info._ZN2at6native53_GLOBAL__N__7c5e0505_20_UpSampleNearest1d_cu_19867e3828upsample_nearest1d_out_frameIfXadL_ZNS0_37nearest_neighbor_compute_source_indexEfiiEEEEvPKT_mmmmPS3_f --------------------------
	.section	.nv.info._ZN2at6native53_GLOBAL__N__7c5e0505_20_UpSampleNearest1d_cu_19867e3828upsample_nearest1d_out_frameIfXadL_ZNS0_37nearest_neighbor_compute_source_indexEfiiEEEEvPKT_mmmmPS3_f,"",@"SHT_CUDA_INFO"
	.sectionflags	@""
	.align	4


	//----- nvinfo : EIATTR_CUDA_API_VERSION
	.align		4
        /*0000*/ 	.byte	0x04, 0x37
        /*0002*/ 	.short	(.L_697 - .L_696)
.L_696:
        /*0004*/ 	.word	0x00000082


	//----- nvinfo : EIATTR_KPARAM_INFO
	.align		4
.L_697:
        /*0008*/ 	.byte	0x04, 0x17
        /*000a*/ 	.short	(.L_699 - .L_698)
.L_698:
        /*000c*/ 	.word	0x00000000
        /*0010*/ 	.short	0x0006
        /*0012*/ 	.short	0x0030
        /*0014*/ 	.byte	0x00, 0xf0, 0x11, 0x00


	//----- nvinfo : EIATTR_KPARAM_INFO
	.align		4
.L_699:
        /*0018*/ 	.byte	0x04, 0x17
        /*001a*/ 	.short	(.L_701 - .L_700)
.L_700:
        /*001c*/ 	.word	0x00000000
        /*0020*/ 	.short	0x0005
        /*0022*/ 	.short	0x0028
        /*0024*/ 	.byte	0x00, 0xf0, 0x21, 0x00


	//----- nvinfo : EIATTR_KPARAM_INFO
	.align		4
.L_701:
        /*0028*/ 	.byte	0x04, 0x17
        /*002a*/ 	.short	(.L_703 - .L_702)
.L_702:
        /*002c*/ 	.word	0x00000000
        /*0030*/ 	.short	0x0004
        /*0032*/ 	.short	0x0020
        /*0034*/ 	.byte	0x00, 0xf0, 0x21, 0x00


	//----- nvinfo : EIATTR_KPARAM_INFO
	.align		4
.L_703:
        /*0038*/ 	.byte	0x04, 0x17
        /*003a*/ 	.short	(.L_705 - .L_704)
.L_704:
        /*003c*/ 	.word	0x00000000
        /*0040*/ 	.short	0x0003
        /*0042*/ 	.short	0x0018
        /*0044*/ 	.byte	0x00, 0xf0, 0x21, 0x00


	//----- nvinfo : EIATTR_KPARAM_INFO
	.align		4
.L_705:
        /*0048*/ 	.byte	0x04, 0x17
        /*004a*/ 	.short	(.L_707 - .L_706)
.L_706:
        /*004c*/ 	.word	0x00000000
        /*0050*/ 	.short	0x0002
        /*0052*/ 	.short	0x0010
        /*0054*/ 	.byte	0x00, 0xf0, 0x21, 0x00


	//----- nvinfo : EIATTR_KPARAM_INFO
	.align		4
.L_707:
        /*0058*/ 	.byte	0x04, 0x17
        /*005a*/ 	.short	(.L_709 - .L_708)
.L_708:
        /*005c*/ 	.word	0x00000000
        /*0060*/ 	.short	0x0001
        /*0062*/ 	.short	0x0008
        /*0064*/ 	.byte	0x00, 0xf0, 0x21, 0x00


	//----- nvinfo : EIATTR_KPARAM_INFO
	.align		4
.L_709:
        /*0068*/ 	.byte	0x04, 0x17
        /*006a*/ 	.short	(.L_711 - .L_710)
.L_710:
        /*006c*/ 	.word	0x00000000
        /*0070*/ 	.short	0x0000
        /*0072*/ 	.short	0x0000
        /*0074*/ 	.byte	0x00, 0xf0, 0x21, 0x00


	//----- nvinfo : EIATTR_SPARSE_MMA_MASK
	.align		4
.L_711:
        /*0078*/ 	.byte	0x03, 0x50
        /*007a*/ 	.short	0x0000


	//----- nvinfo : EIATTR_MAXREG_COUNT
	.align		4
        /*007c*/ 	.byte	0x03, 0x1b
        /*007e*/ 	.short	0x0040


	//----- nvinfo : EIATTR_MERCURY_ISA_VERSION
	.align		4
        /*0080*/ 	.byte	0x03, 0x5f
        /*0082*/ 	.short	0x0101


	//----- nvinfo : EIATTR_EXIT_INSTR_OFFSETS
	.align		4
        /*0084*/ 	.byte	0x04, 0x1c
        /*0086*/ 	.short	(.L_713 - .L_712)


	//   ....[0]....
.L_712:
        /*0088*/ 	.word	0x000000f0


	//   ....[1]....
        /*008c*/ 	.word	0x00000540


	//   ....[2]....
        /*0090*/ 	.word	0x00001150


	//   ....[3]....
        /*0094*/ 	.word	0x00001250


	//----- nvinfo : EIATTR_MAX_THREADS
	.align		4
.L_713:
        /*0098*/ 	.byte	0x04, 0x05
        /*009a*/ 	.short	(.L_715 - .L_714)
.L_714:
        /*009c*/ 	.word	0x00000400
        /*00a0*/ 	.word	0x00000001
        /*00a4*/ 	.word	0x00000001


	//----- nvinfo : EIATTR_CRS_STACK_SIZE
	.align		4
.L_715:
        /*00a8*/ 	.byte	0x04, 0x1e
        /*00aa*/ 	.short	(.L_717 - .L_716)
.L_716:
        /*00ac*/ 	.word	0x00000000


	//----- nvinfo : EIATTR_CBANK_PARAM_SIZE
	.align		4
.L_717:
        /*00b0*/ 	.byte	0x03, 0x19
        /*00b2*/ 	.short	0x0034


	//----- nvinfo : EIATTR_PARAM_CBANK
	.align		4
        /*00b4*/ 	.byte	0x04, 0x0a
        /*00b6*/ 	.short	(.L_719 - .L_718)
	.align		4
.L_718:
        /*00b8*/ 	.word	index@(.nv.constant0._ZN2at6native53_GLOBAL__N__7c5e0505_20_UpSampleNearest1d_cu_19867e3828upsample_nearest1d_out_frameIfXadL_ZNS0_37nearest_neighbor_compute_source_indexEfiiEEEEvPKT_mmmmPS3_f)
        /*00bc*/ 	.short	0x0210
        /*00be*/ 	.short	0x0034


	//----- nvinfo : EIATTR_SW_WAR
	.align		4
.L_719:
        /*00c0*/ 	.byte	0x04, 0x36
        /*00c2*/ 	.short	(.L_721 - .L_720)
.L_720:
        /*00c4*/ 	.word	0x00000008
.L_721:


//--------------------- .nv.info._ZN2at6native53_GLOBAL__N__7c5e0505_20_UpSampleNearest1d_cu_19867e3828upsample_nearest1d_out_frameIdXadL_ZNS0_37nearest_neighbor_compute_source_indexEfiiEEEEvPKT_mmmmPS3_f --------------------------
	.section	.nv.info._ZN2at6native53_GLOBAL__N__7c5e0505_20_UpSampleNearest1d_cu_19867e3828upsample_nearest1d_out_frameIdXadL_ZNS0_37nearest_neighbor_compute_source_indexEfiiEEEEvPKT_mmmmPS3_f,"",@"SHT_CUDA_INFO"
	.sectionflags	@""
	.align	4


	//----- nvinfo : EIATTR_CUDA_API_VERSION
	.align		4
        /*0000*/ 	.byte	0x04, 0x37
        /*0002*/ 	.short	(.L_723 - .L_722)
.L_722:
        /*0004*/ 	.word	0x00000082


	//----- nvinfo : EIATTR_KPARAM_INFO
	.align		4
.L_723:
        /*0008*/ 	.byte	0x04, 0x17
        /*000a*/ 	.short	(.L_725 - .L_724)
.L_724:
        /*000c*/ 	.word	0x00000000
        /*0010*/ 	.short	0x0006
        /*0012*/ 	.short	0x0030
        /*0014*/ 	.byte	0x00, 0xf0, 0x11, 0x00


	//----- nvinfo : EIATTR_KPARAM_INFO
	.align		4
.L_725:
        /*0018*/ 	.byte	0x04, 0x17
        /*001a*/ 	.short	(.L_727 - .L_726)
.L_726:
        /*001c*/ 	.word	0x00000000
        /*0020*/ 	.short	0x0005
        /*0022*/ 	.short	0x0028
        /*0024*/ 	.byte	0x00, 0xf0, 0x21, 0x00


	//----- nvinfo : EIATTR_KPARAM_INFO
	.align		4
.L_727:
        /*0028*/ 	.byte	0x04, 0x17
        /*002a*/ 	.short	(.L_729 - .L_728)
.L_728:
        /*002c*/ 	.word	0x00000000
        /*0030*/ 	.short	0x0004
        /*0032*/ 	.short	0x0020
        /*0034*/ 	.byte	0x00, 0xf0, 0x21, 0x00


	//----- nvinfo : EIATTR_KPARAM_INFO
	.align		4
.L_729:
        /*0038*/ 	.byte	0x04, 0x17
        /*003a*/ 	.short	(.L_731 - .L_730)
.L_730:
        /*003c*/ 	.word	0x00000000
        /*0040*/ 	.short	0x0003
        /*0042*/ 	.short	0x0018
        /*0044*/ 	.byte	0x00, 0xf0, 0x21, 0x00


	//----- nvinfo : EIATTR_KPARAM_INFO
	.align		4
.L_731:
        /*0048*/ 	.byte	0x04, 0x17
        /*004a*/ 	.short	(.L_733 - .L_732)
.L_732:
        /*004c*/ 	.word	0x00000000
        /*0050*/ 	.short	0x0002
        /*0052*/ 	.short	0x0010
        /*0054*/ 	.byte	0x00, 0xf0, 0x21, 0x00


	//----- nvinfo : EIATTR_KPARAM_INFO
	.align		4
.L_733:
        /*0058*/ 	.byte	0x04, 0x17
        /*005a*/ 	.short	(.L_735 - .L_734)
.L_734:
        /*005c*/ 	.word	0x00000000
        /*0060*/ 	.short	0x0001
        /*0062*/ 	.short	0x0008
        /*0064*/ 	.byte	0x00, 0xf0, 0x21, 0x00


	//----- nvinfo : EIATTR_KPARAM_INFO
	.align		4
.L_735:
        /*0068*/ 	.byte	0x04, 0x17
        /*006a*/ 	.short	(.L_737 - .L_736)
.L_736:
        /*006c*/ 	.word	0x00000000
        /*0070*/ 	.short	0x0000
        /*0072*/ 	.short	0x0000
        /*0074*/ 	.byte	0x00, 0xf0, 0x21, 0x00


	//----- nvinfo : EIATTR_SPARSE_MMA_MASK
	.align		4
.L_737:
        /*0078*/ 	.byte	0x03, 0x50
        /*007a*/ 	.short	0x0000


	//----- nvinfo : EIATTR_MAXREG_COUNT
	.align		4
        /*007c*/ 	.byte	0x03, 0x1b
        /*007e*/ 	.short	0x0040


	//----- nvinfo : EIATTR_MERCURY_ISA_VERSION
	.align		4
        /*0080*/ 	.byte	0x03, 0x5f
        /*0082*/ 	.short	0x0101


	//----- nvinfo : EIATTR_EXIT_INSTR_OFFSETS
	.align		4
        /*0084*/ 	.byte	0x04, 0x1c
        /*0086*/ 	.short	(.L_739 - .L_738)


	//   ....[0]....
.L_738:
        /*0088*/ 	.word	0x000000f0


	//   ....[1]....
        /*008c*/ 	.word	0x00000540


	//   ....[2]....
        /*0090*/ 	.word	0x00001150


	//   ....[3]....
        /*0094*/ 	.word	0x00001250


	//----- nvinfo : EIATTR_MAX_THREADS
	.align		4
.L_739:
        /*0098*/ 	.byte	0x04, 0x05
        /*009a*/ 	.short	(.L_741 - .L_740)
.L_740:
        /*009c*/ 	.word	0x00000400
        /*00a0*/ 	.word	0x00000001
        /*00a4*/ 	.word	0x00000001


	//----- nvinfo : EIATTR_CRS_STACK_SIZE
	.align		4
.L_741:
        /*00a8*/ 	.byte	0x04, 0x1e
        /*00aa*/ 	.short	(.L_743 - .L_742)
.L_742:
        /*00ac*/ 	.word	0x00000000


	//----- nvinfo : EIATTR_CBANK_PARAM_SIZE
	.align		4
.L_743:
        /*00b0*/ 	.byte	0x03, 0x19
        /*00b2*/ 	.short	0x0034


	//----- nvinfo : EIATTR_PARAM_CBANK
	.align		4
        /*00b4*/ 	.byte	0x04, 0x0a
        /*00b6*/ 	.short	(.L_745 - .L_744)
	.align		4
.L_744:
        /*00b8*/ 	.word	index@(.nv.constant0._ZN2at6native53_GLOBAL__N__7c5e0505_20_UpSampleNearest1d_cu_19867e3828upsample_nearest1d_out_frameIdXadL_ZNS0_37nearest_neighbor_compute_source_indexEfiiEEEEvPKT_mmmmPS3_f)
        /*00bc*/ 	.short	0x0210
        /*00be*/ 	.short	0x0034


	//----- nvinfo : EIATTR_SW_WAR
	.align		4
.L_745:
        /*00c0*/ 	.byte	0x04, 0x36
        /*00c2*/ 	.short	(.L_747 - .L_746)
.L_746:
        /*00c4*/ 	.word	0x00000008
.L_747:


//--------------------- .nv.callgraph             --------------------------
	.section	.nv.callgraph,"",@"SHT_CUDA_CALLGRAPH"
	.align	4
	.sectionentsize	8
	.align		4
        /*0000*/ 	.word	0x00000000
	.align		4
        /*0004*/ 	.word	0xffffffff
	.align		4
        /*0008*/ 	.word	0x00000000
	.align		4
        /*000c*/ 	.word	0xfffffffe
	.align		4
        /*0010*/ 	.word	0x00000000
	.align		4
        /*0014*/ 	.word	0xfffffffd
	.align		4
        /*0018*/ 	.word	0x00000000
	.align		4
        /*001c*/ 	.word	0xfffffffc


//--------------------- .nv.constant4             --------------------------
	.section	.nv.constant4,"a",@progbits
	.align	8
	.align		8
.nv.constant4:
        /*0000*/ 	.dword	_ZN51_INTERNAL_7c5e0505_20_UpSampleNearest1d_cu_19867e384cuda3std3__45__cpo5beginE
	.align		8
        /*0008*/ 	.dword	_ZN51_INTERNAL_7c5e0505_20_UpSampleNearest1d_cu_19867e384cuda3std3__45__cpo3endE
	.align		8
        /*0010*/ 	.dword	_ZN51_INTERNAL_7c5e0505_20_UpSampleNearest1d_cu_19867e384cuda3std3__45__cpo6cbeginE
	.align		8
        /*0018*/ 	.dword	_ZN51_INTERNAL_7c5e0505_20_UpSampleNearest1d_cu_19867e384cuda3std3__45__cpo4cendE
	.align		8
        /*0020*/ 	.dword	_ZN51_INTERNAL_7c5e0505_20_UpSampleNearest1d_cu_19867e384cuda3std3__45__cpo6rbeginE
	.align		8
        /*0028*/ 	.dword	_ZN51_INTERNAL_7c5e0505_20_UpSampleNearest1d_cu_19867e384cuda3std3__45__cpo4rendE
	.align		8
        /*0030*/ 	.dword	_ZN51_INTERNAL_7c5e0505_20_UpSampleNearest1d_cu_19867e384cuda3std3__45__cpo7crbeginE
	.align		8
        /*0038*/ 	.dword	_ZN51_INTERNAL_7c5e0505_20_UpSampleNearest1d_cu_19867e384cuda3std3__45__cpo5crendE
	.align		8
        /*0040*/ 	.dword	_ZN51_INTERNAL_7c5e0505_20_UpSampleNearest1d_cu_19867e384cuda3std3__453_GLOBAL__N__7c5e0505_20_UpSampleNearest1d_cu_19867e386ignoreE
	.align		8
        /*0048*/ 	.dword	_ZN51_INTERNAL_7c5e0505_20_UpSampleNearest1d_cu_19867e384cuda3std3__419piecewise_constructE
	.align		8
        /*0050*/ 	.dword	_ZN51_INTERNAL_7c5e0505_20_UpSampleNearest1d_cu_19867e384cuda3std3__48in_placeE
	.align		8
        /*0058*/ 	.dword	_ZN51_INTERNAL_7c5e0505_20_UpSampleNearest1d_cu_19867e384cuda3std3__420unreachable_sentinelE
	.align		8
        /*0060*/ 	.dword	_ZN51_INTERNAL_7c5e0505_20_UpSampleNearest1d_cu_19867e384cuda3std6ranges3__45__cpo4swapE
	.align		8
        /*0068*/ 	.dword	_ZN51_INTERNAL_7c5e0505_20_UpSampleNearest1d_cu_19867e384cuda3std6ranges3__45__cpo9iter_moveE
	.align		8
        /*0070*/ 	.dword	_ZN51_INTERNAL_7c5e0505_20_UpSampleNearest1d_cu_19867e384cuda3std6ranges3__45__cpo5beginE
	.align		8
        /*0078*/ 	.dword	_ZN51_INTERNAL_7c5e0505_20_UpSampleNearest1d_cu_19867e384cuda3std6ranges3__45__cpo3endE
	.align		8
        /*0080*/ 	.dword	_ZN51_INTERNAL_7c5e0505_20_UpSampleNearest1d_cu_19867e384cuda3std6ranges3__45__cpo6cbeginE
	.align		8
        /*0088*/ 	.dword	_ZN51_INTERNAL_7c5e0505_20_UpSampleNearest1d_cu_19867e384cuda3std6ranges3__45__cpo4cendE
	.align		8
        /*0090*/ 	.dword	_ZN51_INTERNAL_7c5e0505_20_UpSampleNearest1d_cu_19867e384cuda3std6ranges3__45__cpo7advanceE
	.align		8
        /*0098*/ 	.dword	_ZN51_INTERNAL_7c5e0505_20_UpSampleNearest1d_cu_19867e384cuda3std6ranges3__45__cpo9iter_swapE
	.align		8
        /*00a0*/ 	.dword	_ZN51_INTERNAL_7c5e0505_20_UpSampleNearest1d_cu_19867e384cuda3std6ranges3__45__cpo4nextE
	.align		8
        /*00a8*/ 	.dword	_ZN51_INTERNAL_7c5e0505_20_UpSampleNearest1d_cu_19867e384cuda3std6ranges3__45__cpo4prevE
	.align		8
        /*00b0*/ 	.dword	_ZN51_INTERNAL_7c5e0505_20_UpSampleNearest1d_cu_19867e384cuda3std6ranges3__45__cpo4dataE
	.align		8
        /*00b8*/ 	.dword	_ZN51_INTERNAL_7c5e0505_20_UpSampleNearest1d_cu_19867e384cuda3std6ranges3__45__cpo5cdataE
	.align		8
        /*00c0*/ 	.dword	_ZN51_INTERNAL_7c5e0505_20_UpSampleNearest1d_cu_19867e384cuda3std6ranges3__45__cpo4sizeE
	.align		8
        /*00c8*/ 	.dword	_ZN51_INTERNAL_7c5e0505_20_UpSampleNearest1d_cu_19867e384cuda3std6ranges3__45__cpo5ssizeE
	.align		8
        /*00d0*/ 	.dword	_ZN51_INTERNAL_7c5e0505_20_UpSampleNearest1d_cu_19867e384cuda3std6ranges3__45__cpo8distanceE
	.align		8
        /*00d8*/ 	.dword	_ZN51_INTERNAL_7c5e0505_20_UpSampleNearest1d_cu_19867e386thrust23THRUST_300001_SM_900_NS6system6detail10sequential3seqE


//--------------------- .text._ZN2at6native53_GLOBAL__N__7c5e0505_20_UpSampleNearest1d_cu_19867e3837upsample_nearest1d_backward_out_frameIhlXadL_ZNS0_46nearest_neighbor_exact_bw_compute_source_indexEfiiEEEEvPKT_mmmmPS3_f --------------------------
	.section	.text._ZN2at6native53_GLOBAL__N__7c5e0505_20_UpSampleNearest1d_cu_19867e3837upsample_nearest1d_backward_out_frameIhlXadL_ZNS0_46nearest_neighbor_exact_bw_compute_source_indexEfiiEEEEvPKT_mmmmPS3_f,"ax",@progbits
	.align	128
.text._ZN2at6native53_GLOBAL__N__7c5e0505_20_UpSampleNearest1d_cu_19867e3837upsample_nearest1d_backward_out_frameIhlXadL_ZNS0_46nearest_neighbor_exact_bw_compute_source_indexEfiiEEEEvPKT_mmmmPS3_f:
        .type           _ZN2at6native53_GLOBAL__N__7c5e0505_20_UpSampleNearest1d_cu_19867e3837upsample_nearest1d_backward_out_frameIhlXadL_ZNS0_46nearest_neighbor_exact_bw_compute_source_indexEfiiEEEEvPKT_mmmmPS3_f,@function
        .size           _ZN2at6native53_GLOBAL__N__7c5e0505_20_UpSampleNearest1d_cu_19867e3837upsample_nearest1d_backward_out_frameIhlXadL_ZNS0_46nearest_neighbor_exact_bw_compute_source_indexEfiiEEEEvPKT_mmmmPS3_f,(.L_x_304 - _ZN2at6native53_GLOBAL__N__7c5e0505_20_UpSampleNearest1d_cu_19867e3837upsample_nearest1d_backward_out_frameIhlXadL_ZNS0_46nearest_neighbor_exact_bw_compute_source_indexEfiiEEEEvPKT_mmmmPS3_f)
        .other          _ZN2at6native53_GLOBAL__N__7c5e0505_20_UpSampleNearest1d_cu_19867e3837upsample_nearest1d_backward_out_frameIhlXadL_ZNS0_46nearest_neighbor_exact_bw_compute_source_indexEfiiEEEEvPKT_mmmmPS3_f,@"STO_CUDA_ENTRY STV_DEFAULT"
_ZN2at6native53_GLOBAL__N__7c5e0505_20_UpSampleNearest1d_cu_19867e3837upsample_nearest1d_backward_out_frameIhlXadL_ZNS0_46nearest_neighbor_exact_bw_compute_source_indexEfiiEEEEvPKT_mmmmPS3_f:
[----:B------:R-:W-:Y:S01]  /*0000*/  LDC R1, c[0x0][0x28] ;  /* 0x00000a00ff017b82 */ /* 0x000fe20000000800 */
[----:B------:R-:W0:Y:S07]  /*0010*/  S2R R3, SR_TID.X ;  /* 0x0000000000037919 */ /* 0x000e2e0000002100 */
[----:B------:R-:W0:Y:S01]  /*0020*/  S2UR UR5, SR_CTAID.X ;  /* 0x00000000000579c3 */ /* 0x000e220000002500 */
[----:B------:R-:W-:Y:S01]  /*0030*/  ULDC.64 UR10, c[0x0][0x230] ;  /* 0x00008c00000a7ab9 */ /* 0x000fe20000000a00 */
[----:B------:R-:W-:-:S02]  /*0040*/  ULDC.64 UR8, c[0x0][0x220] ;  /* 0x0000880000087ab9 */ /* 0x000fc40000000a00 */
[----:B------:R-:W-:Y:S02]  /*0050*/  UIMAD UR4, UR11, UR8, URZ ;  /* 0x000000080b0472a4 */ /* 0x000fe4000f8e023f */
[----:B------:R-:W-:Y:S02]  /*0060*/  UIMAD.WIDE.U32 UR6, UR10, UR8, URZ ;  /* 0x000000080a0672a5 */ /* 0x000fe4000f8e003f */
[----:B------:R-:W0:Y:S01]  /*0070*/  LDC R0, c[0x0][RZ] ;  /* 0x00000000ff007b82 */ /* 0x000e220000000800 */
[----:B------:R-:W-:-:S04]  /*0080*/  UIMAD UR4, UR10, UR9, UR4 ;  /* 0x000000090a0472a4 */ /* 0x000fc8000f8e0204 */
[----:B------:R-:W-:-:S06]  /*0090*/  UIADD3 UR4, UR7, UR4, URZ ;  /* 0x0000000407047290 */ /* 0x000fcc000fffe03f */
[----:B------:R-:W-:Y:S02]  /*00a0*/  IMAD.U32 R2, RZ, RZ, UR4 ;  /* 0x00000004ff027e24 */ /* 0x000fe4000f8e00ff */
[----:B0-----:R-:W-:-:S05]  /*00b0*/  IMAD R0, R0, UR5, R3 ;  /* 0x0000000500007c24 */ /* 0x001fca000f8e0203 */
[----:B------:R-:W-:Y:S02]  /*00c0*/  ISETP.LT.U32.AND P0, PT, R0, UR6, PT ;  /* 0x0000000600007c0c */ /* 0x000fe4000bf01070 */
[----:B------:R-:W-:-:S04]  /*00d0*/  SHF.R.S32.HI R5, RZ, 0x1f, R0 ;  /* 0x0000001fff057819 */ /* 0x000fc80000011400 */
[----:B------:R-:W-:-:S13]  /*00e0*/  ISETP.GT.U32.AND.EX P0, PT, R2, R5, PT, P0 ;  /* 0x000000050200720c */ /* 0x000fda0003f04100 */
[----:B------:R-:W-:Y:S05]  /*00f0*/  @!P0 EXIT ;  /* 0x000000000000894d */ /* 0x000fea0003800000 */
[----:B------:R-:W-:Y:S01]  /*0100*/  LOP3.LUT R2, R5, UR11, RZ, 0xfc, !PT ;  /* 0x0000000b05027c12 */ /* 0x000fe2000f8efcff */
[----:B------:R-:W-:Y:S03]  /*0110*/  BSSY B0, `(.L_x_0) ;  /* 0x000001e000007945 */ /* 0x000fe60003800000 */
[----:B------:R-:W-:-:S13]  /*0120*/  ISETP.NE.U32.AND P0, PT, R2, RZ, PT ;  /* 0x000000ff0200720c */ /* 0x000fda0003f05070 */
[----:B------:R-:W-:Y:S05]  /*0130*/  @!P0 BRA `(.L_x_1) ;  /* 0x0000000000188947 */ /* 0x000fea0003800000 */
[----:B------:R-:W-:-:S07]  /*0140*/  MOV R4, 0x160 ;  /* 0x0000016000047802 */ /* 0x000fce0000000f00 */
[----:B------:R-:W-:Y:S05]  /*0150*/  CALL.REL.NOINC `($__internal_0_$__cuda_sm20_div_u64) ;  /* 0x0000000c00447944 */ /* 0x000fea0003c00000 */
[----:B------:R-:W-:Y:S01]  /*0160*/  IMAD.MOV R3, RZ, RZ, -R6 ;  /* 0x000000ffff037224 */ /* 0x000fe200078e0a06 */
[----:B------:R-:W-:-:S03]  /*0170*/  ULDC UR4, c[0x0][0x230] ;  /* 0x00008c0000047ab9 */ /* 0x000fc60000000800 */
[----:B------:R-:W-:Y:S01]  /*0180*/  IMAD R4, R3, UR4, R0 ;  /* 0x0000000403047c24 */ /* 0x000fe2000f8e0200 */
[----:B------:R-:W-:Y:S06]  /*0190*/  BRA `(.L_x_2) ;  /* 0x0000000000547947 */ /* 0x000fec0003800000 */
.L_x_1:
[----:B------:R-:W0:Y:S01]  /*01a0*/  I2F.U32.RP R4, UR10 ;  /* 0x0000000a00047d06 */ /* 0x000e220008209000 */
[----:B------:R-:W-:Y:S01]  /*01b0*/  ISETP.NE.U32.AND P2, PT, RZ, UR10, PT ;  /* 0x0000000aff007c0c */ /* 0x000fe2000bf45070 */
[----:B------:R-:W-:-:S06]  /*01c0*/  IMAD.MOV.U32 R7, RZ, RZ, RZ ;  /* 0x000000ffff077224 */ /* 0x000fcc00078e00ff */
[----:B0-----:R-:W0:Y:S02]  /*01d0*/  MUFU.RCP R4, R4 ;  /* 0x0000000400047308 */ /* 0x001e240000001000 */
[----:B0-----:R-:W-:-:S06]  /*01e0*/  VIADD R2, R4, 0xffffffe ;  /* 0x0ffffffe04027836 */ /* 0x001fcc0000000000 */
[----:B------:R0:W1:Y:S02]  /*01f0*/  F2I.FTZ.U32.TRUNC.NTZ R3, R2 ;  /* 0x0000000200037305 */ /* 0x000064000021f000 */
[----:B0-----:R-:W-:Y:S02]  /*0200*/  IMAD.MOV.U32 R2, RZ, RZ, RZ ;  /* 0x000000ffff027224 */ /* 0x001fe400078e00ff */
[----:B-1----:R-:W-:-:S04]  /*0210*/  IMAD.MOV R5, RZ, RZ, -R3 ;  /* 0x000000ffff057224 */ /* 0x002fc800078e0a03 */
[----:B------:R-:W-:-:S04]  /*0220*/  IMAD R5, R5, UR10, RZ ;  /* 0x0000000a05057c24 */ /* 0x000fc8000f8e02ff */
[----:B------:R-:W-:-:S06]  /*0230*/  IMAD.HI.U32 R3, R3, R5, R2 ;  /* 0x0000000503037227 */ /* 0x000fcc00078e0002 */
[----:B------:R-:W-:-:S04]  /*0240*/  IMAD.HI.U32 R6, R3, R0, RZ ;  /* 0x0000000003067227 */ /* 0x000fc800078e00ff */
[----:B------:R-:W-:-:S04]  /*0250*/  IMAD.MOV R3, RZ, RZ, -R6 ;  /* 0x000000ffff037224 */ /* 0x000fc800078e0a06 */
[----:B------:R-:W-:-:S05]  /*0260*/  IMAD R3, R3, UR10, R0 ;  /* 0x0000000a03037c24 */ /* 0x000fca000f8e0200 */
[----:B------:R-:W-:-:S13]  /*0270*/  ISETP.GE.U32.AND P0, PT, R3, UR10, PT ;  /* 0x0000000a03007c0c */ /* 0x000fda000bf06070 */
[----:B------:R-:W-:Y:S02]  /*0280*/  @P0 VIADD R3, R3, -UR10 ;  /* 0x8000000a03030c36 */ /* 0x000fe40008000000 */
[----:B------:R-:W-:-:S03]  /*0290*/  @P0 VIADD R6, R6, 0x1 ;  /* 0x0000000106060836 */ /* 0x000fc60000000000 */
[----:B------:R-:W-:-:S13]  /*02a0*/  ISETP.GE.U32.AND P1, PT, R3, UR10, PT ;  /* 0x0000000a03007c0c */ /* 0x000fda000bf26070 */
[----:B------:R-:W-:Y:S01]  /*02b0*/  @P1 VIADD R6, R6, 0x1 ;  /* 0x0000000106061836 */ /* 0x000fe20000000000 */
[----:B------:R-:W-:-:S04]  /*02c0*/  @!P2 LOP3.LUT R6, RZ, UR10, RZ, 0x33, !PT ;  /* 0x0000000aff06ac12 */ /* 0x000fc8000f8e33ff */
[----:B------:R-:W-:-:S05]  /*02d0*/  IADD3 R3, -R6, RZ, RZ ;  /* 0x000000ff06037210 */ /* 0x000fca0007ffe1ff */
[----:B------:R-:W-:-:S07]  /*02e0*/  IMAD R4, R3, UR10, R0 ;  /* 0x0000000a03047c24 */ /* 0x000fce000f8e0200 */
.L_x_2:
[----:B------:R-:W-:Y:S05]  /*02f0*/  BSYNC B0 ;  /* 0x0000000000007941 */ /* 0x000fea0003800000 */
.L_x_0:
[----:B------:R-:W-:Y:S01]  /*0300*/  ULDC UR4, c[0x0][0x224] ;  /* 0x0000890000047ab9 */ /* 0x000fe20000000800 */
[----:B------:R-:W-:Y:S01]  /*0310*/  BSSY B0, `(.L_x_3) ;  /* 0x000001b000007945 */ /* 0x000fe20003800000 */
[----:B------:R-:W-:-:S04]  /*0320*/  LOP3.LUT R2, R7, UR4, RZ, 0xfc, !PT ;  /* 0x0000000407027c12 */ /* 0x000fc8000f8efcff */
[----:B------:R-:W-:-:S13]  /*0330*/  ISETP.NE.U32.AND P0, PT, R2, RZ, PT ;  /* 0x000000ff0200720c */ /* 0x000fda0003f05070 */
[----:B------:R-:W-:Y:S05]  /*0340*/  @!P0 BRA `(.L_x_4) ;  /* 0x0000000000148947 */ /* 0x000fea0003800000 */
[----:B------:R-:W-:Y:S01]  /*0350*/  IMAD.MOV.U32 R5, RZ, RZ, R7 ;  /* 0x000000ffff057224 */ /* 0x000fe200078e0007 */
[----:B------:R-:W-:-:S07]  /*0360*/  MOV R8, 0x380 ;  /* 0x0000038000087802 */ /* 0x000fce0000000f00 */
[----:B------:R-:W-:Y:S05]  /*0370*/  CALL.REL.NOINC `($__internal_1_$__cuda_sm20_rem_u64) ;  /* 0x0000000c00d07944 */ /* 0x000fea0003c00000 */
[----:B------:R-:W-:Y:S01]  /*0380*/  IMAD.MOV.U32 R8, RZ, RZ, R2 ;  /* 0x000000ffff087224 */ /* 0x000fe200078e0002 */
[----:B------:R-:W-:Y:S06]  /*0390*/  BRA `(.L_x_5) ;  /* 0x0000000000487947 */ /* 0x000fec0003800000 */
.L_x_4:
[----:B------:R-:W-:Y:S02]  /*03a0*/  ULDC UR4, c[0x0][0x220] ;  /* 0x0000880000047ab9 */ /* 0x000fe40000000800 */
[----:B------:R-:W0:Y:S01]  /*03b0*/  I2F.U32.RP R5, UR4 ;  /* 0x0000000400057d06 */ /* 0x000e220008209000 */
[----:B------:R-:W-:-:S07]  /*03c0*/  ISETP.NE.U32.AND P1, PT, RZ, UR4, PT ;  /* 0x00000004ff007c0c */ /* 0x000fce000bf25070 */
        /* <DEDUP_REMOVED lines=11> */
[----:B------:R-:W-:-:S05]  /*0480*/  @P0 VIADD R8, R8, -UR4 ;  /* 0x8000000408080c36 */ /* 0x000fca0008000000 */
[----:B------:R-:W-:-:S13]  /*0490*/  ISETP.GE.U32.AND P0, PT, R8, UR4, PT ;  /* 0x0000000408007c0c */ /* 0x000fda000bf06070 */
[----:B------:R-:W-:Y:S02]  /*04a0*/  @P0 IADD3 R8, R8, -UR4, RZ ;  /* 0x8000000408080c10 */ /* 0x000fe4000fffe0ff */
[----:B------:R-:W-:-:S07]  /*04b0*/  @!P1 LOP3.LUT R8, RZ, UR4, RZ, 0x33, !PT ;  /* 0x00000004ff089c12 */ /* 0x000fce000f8e33ff */
.L_x_5:
[----:B------:R-:W-:Y:S05]  /*04c0*/  BSYNC B0 ;  /* 0x0000000000007941 */ /* 0x000fea0003800000 */
.L_x_3:
[----:B------:R-:W0:Y:S01]  /*04d0*/  LDC R3, c[0x0][0x240] ;  /* 0x00009000ff037b82 */ /* 0x000e220000000800 */
[----:B------:R-:W-:Y:S01]  /*04e0*/  I2FP.F32.S32 R2, R4 ;  /* 0x0000000400027245 */ /* 0x000fe20000201400 */
[----:B------:R-:W-:Y:S01]  /*04f0*/  VIADD R4, R4, 0x1 ;  /* 0x0000000104047836 */ /* 0x000fe20000000000 */
[----:B------:R-:W-:Y:S02]  /*0500*/  ULDC.64 UR4, c[0x0][0x218] ;  /* 0x0000860000047ab9 */ /* 0x000fe40000000a00 */
[----:B------:R-:W-:Y:S01]  /*0510*/  ISETP.NE.U32.AND P0, PT, RZ, UR4, PT ;  /* 0x00000004ff007c0c */ /* 0x000fe2000bf05070 */
[----:B------:R-:W-:Y:S01]  /*0520*/  ULDC UR4, c[0x0][0x228] ;  /* 0x00008a0000047ab9 */ /* 0x000fe20000000800 */
[----:B------:R-:W-:Y:S02]  /*0530*/  I2FP.F32.S32 R4, R4 ;  /* 0x0000000400047245 */ /* 0x000fe40000201400 */
[----:B------:R-:W-:Y:S01]  /*0540*/  ISETP.NE.AND.EX P0, PT, RZ, UR5, PT, P0 ;  /* 0x00000005ff007c0c */ /* 0x000fe2000bf05300 */
[----:B0-----:R-:W-:-:S02]  /*0550*/  FFMA.FTZ R2, R2, R3, -0.5 ;  /* 0xbf00000002027423 */ /* 0x001fc40000010003 */
[----:B------:R-:W-:-:S04]  /*0560*/  FFMA.FTZ R4, R4, R3, -0.5 ;  /* 0xbf00000004047423 */ /* 0x000fc80000010003 */
[----:B------:R-:W0:Y:S08]  /*0570*/  F2I.FTZ.CEIL.NTZ R2, R2 ;  /* 0x0000000200027305 */ /* 0x000e30000021b100 */
[----:B------:R-:W1:Y:S01]  /*0580*/  F2I.FTZ.CEIL.NTZ R4, R4 ;  /* 0x0000000400047305 */ /* 0x000e62000021b100 */
[----:B0-----:R-:W-:Y:S02]  /*0590*/  VIMNMX R9, R2, UR4, PT ;  /* 0x0000000402097c48 */ /* 0x001fe4000bfe0100 */
[----:B-1----:R-:W-:Y:S01]  /*05a0*/  VIMNMX R10, R4, UR4, PT ;  /* 0x00000004040a7c48 */ /* 0x002fe2000bfe0100 */
[----:B------:R-:W-:Y:S06]  /*05b0*/  @!P0 EXIT ;  /* 0x000000000000894d */ /* 0x000fec0003800000 */
[----:B------:R-:W-:Y:S01]  /*05c0*/  LOP3.LUT R2, RZ, R10, RZ, 0x33, !PT ;  /* 0x0000000aff027212 */ /* 0x000fe200078e33ff */
[--C-:B------:R-:W-:Y:S01]  /*05d0*/  IMAD.IADD R11, R10, 0x1, -R9.reuse ;  /* 0x000000010a0b7824 */ /* 0x100fe200078e0a09 */
[----:B------:R-:W-:Y:S01]  /*05e0*/  UMOV UR4, URZ ;  /* 0x0000003f00047c82 */ /* 0x000fe20008000000 */
[----:B------:R-:W-:Y:S01]  /*05f0*/  ULDC.64 UR8, c[0x0][0x208] ;  /* 0x0000820000087ab9 */ /* 0x000fe20000000a00 */
[----:B------:R-:W-:-:S04]  /*0600*/  IADD3 R2, -R2, -0x2, -R9 ;  /* 0xfffffffe02027810 */ /* 0x000fc80007ffe909 */
[----:B------:R-:W-:-:S13]  /*0610*/  ISETP.GE.U32.AND P1, PT, R2, 0x3, PT ;  /* 0x000000030200780c */ /* 0x000fda0003f26070 */
.L_x_17:
[----:B------:R-:W0:Y:S01]  /*0620*/  LDC R3, c[0x0][0x220] ;  /* 0x00008800ff037b82 */ /* 0x000e220000000800 */
[----:B------:R-:W-:Y:S01]  /*0630*/  ISETP.GT.AND P0, PT, R10, R9, PT ;  /* 0x000000090a00720c */ /* 0x000fe20003f04270 */
[----:B------:R-:W-:Y:S01]  /*0640*/  ULDC UR5, c[0x0][0x228] ;  /* 0x00008a0000057ab9 */ /* 0x000fe20000000800 */
[----:B------:R-:W-:Y:S01]  /*0650*/  ULDC.64 UR10, c[0x0][0x210] ;  /* 0x00008400000a7ab9 */ /* 0x000fe20000000a00 */
[----:B------:R-:W-:Y:S01]  /*0660*/  ULDC.64 UR14, c[0x0][0x210] ;  /* 0x00008400000e7ab9 */ /* 0x000fe20000000a00 */
[----:B------:R-:W-:Y:S01]  /*0670*/  BSSY B2, `(.L_x_6) ;  /* 0x0000073000027945 */ /* 0x000fe20003800000 */
[----:B------:R-:W-:Y:S02]  /*0680*/  IMAD.MOV.U32 R13, RZ, RZ, RZ ;  /* 0x000000ffff0d7224 */ /* 0x000fe400078e00ff */
[----:B0-----:R-:W-:-:S04]  /*0690*/  IMAD R12, R3, UR4, R8 ;  /* 0x00000004030c7c24 */ /* 0x001fc8000f8e0208 */
[----:B------:R-:W-:Y:S02]  /*06a0*/  IMAD R12, R12, UR5, R9 ;  /* 0x000000050c0c7c24 */ /* 0x000fe4000f8e0209 */
[----:B------:R-:W-:Y:S05]  /*06b0*/  @!P0 BRA `(.L_x_7) ;  /* 0x0000000400b88947 */ /* 0x000fea0003800000 */
[----:B------:R-:W-:Y:S01]  /*06c0*/  BSSY B1, `(.L_x_8) ;  /* 0x000005f000017945 */ /* 0x000fe20003800000 */
[----:B------:R-:W-:-:S03]  /*06d0*/  IMAD.MOV.U32 R13, RZ, RZ, RZ ;  /* 0x000000ffff0d7224 */ /* 0x000fc600078e00ff */
[----:B------:R-:W-:Y:S05]  /*06e0*/  @!P1 BRA `(.L_x_9) ;  /* 0x0000000400709947 */ /* 0x000fea0003800000 */
[----:B------:R-:W-:Y:S01]  /*06f0*/  LOP3.LUT R14, R11, 0x3, RZ, 0xc0, !PT ;  /* 0x000000030b0e7812 */ /* 0x000fe200078ec0ff */
[----:B------:R-:W-:Y:S01]  /*0700*/  BSSY B0, `(.L_x_10) ;  /* 0x000004e000007945 */ /* 0x000fe20003800000 */
[----:B------:R-:W-:-:S03]  /*0710*/  IMAD.MOV.U32 R13, RZ, RZ, RZ ;  /* 0x000000ffff0d7224 */ /* 0x000fc600078e00ff */
[----:B------:R-:W-:-:S05]  /*0720*/  IMAD.IADD R14, R11, 0x1, -R14 ;  /* 0x000000010b0e7824 */ /* 0x000fca00078e0a0e */
[----:B------:R-:W-:-:S13]  /*0730*/  ISETP.GT.AND P0, PT, R14, RZ, PT ;  /* 0x000000ff0e00720c */ /* 0x000fda0003f04270 */
[----:B------:R-:W-:Y:S05]  /*0740*/  @!P0 BRA `(.L_x_11) ;  /* 0x0000000400248947 */ /* 0x000fea0003800000 */
[----:B------:R-:W-:Y:S01]  /*0750*/  ISETP.GT.AND P2, PT, R14, 0xc, PT ;  /* 0x0000000c0e00780c */ /* 0x000fe20003f44270 */
[----:B------:R-:W-:Y:S01]  /*0760*/  BSSY B3, `(.L_x_12) ;  /* 0x000002b000037945 */ /* 0x000fe20003800000 */
[----:B------:R-:W-:-:S11]  /*0770*/  PLOP3.LUT P0, PT, PT, PT, PT, 0x80, 0x0 ;  /* 0x000000000000781c */ /* 0x000fd60003f0f070 */
[----:B------:R-:W-:Y:S05]  /*0780*/  @!P2 BRA `(.L_x_13) ;  /* 0x0000000000a0a947 */ /* 0x000fea0003800000 */
[----:B------:R-:W-:-:S13]  /*0790*/  PLOP3.LUT P0, PT, PT, PT, PT, 0x8, 0x0 ;  /* 0x000000000000781c */ /* 0x000fda0003f0e170 */
.L_x_14:
[C---:B------:R-:W-:Y:S01]  /*07a0*/  IADD3 R22, P2, R12.reuse, UR10, RZ ;  /* 0x0000000a0c167c10 */ /* 0x040fe2000ff5e0ff */
[C---:B------:R-:W-:Y:S02]  /*07b0*/  VIADD R2, R12.reuse, 0x4 ;  /* 0x000000040c027836 */ /* 0x040fe40000000000 */
[C---:B------:R-:W-:Y:S01]  /*07c0*/  VIADD R3, R12.reuse, 0x8 ;  /* 0x000000080c037836 */ /* 0x040fe20000000000 */
[----:B------:R-:W-:Y:S02]  /*07d0*/  LEA.HI.X.SX32 R23, R12, UR11, 0x1, P2 ;  /* 0x0000000b0c177c11 */ /* 0x000fe400090f0eff */
[----:B------:R-:W-:-:S03]  /*07e0*/  IADD3 R4, P2, R2, UR10, RZ ;  /* 0x0000000a02047c10 */ /* 0x000fc6000ff5e0ff */
[----:B------:R-:W2:Y:S01]  /*07f0*/  LDG.E.U8 R16, desc[UR8][R22.64] ;  /* 0x0000000816107981 */ /* 0x000ea2000c1e1100 */
[----:B------:R-:W-:-:S03]  /*0800*/  LEA.HI.X.SX32 R5, R2, UR11, 0x1, P2 ;  /* 0x0000000b02057c11 */ /* 0x000fc600090f0eff */
[----:B------:R-:W2:Y:S01]  /*0810*/  LDG.E.U8 R15, desc[UR8][R22.64+0x1] ;  /* 0x00000108160f7981 */ /* 0x000ea2000c1e1100 */
[----:B------:R-:W-:-:S03]  /*0820*/  IADD3 R2, P2, R3, UR10, RZ ;  /* 0x0000000a03027c10 */ /* 0x000fc6000ff5e0ff */
[----:B------:R-:W3:Y:S04]  /*0830*/  LDG.E.U8 R21, desc[UR8][R22.64+0x2] ;  /* 0x0000020816157981 */ /* 0x000ee8000c1e1100 */
[----:B------:R-:W3:Y:S01]  /*0840*/  LDG.E.U8 R20, desc[UR8][R22.64+0x3] ;  /* 0x0000030816147981 */ /* 0x000ee2000c1e1100 */
[----:B------:R-:W-:-:S03]  /*0850*/  IADD3 R7, R12, 0xc, RZ ;  /* 0x0000000c0c077810 */ /* 0x000fc60007ffe0ff */
[----:B------:R-:W4:Y:S01]  /*0860*/  LDG.E.U8 R19, desc[UR8][R4.64] ;  /* 0x0000000804137981 */ /* 0x000f22000c1e1100 */
[----:B------:R-:W-:-:S03]  /*0870*/  LEA.HI.X.SX32 R3, R3, UR11, 0x1, P2 ;  /* 0x0000000b03037c11 */ /* 0x000fc600090f0eff */
[----:B------:R-:W4:Y:S01]  /*0880*/  LDG.E.U8 R18, desc[UR8][R4.64+0x1] ;  /* 0x0000010804127981 */ /* 0x000f22000c1e1100 */
[----:B------:R-:W-:-:S03]  /*0890*/  IADD3 R6, P2, R7, UR10, RZ ;  /* 0x0000000a07067c10 */ /* 0x000fc6000ff5e0ff */
[----:B------:R-:W5:Y:S04]  /*08a0*/  LDG.E.U8 R17, desc[UR8][R4.64+0x2] ;  /* 0x0000020804117981 */ /* 0x000f68000c1e1100 */
[----:B------:R-:W5:Y:S01]  /*08b0*/  LDG.E.U8 R28, desc[UR8][R4.64+0x3] ;  /* 0x00000308041c7981 */ /* 0x000f62000c1e1100 */
[----:B------:R-:W-:-:S03]  /*08c0*/  LEA.HI.X.SX32 R7, R7, UR11, 0x1, P2 ;  /* 0x0000000b07077c11 */ /* 0x000fc600090f0eff */
[----:B------:R-:W5:Y:S04]  /*08d0*/  LDG.E.U8 R25, desc[UR8][R2.64] ;  /* 0x0000000802197981 */ /* 0x000f68000c1e1100 */
[----:B------:R-:W5:Y:S04]  /*08e0*/  LDG.E.U8 R24, desc[UR8][R2.64+0x1] ;  /* 0x0000010802187981 */ /* 0x000f68000c1e1100 */
[----:B------:R-:W5:Y:S04]  /*08f0*/  LDG.E.U8 R22, desc[UR8][R2.64+0x2] ;  /* 0x0000020802167981 */ /* 0x000f68000c1e1100 */
[----:B------:R-:W5:Y:S04]  /*0900*/  LDG.E.U8 R27, desc[UR8][R6.64] ;  /* 0x00000008061b7981 */ /* 0x000f68000c1e1100 */
[----:B------:R-:W5:Y:S04]  /*0910*/  LDG.E.U8 R26, desc[UR8][R6.64+0x1] ;  /* 0x00000108061a7981 */ /* 0x000f68000c1e1100 */
[----:B------:R-:W5:Y:S04]  /*0920*/  LDG.E.U8 R3, desc[UR8][R2.64+0x3] ;  /* 0x0000030802037981 */ /* 0x000f68000c1e1100 */
[----:B------:R-:W5:Y:S04]  /*0930*/  LDG.E.U8 R23, desc[UR8][R6.64+0x2] ;  /* 0x0000020806177981 */ /* 0x000f68000c1e1100 */
[----:B------:R-:W5:Y:S01]  /*0940*/  LDG.E.U8 R29, desc[UR8][R6.64+0x3] ;  /* 0x00000308061d7981 */ /* 0x000f62000c1e1100 */
[----:B------:R-:W-:-:S05]  /*0950*/  VIADD R14, R14, 0xfffffff0 ;  /* 0xfffffff00e0e7836 */ /* 0x000fca0000000000 */
[----:B------:R-:W-:Y:S01]  /*0960*/  ISETP.GT.AND P2, PT, R14, 0xc, PT ;  /* 0x0000000c0e00780c */ /* 0x000fe20003f44270 */
[----:B------:R-:W-:Y:S01]  /*0970*/  VIADD R12, R12, 0x10 ;  /* 0x000000100c0c7836 */ /* 0x000fe20000000000 */
[----:B--2---:R-:W-:-:S04]  /*0980*/  IADD3 R15, R15, R13, R16 ;  /* 0x0000000d0f0f7210 */ /* 0x004fc80007ffe010 */
[----:B---3--:R-:W-:-:S04]  /*0990*/  IADD3 R20, R20, R15, R21 ;  /* 0x0000000f14147210 */ /* 0x008fc80007ffe015 */
[----:B----4-:R-:W-:-:S04]  /*09a0*/  IADD3 R18, R18, R20, R19 ;  /* 0x0000001412127210 */ /* 0x010fc80007ffe013 */
[----:B-----5:R-:W-:-:S04]  /*09b0*/  IADD3 R17, R28, R18, R17 ;  /* 0x000000121c117210 */ /* 0x020fc80007ffe011 */
[----:B------:R-:W-:-:S04]  /*09c0*/  IADD3 R24, R24, R17, R25 ;  /* 0x0000001118187210 */ /* 0x000fc80007ffe019 */
[----:B------:R-:W-:-:S04]  /*09d0*/  IADD3 R3, R3, R24, R22 ;  /* 0x0000001803037210 */ /* 0x000fc80007ffe016 */
[----:B------:R-:W-:-:S04]  /*09e0*/  IADD3 R26, R26, R3, R27 ;  /* 0x000000031a1a7210 */ /* 0x000fc80007ffe01b */
[----:B------:R-:W-:Y:S01]  /*09f0*/  IADD3 R13, R29, R26, R23 ;  /* 0x0000001a1d0d7210 */ /* 0x000fe20007ffe017 */
[----:B------:R-:W-:Y:S06]  /*0a00*/  @P2 BRA `(.L_x_14) ;  /* 0xfffffffc00642947 */ /* 0x000fec000383ffff */
.L_x_13:
[----:B------:R-:W-:Y:S05]  /*0a10*/  BSYNC B3 ;  /* 0x0000000000037941 */ /* 0x000fea0003800000 */
.L_x_12:
[----:B------:R-:W-:Y:S01]  /*0a20*/  ISETP.GT.AND P2, PT, R14, 0x4, PT ;  /* 0x000000040e00780c */ /* 0x000fe20003f44270 */
[----:B------:R-:W-:-:S12]  /*0a30*/  BSSY B3, `(.L_x_15) ;  /* 0x0000017000037945 */ /* 0x000fd80003800000 */
[----:B------:R-:W-:Y:S05]  /*0a40*/  @!P2 BRA `(.L_x_16) ;  /* 0x000000000054a947 */ /* 0x000fea0003800000 */
[----:B------:R-:W-:Y:S01]  /*0a50*/  ULDC.64 UR12, c[0x0][0x210] ;  /* 0x00008400000c7ab9 */ /* 0x000fe20000000a00 */
[C---:B------:R-:W-:Y:S01]  /*0a60*/  VIADD R3, R12.reuse, 0x4 ;  /* 0x000000040c037836 */ /* 0x040fe20000000000 */
[----:B------:R-:W-:-:S04]  /*0a70*/  IADD3 R4, P0, R12, UR12, RZ ;  /* 0x0000000c0c047c10 */ /* 0x000fc8000ff1e0ff */
[----:B------:R-:W-:Y:S02]  /*0a80*/  LEA.HI.X.SX32 R5, R12, UR13, 0x1, P0 ;  /* 0x0000000d0c057c11 */ /* 0x000fe400080f0eff */
[----:B------:R-:W-:-:S03]  /*0a90*/  IADD3 R2, P0, R3, UR12, RZ ;  /* 0x0000000c03027c10 */ /* 0x000fc6000ff1e0ff */
[----:B------:R-:W2:Y:S01]  /*0aa0*/  LDG.E.U8 R6, desc[UR8][R4.64] ;  /* 0x0000000804067981 */ /* 0x000ea2000c1e1100 */
[----:B------:R-:W-:-:S03]  /*0ab0*/  LEA.HI.X.SX32 R3, R3, UR13, 0x1, P0 ;  /* 0x0000000d03037c11 */ /* 0x000fc600080f0eff */
[----:B------:R-:W2:Y:S04]  /*0ac0*/  LDG.E.U8 R7, desc[UR8][R4.64+0x1] ;  /* 0x0000010804077981 */ /* 0x000ea8000c1e1100 */
[----:B------:R-:W3:Y:S04]  /*0ad0*/  LDG.E.U8 R15, desc[UR8][R4.64+0x2] ;  /* 0x00000208040f7981 */ /* 0x000ee8000c1e1100 */
[----:B------:R-:W3:Y:S04]  /*0ae0*/  LDG.E.U8 R16, desc[UR8][R4.64+0x3] ;  /* 0x0000030804107981 */ /* 0x000ee8000c1e1100 */
[----:B------:R-:W4:Y:S04]  /*0af0*/  LDG.E.U8 R17, desc[UR8][R2.64] ;  /* 0x0000000802117981 */ /* 0x000f28000c1e1100 */
[----:B------:R-:W4:Y:S04]  /*0b00*/  LDG.E.U8 R18, desc[UR8][R2.64+0x1] ;  /* 0x0000010802127981 */ /* 0x000f28000c1e1100 */
[----:B------:R-:W5:Y:S04]  /*0b10*/  LDG.E.U8 R19, desc[UR8][R2.64+0x2] ;  /* 0x0000020802137981 */ /* 0x000f68000c1e1100 */
[----:B------:R-:W5:Y:S01]  /*0b20*/  LDG.E.U8 R20, desc[UR8][R2.64+0x3] ;  /* 0x0000030802147981 */ /* 0x000f62000c1e1100 */
[----:B------:R-:W-:Y:S01]  /*0b30*/  PLOP3.LUT P0, PT, PT, PT, PT, 0x8, 0x0 ;  /* 0x000000000000781c */ /* 0x000fe20003f0e170 */
[----:B------:R-:W-:-:S02]  /*0b40*/  VIADD R14, R14, 0xfffffff8 ;  /* 0xfffffff80e0e7836 */ /* 0x000fc40000000000 */
[----:B------:R-:W-:Y:S01]  /*0b50*/  VIADD R12, R12, 0x8 ;  /* 0x000000080c0c7836 */ /* 0x000fe20000000000 */
[----:B--2---:R-:W-:-:S04]  /*0b60*/  IADD3 R6, R7, R13, R6 ;  /* 0x0000000d07067210 */ /* 0x004fc80007ffe006 */
[----:B---3--:R-:W-:-:S04]  /*0b70*/  IADD3 R15, R16, R6, R15 ;  /* 0x00000006100f7210 */ /* 0x008fc80007ffe00f */
[----:B----4-:R-:W-:-:S04]  /*0b80*/  IADD3 R17, R18, R15, R17 ;  /* 0x0000000f12117210 */ /* 0x010fc80007ffe011 */
[----:B-----5:R-:W-:-:S07]  /*0b90*/  IADD3 R13, R20, R17, R19 ;  /* 0x00000011140d7210 */ /* 0x020fce0007ffe013 */
.L_x_16:
[----:B------:R-:W-:Y:S05]  /*0ba0*/  BSYNC B3 ;  /* 0x0000000000037941 */ /* 0x000fea0003800000 */
.L_x_15:
[----:B------:R-:W-:-:S13]  /*0bb0*/  ISETP.NE.OR P0, PT, R14, RZ, P0 ;  /* 0x000000ff0e00720c */ /* 0x000fda0000705670 */
[----:B------:R-:W-:Y:S05]  /*0bc0*/  @!P0 BREAK B0 ;  /* 0x0000000000008942 */ /* 0x000fea0003800000 */
[----:B------:R-:W-:Y:S05]  /*0bd0*/  @!P0 BRA `(.L_x_9) ;  /* 0x0000000000348947 */ /* 0x000fea0003800000 */
.L_x_11:
[----:B------:R-:W-:Y:S05]  /*0be0*/  BSYNC B0 ;  /* 0x0000000000007941 */ /* 0x000fea0003800000 */
.L_x_10:
[----:B------:R-:W-:-:S04]  /*0bf0*/  IADD3 R2, P0, R12, UR14, RZ ;  /* 0x0000000e0c027c10 */ /* 0x000fc8000ff1e0ff */
[----:B------:R-:W-:-:S05]  /*0c00*/  LEA.HI.X.SX32 R3, R12, UR15, 0x1, P0 ;  /* 0x0000000f0c037c11 */ /* 0x000fca00080f0eff */
[----:B------:R-:W2:Y:S04]  /*0c10*/  LDG.E.U8 R4, desc[UR8][R2.64] ;  /* 0x0000000802047981 */ /* 0x000ea8000c1e1100 */
[----:B------:R-:W2:Y:S04]  /*0c20*/  LDG.E.U8 R5, desc[UR8][R2.64+0x1] ;  /* 0x0000010802057981 */ /* 0x000ea8000c1e1100 */
[----:B------:R-:W3:Y:S04]  /*0c30*/  LDG.E.U8 R6, desc[UR8][R2.64+0x2] ;  /* 0x0000020802067981 */ /* 0x000ee8000c1e1100 */
[----:B------:R-:W3:Y:S01]  /*0c40*/  LDG.E.U8 R7, desc[UR8][R2.64+0x3] ;  /* 0x0000030802077981 */ /* 0x000ee2000c1e1100 */
[----:B------:R-:W-:-:S02]  /*0c50*/  VIADD R14, R14, 0xfffffffc ;  /* 0xfffffffc0e0e7836 */ /* 0x000fc40000000000 */
[----:B------:R-:W-:-:S03]  /*0c60*/  VIADD R12, R12, 0x4 ;  /* 0x000000040c0c7836 */ /* 0x000fc60000000000 */
[----:B------:R-:W-:Y:S02]  /*0c70*/  ISETP.NE.AND P0, PT, R14, RZ, PT ;  /* 0x000000ff0e00720c */ /* 0x000fe40003f05270 */
[----:B--2---:R-:W-:-:S04]  /*0c80*/  IADD3 R4, R5, R13, R4 ;  /* 0x0000000d05047210 */ /* 0x004fc80007ffe004 */
[----:B---3--:R-:W-:-:S07]  /*0c90*/  IADD3 R13, R7, R4, R6 ;  /* 0x00000004070d7210 */ /* 0x008fce0007ffe006 */
[----:B------:R-:W-:Y:S05]  /*0ca0*/  @P0 BRA `(.L_x_10) ;  /* 0xfffffffc00d00947 */ /* 0x000fea000383ffff */
.L_x_9:
[----:B------:R-:W-:Y:S05]  /*0cb0*/  BSYNC B1 ;  /* 0x0000000000017941 */ /* 0x000fea0003800000 */
.L_x_8:
[----:B------:R-:W-:-:S13]  /*0cc0*/  LOP3.LUT P0, R5, R11, 0x3, RZ, 0xc0, !PT ;  /* 0x000000030b057812 */ /* 0x000fda000780c0ff */
[----:B------:R-:W-:Y:S05]  /*0cd0*/  @!P0 BRA `(.L_x_7) ;  /* 0x0000000000308947 */ /* 0x000fea0003800000 */
[----:B------:R-:W-:Y:S02]  /*0ce0*/  ULDC.64 UR12, c[0x0][0x210] ;  /* 0x00008400000c7ab9 */ /* 0x000fe40000000a00 */
[----:B------:R-:W-:-:S04]  /*0cf0*/  IADD3 R2, P0, R12, UR12, RZ ;  /* 0x0000000c0c027c10 */ /* 0x000fc8000ff1e0ff */
[----:B------:R-:W-:-:S05]  /*0d00*/  LEA.HI.X.SX32 R3, R12, UR13, 0x1, P0 ;  /* 0x0000000d0c037c11 */ /* 0x000fca00080f0eff */
[----:B------:R-:W2:Y:S01]  /*0d10*/  LDG.E.U8 R4, desc[UR8][R2.64] ;  /* 0x0000000802047981 */ /* 0x000ea2000c1e1100 */
[----:B------:R-:W-:Y:S02]  /*0d20*/  ISETP.NE.AND P0, PT, R5, 0x1, PT ;  /* 0x000000010500780c */ /* 0x000fe40003f05270 */
[----:B--2---:R-:W-:-:S11]  /*0d30*/  IADD3 R13, R4, R13, RZ ;  /* 0x0000000d040d7210 */ /* 0x004fd60007ffe0ff */
[----:B------:R-:W-:Y:S05]  /*0d40*/  @!P0 BRA `(.L_x_7) ;  /* 0x0000000000148947 */ /* 0x000fea0003800000 */
[----:B------:R-:W-:Y:S01]  /*0d50*/  ISETP.NE.AND P0, PT, R5, 0x2, PT ;  /* 0x000000020500780c */ /* 0x000fe20003f05270 */
[----:B------:R-:W2:-:S12]  /*0d60*/  LDG.E.U8 R4, desc[UR8][R2.64+0x1] ;  /* 0x0000010802047981 */ /* 0x000e98000c1e1100 */
[----:B------:R-:W3:Y:S01]  /*0d70*/  @P0 LDG.E.U8 R6, desc[UR8][R2.64+0x2] ;  /* 0x0000020802060981 */ /* 0x000ee2000c1e1100 */
[----:B--2---:R-:W-:-:S04]  /*0d80*/  IMAD.IADD R13, R4, 0x1, R13 ;  /* 0x00000001040d7824 */ /* 0x004fc800078e020d */
[----:B---3--:R-:W-:-:S07]  /*0d90*/  @P0 IMAD.IADD R13, R6, 0x1, R13 ;  /* 0x00000001060d0824 */ /* 0x008fce00078e020d */
.L_x_7:
[----:B------:R-:W-:Y:S05]  /*0da0*/  BSYNC B2 ;  /* 0x0000000000027941 */ /* 0x000fea0003800000 */
.L_x_6:
[----:B------:R-:W-:Y:S05]  /*0db0*/  WARPSYNC.ALL ;  /* 0x0000000000007948 */ /* 0x000fea0003800000 */
[----:B------:R-:W0:Y:S01]  /*0dc0*/  LDC.64 R4, c[0x0][0x218] ;  /* 0x00008600ff047b82 */ /* 0x000e220000000a00 */
[----:B------:R-:W-:Y:S01]  /*0dd0*/  ULDC.64 UR10, c[0x0][0x238] ;  /* 0x00008e00000a7ab9 */ /* 0x000fe20000000a00 */
[----:B------:R-:W-:Y:S01]  /*0de0*/  UIADD3 UR4, UR4, 0x1, URZ ;  /* 0x0000000104047890 */ /* 0x000fe2000fffe03f */
[----:B------:R-:W-:-:S04]  /*0df0*/  IADD3 R2, P0, R0, UR10, RZ ;  /* 0x0000000a00027c10 */ /* 0x000fc8000ff1e0ff */
[C---:B------:R-:W-:Y:S01]  /*0e00*/  LEA.HI.X.SX32 R3, R0.reuse, UR11, 0x1, P0 ;  /* 0x0000000b00037c11 */ /* 0x040fe200080f0eff */
[----:B------:R-:W-:-:S04]  /*0e10*/  VIADD R0, R0, UR6 ;  /* 0x0000000600007c36 */ /* 0x000fc80008000000 */
[----:B------:R1:W-:Y:S01]  /*0e20*/  STG.E.U8 desc[UR8][R2.64], R13 ;  /* 0x0000000d02007986 */ /* 0x0003e2000c101108 */
[----:B0-----:R-:W-:-:S04]  /*0e30*/  ISETP.LE.U32.AND P0, PT, R4, UR4, PT ;  /* 0x0000000404007c0c */ /* 0x001fc8000bf03070 */
[----:B------:R-:W-:-:S13]  /*0e40*/  ISETP.GE.U32.AND.EX P0, PT, RZ, R5, PT, P0 ;  /* 0x00000005ff00720c */ /* 0x000fda0003f06100 */
[----:B-1----:R-:W-:Y:S05]  /*0e50*/  @!P0 BRA `(.L_x_17) ;  /* 0xfffffff400f08947 */ /* 0x002fea000383ffff */
[----:B------:R-:W-:Y:S05]  /*0e60*/  EXIT ;  /* 0x000000000000794d */ /* 0x000fea0003800000 */
        .weak           $__internal_0_$__cuda_sm20_div_u64
        .type           $__internal_0_$__cuda_sm20_div_u64,@function
        .size           $__internal_0_$__cuda_sm20_div_u64,($__internal_1_$__cuda_sm20_rem_u64 - $__internal_0_$__cuda_sm20_div_u64)
$__internal_0_$__cuda_sm20_div_u64:
[----:B------:R-:W-:Y:S01]  /*0e70*/  ULDC.64 UR4, c[0x0][0x230] ;  /* 0x00008c0000047ab9 */ /* 0x000fe20000000a00 */
[----:B------:R-:W0:Y:S01]  /*0e80*/  LDC.64 R2, c[0x0][0x230] ;  /* 0x00008c00ff027b82 */ /* 0x000e220000000a00 */
[----:B------:R-:W1:Y:S08]  /*0e90*/  I2F.U64.RP R10, UR4 ;  /* 0x00000004000a7d12 */ /* 0x000e700008309000 */
[----:B-1----:R-:W1:Y:S02]  /*0ea0*/  MUFU.RCP R10, R10 ;  /* 0x0000000a000a7308 */ /* 0x002e640000001000 */
[----:B-1----:R-:W-:-:S06]  /*0eb0*/  VIADD R6, R10, 0x1ffffffe ;  /* 0x1ffffffe0a067836 */ /* 0x002fcc0000000000 */
[----:B------:R-:W0:Y:S02]  /*0ec0*/  F2I.U64.TRUNC R6, R6 ;  /* 0x0000000600067311 */ /* 0x000e24000020d800 */
[----:B0-----:R-:W-:-:S04]  /*0ed0*/  IMAD.WIDE.U32 R8, R6, R2, RZ ;  /* 0x0000000206087225 */ /* 0x001fc800078e00ff */
[----:B------:R-:W-:Y:S01]  /*0ee0*/  IMAD R9, R6, R3, R9 ;  /* 0x0000000306097224 */ /* 0x000fe200078e0209 */
[----:B------:R-:W-:-:S03]  /*0ef0*/  IADD3 R11, P0, RZ, -R8, RZ ;  /* 0x80000008ff0b7210 */ /* 0x000fc60007f1e0ff */
[----:B------:R-:W-:Y:S02]  /*0f00*/  IMAD R9, R7, R2, R9 ;  /* 0x0000000207097224 */ /* 0x000fe400078e0209 */
[----:B------:R-:W-:-:S04]  /*0f10*/  IMAD.HI.U32 R8, R6, R11, RZ ;  /* 0x0000000b06087227 */ /* 0x000fc800078e00ff */
[----:B------:R-:W-:Y:S02]  /*0f20*/  IMAD.X R13, RZ, RZ, ~R9, P0 ;  /* 0x000000ffff0d7224 */ /* 0x000fe400000e0e09 */
[----:B------:R-:W-:Y:S02]  /*0f30*/  IMAD.MOV.U32 R9, RZ, RZ, R6 ;  /* 0x000000ffff097224 */ /* 0x000fe400078e0006 */
[-C--:B------:R-:W-:Y:S02]  /*0f40*/  IMAD R15, R7, R13.reuse, RZ ;  /* 0x0000000d070f7224 */ /* 0x080fe400078e02ff */
[----:B------:R-:W-:-:S04]  /*0f50*/  IMAD.WIDE.U32 R8, P0, R6, R13, R8 ;  /* 0x0000000d06087225 */ /* 0x000fc80007800008 */
[----:B------:R-:W-:-:S04]  /*0f60*/  IMAD.HI.U32 R13, R7, R13, RZ ;  /* 0x0000000d070d7227 */ /* 0x000fc800078e00ff */
[----:B------:R-:W-:-:S05]  /*0f70*/  IMAD.HI.U32 R8, P1, R7, R11, R8 ;  /* 0x0000000b07087227 */ /* 0x000fca0007820008 */
[----:B------:R-:W-:Y:S01]  /*0f80*/  IADD3 R9, P2, R15, R8, RZ ;  /* 0x000000080f097210 */ /* 0x000fe20007f5e0ff */
[----:B------:R-:W-:-:S04]  /*0f90*/  IMAD.X R8, R13, 0x1, R7, P0 ;  /* 0x000000010d087824 */ /* 0x000fc800000e0607 */
[----:B------:R-:W-:Y:S01]  /*0fa0*/  IMAD.WIDE.U32 R6, R9, R2, RZ ;  /* 0x0000000209067225 */ /* 0x000fe200078e00ff */
[----:B------:R-:W-:-:S03]  /*0fb0*/  IADD3.X R11, RZ, RZ, R8, P2, P1 ;  /* 0x000000ffff0b7210 */ /* 0x000fc600017e2408 */
[----:B------:R-:W-:Y:S01]  /*0fc0*/  IMAD R7, R9, R3, R7 ;  /* 0x0000000309077224 */ /* 0x000fe200078e0207 */
[----:B------:R-:W-:-:S03]  /*0fd0*/  IADD3 R13, P0, RZ, -R6, RZ ;  /* 0x80000006ff0d7210 */ /* 0x000fc60007f1e0ff */
[----:B------:R-:W-:Y:S02]  /*0fe0*/  IMAD R7, R11, R2, R7 ;  /* 0x000000020b077224 */ /* 0x000fe400078e0207 */
[----:B------:R-:W-:-:S03]  /*0ff0*/  IMAD.HI.U32 R8, R9, R13, RZ ;  /* 0x0000000d09087227 */ /* 0x000fc600078e00ff */
[----:B------:R-:W-:Y:S01]  /*1000*/  IADD3.X R6, RZ, ~R7, RZ, P0, !PT ;  /* 0x80000007ff067210 */ /* 0x000fe200007fe4ff */
[----:B------:R-:W-:-:S04]  /*1010*/  IMAD.MOV.U32 R7, RZ, RZ, RZ ;  /* 0x000000ffff077224 */ /* 0x000fc800078e00ff */
[----:B------:R-:W-:-:S04]  /*1020*/  IMAD.WIDE.U32 R8, P0, R9, R6, R8 ;  /* 0x0000000609087225 */ /* 0x000fc80007800008 */
[C---:B------:R-:W-:Y:S02]  /*1030*/  IMAD R10, R11.reuse, R6, RZ ;  /* 0x000000060b0a7224 */ /* 0x040fe400078e02ff */
[----:B------:R-:W-:-:S04]  /*1040*/  IMAD.HI.U32 R9, P1, R11, R13, R8 ;  /* 0x0000000d0b097227 */ /* 0x000fc80007820008 */
[----:B------:R-:W-:Y:S01]  /*1050*/  IMAD.HI.U32 R6, R11, R6, RZ ;  /* 0x000000060b067227 */ /* 0x000fe200078e00ff */
[----:B------:R-:W-:-:S03]  /*1060*/  IADD3 R9, P2, R10, R9, RZ ;  /* 0x000000090a097210 */ /* 0x000fc60007f5e0ff */
[----:B------:R-:W-:Y:S02]  /*1070*/  IMAD.X R11, R6, 0x1, R11, P0 ;  /* 0x00000001060b7824 */ /* 0x000fe400000e060b */
[----:B------:R-:W-:-:S03]  /*1080*/  IMAD.HI.U32 R6, R9, R0, RZ ;  /* 0x0000000009067227 */ /* 0x000fc600078e00ff */
[----:B------:R-:W-:Y:S01]  /*1090*/  IADD3.X R11, RZ, RZ, R11, P2, P1 ;  /* 0x000000ffff0b7210 */ /* 0x000fe200017e240b */
[----:B------:R-:W-:-:S04]  /*10a0*/  IMAD.WIDE.U32 R6, R9, R5, R6 ;  /* 0x0000000509067225 */ /* 0x000fc800078e0006 */
[C---:B------:R-:W-:Y:S02]  /*10b0*/  IMAD R9, R11.reuse, R5, RZ ;  /* 0x000000050b097224 */ /* 0x040fe400078e02ff */
[----:B------:R-:W-:-:S04]  /*10c0*/  IMAD.HI.U32 R6, P0, R11, R0, R6 ;  /* 0x000000000b067227 */ /* 0x000fc80007800006 */
[----:B------:R-:W-:Y:S01]  /*10d0*/  IMAD.HI.U32 R8, R11, R5, RZ ;  /* 0x000000050b087227 */ /* 0x000fe200078e00ff */
[----:B------:R-:W-:-:S03]  /*10e0*/  IADD3 R9, P1, R9, R6, RZ ;  /* 0x0000000609097210 */ /* 0x000fc60007f3e0ff */
[----:B------:R-:W-:Y:S02]  /*10f0*/  IMAD.X R8, RZ, RZ, R8, P0 ;  /* 0x000000ffff087224 */ /* 0x000fe400000e0608 */
[----:B------:R-:W-:-:S04]  /*1100*/  IMAD.WIDE.U32 R6, R9, R2, RZ ;  /* 0x0000000209067225 */ /* 0x000fc800078e00ff */
[----:B------:R-:W-:Y:S01]  /*1110*/  IMAD.X R11, RZ, RZ, R8, P1 ;  /* 0x000000ffff0b7224 */ /* 0x000fe200008e0608 */
[----:B------:R-:W-:Y:S01]  /*1120*/  IADD3 R13, P1, -R6, R0, RZ ;  /* 0x00000000060d7210 */ /* 0x000fe20007f3e1ff */
[----:B------:R-:W-:-:S03]  /*1130*/  IMAD R7, R9, R3, R7 ;  /* 0x0000000309077224 */ /* 0x000fc600078e0207 */
[-C--:B------:R-:W-:Y:S01]  /*1140*/  ISETP.GE.U32.AND P0, PT, R13, R2.reuse, PT ;  /* 0x000000020d00720c */ /* 0x080fe20003f06070 */
[----:B------:R-:W-:-:S04]  /*1150*/  IMAD R6, R11, R2, R7 ;  /* 0x000000020b067224 */ /* 0x000fc800078e0207 */
[----:B------:R-:W-:Y:S01]  /*1160*/  IMAD.X R12, R5, 0x1, ~R6, P1 ;  /* 0x00000001050c7824 */ /* 0x000fe200008e0e06 */
[----:B------:R-:W-:Y:S02]  /*1170*/  IADD3 R5, P2, R13, -R2, RZ ;  /* 0x800000020d057210 */ /* 0x000fe40007f5e0ff */
[----:B------:R-:W-:Y:S02]  /*1180*/  IADD3 R6, P1, R9, 0x1, RZ ;  /* 0x0000000109067810 */ /* 0x000fe40007f3e0ff */
[C---:B------:R-:W-:Y:S01]  /*1190*/  ISETP.GE.U32.AND.EX P0, PT, R12.reuse, R3, PT, P0 ;  /* 0x000000030c00720c */ /* 0x040fe20003f06100 */
[----:B------:R-:W-:Y:S02]  /*11a0*/  IMAD.X R10, R12, 0x1, ~R3, P2 ;  /* 0x000000010c0a7824 */ /* 0x000fe400010e0e03 */
[----:B------:R-:W-:Y:S01]  /*11b0*/  IMAD.X R8, RZ, RZ, R11, P1 ;  /* 0x000000ffff087224 */ /* 0x000fe200008e060b */
[----:B------:R-:W-:Y:S02]  /*11c0*/  SEL R5, R5, R13, P0 ;  /* 0x0000000d05057207 */ /* 0x000fe40000000000 */
[----:B------:R-:W-:-:S02]  /*11d0*/  SEL R9, R6, R9, P0 ;  /* 0x0000000906097207 */ /* 0x000fc40000000000 */
[----:B------:R-:W-:Y:S02]  /*11e0*/  SEL R10, R10, R12, P0 ;  /* 0x0000000c0a0a7207 */ /* 0x000fe40000000000 */
[----:B------:R-:W-:Y:S02]  /*11f0*/  SEL R8, R8, R11, P0 ;  /* 0x0000000b08087207 */ /* 0x000fe40000000000 */
[----:B------:R-:W-:Y:S01]  /*1200*/  ISETP.GE.U32.AND P0, PT, R5, R2, PT ;  /* 0x000000020500720c */ /* 0x000fe20003f06070 */
[----:B------:R-:W-:Y:S01]  /*1210*/  IMAD.MOV.U32 R5, RZ, RZ, 0x0 ;  /* 0x00000000ff057424 */ /* 0x000fe200078e00ff */
[----:B------:R-:W-:Y:S02]  /*1220*/  IADD3 R6, P2, R9, 0x1, RZ ;  /* 0x0000000109067810 */ /* 0x000fe40007f5e0ff */
[----:B------:R-:W-:Y:S02]  /*1230*/  ISETP.NE.U32.AND P1, PT, R2, RZ, PT ;  /* 0x000000ff0200720c */ /* 0x000fe40003f25070 */
[----:B------:R-:W-:-:S02]  /*1240*/  ISETP.GE.U32.AND.EX P0, PT, R10, R3, PT, P0 ;  /* 0x000000030a00720c */ /* 0x000fc40003f06100 */
[-C--:B------:R-:W-:Y:S02]  /*1250*/  IADD3.X R7, RZ, R8.reuse, RZ, P2, !PT ;  /* 0x00000008ff077210 */ /* 0x080fe400017fe4ff */
[----:B------:R-:W-:Y:S02]  /*1260*/  ISETP.NE.AND.EX P1, PT, R3, RZ, PT, P1 ;  /* 0x000000ff0300720c */ /* 0x000fe40003f25310 */
[----:B------:R-:W-:Y:S02]  /*1270*/  SEL R6, R6, R9, P0 ;  /* 0x0000000906067207 */ /* 0x000fe40000000000 */
[----:B------:R-:W-:Y:S02]  /*1280*/  SEL R7, R7, R8, P0 ;  /* 0x0000000807077207 */ /* 0x000fe40000000000 */
[----:B------:R-:W-:Y:S02]  /*1290*/  SEL R6, R6, 0xffffffff, P1 ;  /* 0xffffffff06067807 */ /* 0x000fe40000800000 */
[----:B------:R-:W-:Y:S01]  /*12a0*/  SEL R7, R7, 0xffffffff, P1 ;  /* 0xffffffff07077807 */ /* 0x000fe20000800000 */
[----:B------:R-:W-:Y:S06]  /*12b0*/  RET.REL.NODEC R4 `(_ZN2at6native53_GLOBAL__N__7c5e0505_20_UpSampleNearest1d_cu_19867e3837upsample_nearest1d_backward_out_frameIhlXadL_ZNS0_46nearest_neighbor_exact_bw_compute_source_indexEfiiEEEEvPKT_mmmmPS3_f) ;  /* 0xffffffec04507950 */ /* 0x000fec0003c3ffff */
        .weak           $__internal_1_$__cuda_sm20_rem_u64
        .type           $__internal_1_$__cuda_sm20_rem_u64,@function
        .size           $__internal_1_$__cuda_sm20_rem_u64,(.L_x_304 - $__internal_1_$__cuda_sm20_rem_u64)
$__internal_1_$__cuda_sm20_rem_u64:
[----:B------:R-:W-:Y:S01]  /*12c0*/  ULDC.64 UR4, c[0x0][0x220] ;  /* 0x0000880000047ab9 */ /* 0x000fe20000000a00 */
[----:B------:R-:W0:Y:S01]  /*12d0*/  LDC.64 R2, c[0x0][0x220] ;  /* 0x00008800ff027b82 */ /* 0x000e220000000a00 */
[----:B------:R-:W1:Y:S08]  /*12e0*/  I2F.U64.RP R7, UR4 ;  /* 0x0000000400077d12 */ /* 0x000e700008309000 */
[----:B-1----:R-:W1:Y:S02]  /*12f0*/  MUFU.RCP R7, R7 ;  /* 0x0000000700077308 */ /* 0x002e640000001000 */
[----:B-1----:R-:W-:-:S06]  /*1300*/  VIADD R10, R7, 0x1ffffffe ;  /* 0x1ffffffe070a7836 */ /* 0x002fcc0000000000 */
[----:B------:R-:W0:Y:S02]  /*1310*/  F2I.U64.TRUNC R10, R10 ;  /* 0x0000000a000a7311 */ /* 0x000e24000020d800 */
[----:B0-----:R-:W-:-:S04]  /*1320*/  IMAD.WIDE.U32 R12, R10, R2, RZ ;  /* 0x000000020a0c7225 */ /* 0x001fc800078e00ff */
[C---:B------:R-:W-:Y:S01]  /*1330*/  IMAD R9, R10.reuse, R3, R13 ;  /* 0x000000030a097224 */ /* 0x040fe200078e020d */
[----:B------:R-:W-:Y:S01]  /*1340*/  IADD3 R15, P0, RZ, -R12, RZ ;  /* 0x8000000cff0f7210 */ /* 0x000fe20007f1e0ff */
[----:B------:R-:W-:Y:S02]  /*1350*/  IMAD.MOV.U32 R13, RZ, RZ, R10 ;  /* 0x000000ffff0d7224 */ /* 0x000fe400078e000a */
[----:B------:R-:W-:Y:S02]  /*1360*/  IMAD R9, R11, R2, R9 ;  /* 0x000000020b097224 */ /* 0x000fe400078e0209 */
[----:B------:R-:W-:-:S04]  /*1370*/  IMAD.HI.U32 R12, R10, R15, RZ ;  /* 0x0000000f0a0c7227 */ /* 0x000fc800078e00ff */
[----:B------:R-:W-:-:S04]  /*1380*/  IMAD.X R9, RZ, RZ, ~R9, P0 ;  /* 0x000000ffff097224 */ /* 0x000fc800000e0e09 */
[----:B------:R-:W-:-:S04]  /*1390*/  IMAD.WIDE.U32 R12, P0, R10, R9, R12 ;  /* 0x000000090a0c7225 */ /* 0x000fc8000780000c */
[C---:B------:R-:W-:Y:S02]  /*13a0*/  IMAD R17, R11.reuse, R9, RZ ;  /* 0x000000090b117224 */ /* 0x040fe400078e02ff */
[----:B------:R-:W-:-:S04]  /*13b0*/  IMAD.HI.U32 R12, P1, R11, R15, R12 ;  /* 0x0000000f0b0c7227 */ /* 0x000fc8000782000c */
[----:B------:R-:W-:Y:S01]  /*13c0*/  IMAD.HI.U32 R7, R11, R9, RZ ;  /* 0x000000090b077227 */ /* 0x000fe200078e00ff */
[----:B------:R-:W-:-:S03]  /*13d0*/  IADD3 R13, P2, R17, R12, RZ ;  /* 0x0000000c110d7210 */ /* 0x000fc60007f5e0ff */
[----:B------:R-:W-:Y:S02]  /*13e0*/  IMAD.X R7, R7, 0x1, R11, P0 ;  /* 0x0000000107077824 */ /* 0x000fe400000e060b */
[----:B------:R-:W-:-:S03]  /*13f0*/  IMAD.WIDE.U32 R10, R13, R2, RZ ;  /* 0x000000020d0a7225 */ /* 0x000fc600078e00ff */
[----:B------:R-:W-:Y:S01]  /*1400*/  IADD3.X R7, RZ, RZ, R7, P2, P1 ;  /* 0x000000ffff077210 */ /* 0x000fe200017e2407 */
[----:B------:R-:W-:Y:S01]  /*1410*/  IMAD R9, R13, R3, R11 ;  /* 0x000000030d097224 */ /* 0x000fe200078e020b */
[----:B------:R-:W-:-:S03]  /*1420*/  IADD3 R11, P0, RZ, -R10, RZ ;  /* 0x8000000aff0b7210 */ /* 0x000fc60007f1e0ff */
[----:B------:R-:W-:Y:S02]  /*1430*/  IMAD R9, R7, R2, R9 ;  /* 0x0000000207097224 */ /* 0x000fe400078e0209 */
[----:B------:R-:W-:-:S04]  /*1440*/  IMAD.HI.U32 R12, R13, R11, RZ ;  /* 0x0000000b0d0c7227 */ /* 0x000fc800078e00ff */
[----:B------:R-:W-:-:S04]  /*1450*/  IMAD.X R10, RZ, RZ, ~R9, P0 ;  /* 0x000000ffff0a7224 */ /* 0x000fc800000e0e09 */
[----:B------:R-:W-:-:S04]  /*1460*/  IMAD.WIDE.U32 R12, P0, R13, R10, R12 ;  /* 0x0000000a0d0c7225 */ /* 0x000fc8000780000c */
[C---:B------:R-:W-:Y:S02]  /*1470*/  IMAD R14, R7.reuse, R10, RZ ;  /* 0x0000000a070e7224 */ /* 0x040fe400078e02ff */
[----:B------:R-:W-:Y:S01]  /*1480*/  IMAD.HI.U32 R9, P1, R7, R11, R12 ;  /* 0x0000000b07097227 */ /* 0x000fe2000782000c */
[----:B------:R-:W-:-:S03]  /*1490*/  HFMA2.MMA R11, -RZ, RZ, 0, 0 ;  /* 0x00000000ff0b7435 */ /* 0x000fc600000001ff */
        /* <DEDUP_REMOVED lines=12> */
[----:B------:R-:W-:Y:S02]  /*1560*/  IMAD.X R7, RZ, RZ, R7, P1 ;  /* 0x000000ffff077224 */ /* 0x000fe400008e0607 */
[----:B------:R-:W-:Y:S01]  /*1570*/  IMAD R9, R9, R3, R11 ;  /* 0x0000000309097224 */ /* 0x000fe200078e020b */
[----:B------:R-:W-:-:S03]  /*1580*/  IADD3 R11, P1, -R10, R6, RZ ;  /* 0x000000060a0b7210 */ /* 0x000fc60007f3e1ff */
[-C--:B------:R-:W-:Y:S01]  /*1590*/  IMAD R6, R7, R2.reuse, R9 ;  /* 0x0000000207067224 */ /* 0x080fe200078e0209 */
[-C--:B------:R-:W-:Y:S01]  /*15a0*/  ISETP.GE.U32.AND P0, PT, R11, R2.reuse, PT ;  /* 0x000000020b00720c */ /* 0x080fe20003f06070 */
[----:B------:R-:W-:Y:S02]  /*15b0*/  IMAD.MOV.U32 R9, RZ, RZ, 0x0 ;  /* 0x00000000ff097424 */ /* 0x000fe400078e00ff */
[----:B------:R-:W-:Y:S01]  /*15c0*/  IMAD.X R10, R5, 0x1, ~R6, P1 ;  /* 0x00000001050a7824 */ /* 0x000fe200008e0e06 */
[----:B------:R-:W-:-:S04]  /*15d0*/  IADD3 R5, P1, R11, -R2, RZ ;  /* 0x800000020b057210 */ /* 0x000fc80007f3e0ff */
[C---:B------:R-:W-:Y:S01]  /*15e0*/  ISETP.GE.U32.AND.EX P0, PT, R10.reuse, R3, PT, P0 ;  /* 0x000000030a00720c */ /* 0x040fe20003f06100 */
[----:B------:R-:W-:Y:S01]  /*15f0*/  IMAD.X R6, R10, 0x1, ~R3, P1 ;  /* 0x000000010a067824 */ /* 0x000fe200008e0e03 */
[----:B------:R-:W-:Y:S02]  /*1600*/  ISETP.NE.U32.AND P1, PT, R2, RZ, PT ;  /* 0x000000ff0200720c */ /* 0x000fe40003f25070 */
[----:B------:R-:W-:Y:S02]  /*1610*/  SEL R5, R5, R11, P0 ;  /* 0x0000000b05057207 */ /* 0x000fe40000000000 */
[----:B------:R-:W-:Y:S02]  /*1620*/  SEL R6, R6, R10, P0 ;  /* 0x0000000a06067207 */ /* 0x000fe40000000000 */
[C---:B------:R-:W-:Y:S01]  /*1630*/  ISETP.GE.U32.AND P0, PT, R5.reuse, R2, PT ;  /* 0x000000020500720c */ /* 0x040fe20003f06070 */
[----:B------:R-:W-:Y:S01]  /*1640*/  IMAD.IADD R2, R5, 0x1, -R2 ;  /* 0x0000000105027824 */ /* 0x000fe200078e0a02 */
[----:B------:R-:W-:-:S02]  /*1650*/  ISETP.NE.AND.EX P1, PT, R3, RZ, PT, P1 ;  /* 0x000000ff0300720c */ /* 0x000fc40003f25310 */
[----:B------:R-:W-:-:S04]  /*1660*/  ISETP.GE.U32.AND.EX P0, PT, R6, R3, PT, P0 ;  /* 0x000000030600720c */ /* 0x000fc80003f06100 */
[----:B------:R-:W-:-:S04]  /*1670*/  SEL R2, R2, R5, P0 ;  /* 0x0000000502027207 */ /* 0x000fc80000000000 */
[----:B------:R-:W-:Y:S01]  /*1680*/  SEL R2, R2, 0xffffffff, P1 ;  /* 0xffffffff02027807 */ /* 0x000fe20000800000 */
[----:B------:R-:W-:Y:S06]  /*1690*/  RET.REL.NODEC R8 `(_ZN2at6native53_GLOBAL__N__7c5e0505_20_UpSampleNearest1d_cu_19867e3837upsample_nearest1d_backward_out_frameIhlXadL_ZNS0_46nearest_neighbor_exact_bw_compute_source_indexEfiiEEEEvPKT_mmmmPS3_f) ;  /* 0xffffffe808587950 */ /* 0x000fec0003c3ffff */
.L_x_18:
[----:B------:R-:W-:-:S00]  /*16a0*/  BRA `(.L_x_18) ;  /* 0xfffffffc00fc7947 */ /* 0x000fc0000383ffff */
[----:B------:R-:W-:-:S00]  /*16b0*/  NOP ;  /* 0x0000000000007918 */ /* 0x000fc00000000000 */
        /* <DEDUP_REMOVED lines=12> */
.L_x_304:


//--------------------- .text._ZN2at6native53_GLOBAL__N__7c5e0505_20_UpSampleNearest1d_cu_19867e3837upsample_nearest1d_backward_out_frameIN3c108BFloat16EfXadL_ZNS0_46nearest_neighbor_exact_bw_compute_source_indexEfiiEEEEvPKT_mmmmPS5_f --------------------------
	.section	.text._ZN2at6native53_GLOBAL__N__7c5e0505_20_UpSampleNearest1d_cu_19867e3837upsample_nearest1d_backward_out_frameIN3c108BFloat16EfXadL_ZNS0_46nearest_neighbor_exact_bw_compute_source_indexEfiiEEEEvPKT_mmmmPS5_f,"ax",@progbits
	.align	128
.text._ZN2at6native53_GLOBAL__N__7c5e0505_20_UpSampleNearest1d_cu_19867e3837upsample_nearest1d_backward_out_frameIN3c108BFloat16EfXadL_ZNS0_46nearest_neighbor_exact_bw_compute_source_indexEfiiEEEEvPKT_mmmmPS5_f:
        .type           _ZN2at6native53_GLOBAL__N__7c5e0505_20_UpSampleNearest1d_cu_19867e3837upsample_nearest1d_backward_out_frameIN3c108BFloat16EfXadL_ZNS0_46nearest_neighbor_exact_bw_compute_source_indexEfiiEEEEvPKT_mmmmPS5_f,@function
        .size           _ZN2at6native53_GLOBAL__N__7c5e0505_20_UpSampleNearest1d_cu_19867e3837upsample_nearest1d_backward_out_frameIN3c108BFloat16EfXadL_ZNS0_46nearest_neighbor_exact_bw_compute_source_indexEfiiEEEEvPKT_mmmmPS5_f,(.L_x_307 - _ZN2at6native53_GLOBAL__N__7c5e0505_20_UpSampleNearest1d_cu_19867e3837upsample_nearest1d_backward_out_frameIN3c108BFloat16EfXadL_ZNS0_46nearest_neighbor_exact_bw_compute_source_indexEfiiEEEEvPKT_mmmmPS5_f)
        .other          _ZN2at6native53_GLOBAL__N__7c5e0505_20_UpSampleNearest1d_cu_19867e3837upsample_nearest1d_backward_out_frameIN3c108BFloat16EfXadL_ZNS0_46nearest_neighbor_exact_bw_compute_source_indexEfiiEEEEvPKT_mmmmPS5_f,@"STO_CUDA_ENTRY STV_DEFAULT"
_ZN2at6native53_GLOBAL__N__7c5e0505_20_UpSampleNearest1d_cu_19867e3837upsample_nearest1d_backward_out_frameIN3c108BFloat16EfXadL_ZNS0_46nearest_neighbor_exact_bw_compute_source_indexEfiiEEEEvPKT_mmmmPS5_f:
[----:B------:R-:W-:Y:S01]  /*0000*/  LDC R1, c[0x0][0x28] ;  /* 0x00000a00ff017b82 */ /* 0x000fe20000000800 */
[----:B------:R-:W0:Y:S01]  /*0010*/  S2R R0, SR_CTAID.X ;  /* 0x0000000000007919 */ /* 0x000e220000002500 */
[----:B------:R-:W-:Y:S01]  /*0020*/  ULDC.64 UR10, c[0x0][0x230] ;  /* 0x00008c00000a7ab9 */ /* 0x000fe20000000a00 */
[----:B------:R-:W-:Y:S01]  /*0030*/  ULDC.64 UR8, c[0x0][0x220] ;  /* 0x0000880000087ab9 */ /* 0x000fe20000000a00 */
[----:B------:R-:W-:Y:S01]  /*0040*/  ULDC UR5, c[0x0][0x0] ;  /* 0x0000000000057ab9 */ /* 0x000fe20000000800 */
[----:B------:R-:W0:Y:S01]  /*0050*/  S2R R3, SR_TID.X ;  /* 0x0000000000037919 */ /* 0x000e220000002100 */
[----:B------:R-:W-:Y:S02]  /*0060*/  UIMAD UR4, UR11, UR8, URZ ;  /* 0x000000080b0472a4 */ /* 0x000fe4000f8e023f */
[----:B------:R-:W-:Y:S02]  /*0070*/  UIMAD.WIDE.U32 UR6, UR10, UR8, URZ ;  /* 0x000000080a0672a5 */ /* 0x000fe4000f8e003f */
[----:B------:R-:W-:-:S04]  /*0080*/  UIMAD UR4, UR10, UR9, UR4 ;  /* 0x000000090a0472a4 */ /* 0x000fc8000f8e0204 */
[----:B------:R-:W-:-:S06]  /*0090*/  UIADD3 UR4, UR7, UR4, URZ ;  /* 0x0000000407047290 */ /* 0x000fcc000fffe03f */
[----:B------:R-:W-:Y:S01]  /*00a0*/  MOV R2, UR4 ;  /* 0x0000000400027c02 */ /* 0x000fe20008000f00 */
        /* <DEDUP_REMOVED lines=10> */
[----:B------:R-:W-:Y:S05]  /*0150*/  CALL.REL.NOINC `($__internal_2_$__cuda_sm20_div_u64) ;  /* 0x0000000c00bc7944 */ /* 0x000fea0003c00000 */
[----:B------:R-:W-:Y:S01]  /*0160*/  IMAD.MOV R5, RZ, RZ, -R6 ;  /* 0x000000ffff057224 */ /* 0x000fe200078e0a06 */
[----:B------:R-:W-:-:S03]  /*0170*/  ULDC UR4, c[0x0][0x230] ;  /* 0x00008c0000047ab9 */ /* 0x000fc60000000800 */
[----:B------:R-:W-:Y:S01]  /*0180*/  IMAD R5, R5, UR4, R0 ;  /* 0x0000000405057c24 */ /* 0x000fe2000f8e0200 */
[----:B------:R-:W-:Y:S06]  /*0190*/  BRA `(.L_x_21) ;  /* 0x0000000000547947 */ /* 0x000fec0003800000 */
.L_x_20:
[----:B------:R-:W0:Y:S01]  /*01a0*/  I2F.U32.RP R4, UR10 ;  /* 0x0000000a00047d06 */ /* 0x000e220008209000 */
[----:B------:R-:W-:Y:S02]  /*01b0*/  ISETP.NE.U32.AND P2, PT, RZ, UR10, PT ;  /* 0x0000000aff007c0c */ /* 0x000fe4000bf45070 */
[----:B------:R-:W-:-:S05]  /*01c0*/  MOV R7, RZ ;  /* 0x000000ff00077202 */ /* 0x000fca0000000f00 */
[----:B0-----:R-:W0:Y:S02]  /*01d0*/  MUFU.RCP R4, R4 ;  /* 0x0000000400047308 */ /* 0x001e240000001000 */
[----:B0-----:R-:W-:-:S06]  /*01e0*/  IADD3 R2, R4, 0xffffffe, RZ ;  /* 0x0ffffffe04027810 */ /* 0x001fcc0007ffe0ff */
[----:B------:R0:W1:Y:S02]  /*01f0*/  F2I.FTZ.U32.TRUNC.NTZ R3, R2 ;  /* 0x0000000200037305 */ /* 0x000064000021f000 */
[----:B0-----:R-:W-:Y:S01]  /*0200*/  HFMA2.MMA R2, -RZ, RZ, 0, 0 ;  /* 0x00000000ff027435 */ /* 0x001fe200000001ff */
[----:B-1----:R-:W-:-:S04]  /*0210*/  IMAD.MOV R5, RZ, RZ, -R3 ;  /* 0x000000ffff057224 */ /* 0x002fc800078e0a03 */
[----:B------:R-:W-:-:S05]  /*0220*/  IMAD R5, R5, UR10, RZ ;  /* 0x0000000a05057c24 */ /* 0x000fca000f8e02ff */
[----:B------:R-:W-:-:S06]  /*0230*/  IMAD.HI.U32 R3, R3, R5, R2 ;  /* 0x0000000503037227 */ /* 0x000fcc00078e0002 */
[----:B------:R-:W-:-:S04]  /*0240*/  IMAD.HI.U32 R6, R3, R0, RZ ;  /* 0x0000000003067227 */ /* 0x000fc800078e00ff */
[----:B------:R-:W-:-:S04]  /*0250*/  IMAD.MOV R3, RZ, RZ, -R6 ;  /* 0x000000ffff037224 */ /* 0x000fc800078e0a06 */
[----:B------:R-:W-:-:S05]  /*0260*/  IMAD R3, R3, UR10, R0 ;  /* 0x0000000a03037c24 */ /* 0x000fca000f8e0200 */
[----:B------:R-:W-:-:S13]  /*0270*/  ISETP.GE.U32.AND P0, PT, R3, UR10, PT ;  /* 0x0000000a03007c0c */ /* 0x000fda000bf06070 */
[----:B------:R-:W-:Y:S01]  /*0280*/  @P0 IADD3 R3, R3, -UR10, RZ ;  /* 0x8000000a03030c10 */ /* 0x000fe2000fffe0ff */
[----:B------:R-:W-:-:S03]  /*0290*/  @P0 VIADD R6, R6, 0x1 ;  /* 0x0000000106060836 */ /* 0x000fc60000000000 */
[----:B------:R-:W-:-:S13]  /*02a0*/  ISETP.GE.U32.AND P1, PT, R3, UR10, PT ;  /* 0x0000000a03007c0c */ /* 0x000fda000bf26070 */
[----:B------:R-:W-:Y:S02]  /*02b0*/  @P1 IADD3 R6, R6, 0x1, RZ ;  /* 0x0000000106061810 */ /* 0x000fe40007ffe0ff */
[----:B------:R-:W-:-:S05]  /*02c0*/  @!P2 LOP3.LUT R6, RZ, UR10, RZ, 0x33, !PT ;  /* 0x0000000aff06ac12 */ /* 0x000fca000f8e33ff */
[----:B------:R-:W-:-:S04]  /*02d0*/  IMAD.MOV R5, RZ, RZ, -R6 ;  /* 0x000000ffff057224 */ /* 0x000fc800078e0a06 */
[----:B------:R-:W-:-:S07]  /*02e0*/  IMAD R5, R5, UR10, R0 ;  /* 0x0000000a05057c24 */ /* 0x000fce000f8e0200 */
.L_x_21:
[----:B------:R-:W-:Y:S05]  /*02f0*/  BSYNC B0 ;  /* 0x0000000000007941 */ /* 0x000fea0003800000 */
.L_x_19:
[----:B------:R-:W-:Y:S01]  /*0300*/  ULDC UR4, c[0x0][0x224] ;  /* 0x0000890000047ab9 */ /* 0x000fe20000000800 */
[----:B------:R-:W-:Y:S01]  /*0310*/  BSSY B0, `(.L_x_22) ;  /* 0x000001a000007945 */ /* 0x000fe20003800000 */
[----:B------:R-:W-:-:S04]  /*0320*/  LOP3.LUT R2, R7, UR4, RZ, 0xfc, !PT ;  /* 0x0000000407027c12 */ /* 0x000fc8000f8efcff */
[----:B------:R-:W-:-:S13]  /*0330*/  ISETP.NE.U32.AND P0, PT, R2, RZ, PT ;  /* 0x000000ff0200720c */ /* 0x000fda0003f05070 */
[----:B------:R-:W-:Y:S05]  /*0340*/  @!P0 BRA `(.L_x_23) ;  /* 0x0000000000108947 */ /* 0x000fea0003800000 */
[----:B------:R-:W-:Y:S01]  /*0350*/  IMAD.MOV.U32 R4, RZ, RZ, R6 ;  /* 0x000000ffff047224 */ /* 0x000fe200078e0006 */
[----:B------:R-:W-:-:S07]  /*0360*/  MOV R6, 0x380 ;  /* 0x0000038000067802 */ /* 0x000fce0000000f00 */
[----:B------:R-:W-:Y:S05]  /*0370*/  CALL.REL.NOINC `($__internal_3_$__cuda_sm20_rem_u64) ;  /* 0x0000001000487944 */ /* 0x000fea0003c00000 */
[----:B------:R-:W-:Y:S05]  /*0380*/  BRA `(.L_x_24) ;  /* 0x0000000000487947 */ /* 0x000fea0003800000 */
.L_x_23:
[----:B------:R-:W-:Y:S02]  /*0390*/  ULDC UR4, c[0x0][0x220] ;  /* 0x0000880000047ab9 */ /* 0x000fe40000000800 */
[----:B------:R-:W0:Y:S01]  /*03a0*/  I2F.U32.RP R4, UR4 ;  /* 0x0000000400047d06 */ /* 0x000e220008209000 */
[----:B------:R-:W-:-:S07]  /*03b0*/  ISETP.NE.U32.AND P1, PT, RZ, UR4, PT ;  /* 0x00000004ff007c0c */ /* 0x000fce000bf25070 */
        /* <DEDUP_REMOVED lines=11> */
[----:B------:R-:W-:-:S04]  /*0470*/  @P0 IADD3 R4, R4, -UR4, RZ ;  /* 0x8000000404040c10 */ /* 0x000fc8000fffe0ff */
[----:B------:R-:W-:-:S13]  /*0480*/  ISETP.GE.U32.AND P0, PT, R4, UR4, PT ;  /* 0x0000000404007c0c */ /* 0x000fda000bf06070 */
[----:B------:R-:W-:Y:S01]  /*0490*/  @P0 VIADD R4, R4, -UR4 ;  /* 0x8000000404040c36 */ /* 0x000fe20008000000 */
[----:B------:R-:W-:-:S07]  /*04a0*/  @!P1 LOP3.LUT R4, RZ, UR4, RZ, 0x33, !PT ;  /* 0x00000004ff049c12 */ /* 0x000fce000f8e33ff */
.L_x_24:
[----:B------:R-:W-:Y:S05]  /*04b0*/  BSYNC B0 ;  /* 0x0000000000007941 */ /* 0x000fea0003800000 */
.L_x_22:
[----:B------:R-:W0:Y:S01]  /*04c0*/  LDC R3, c[0x0][0x240] ;  /* 0x00009000ff037b82 */ /* 0x000e220000000800 */
[----:B------:R-:W-:Y:S01]  /*04d0*/  I2FP.F32.S32 R2, R5 ;  /* 0x0000000500027245 */ /* 0x000fe20000201400 */
[----:B------:R-:W-:Y:S01]  /*04e0*/  ULDC.64 UR4, c[0x0][0x218] ;  /* 0x0000860000047ab9 */ /* 0x000fe20000000a00 */
[----:B------:R-:W-:Y:S02]  /*04f0*/  IADD3 R5, R5, 0x1, RZ ;  /* 0x0000000105057810 */ /* 0x000fe40007ffe0ff */
        /* <DEDUP_REMOVED lines=13> */
[C---:B------:R-:W-:Y:S01]  /*05d0*/  IADD3 R7, R5.reuse, 0x1, RZ ;  /* 0x0000000105077810 */ /* 0x040fe20007ffe0ff */
[C---:B------:R-:W-:Y:S01]  /*05e0*/  VIADD R8, R5.reuse, 0x2 ;  /* 0x0000000205087836 */ /* 0x040fe20000000000 */
[----:B------:R-:W-:Y:S01]  /*05f0*/  IADD3 R2, -R2, -0x2, -R5 ;  /* 0xfffffffe02027810 */ /* 0x000fe20007ffe905 */
[----:B------:R-:W-:Y:S01]  /*0600*/  UMOV UR4, URZ ;  /* 0x0000003f00047c82 */ /* 0x000fe20008000000 */
[----:B------:R-:W-:Y:S01]  /*0610*/  IADD3 R25, R5, 0x3, RZ ;  /* 0x0000000305197810 */ /* 0x000fe20007ffe0ff */
[----:B------:R-:W-:Y:S01]  /*0620*/  ULDC.64 UR8, c[0x0][0x208] ;  /* 0x0000820000087ab9 */ /* 0x000fe20000000a00 */
[----:B------:R-:W-:Y:S02]  /*0630*/  ISETP.GE.U32.AND P1, PT, R2, 0x3, PT ;  /* 0x000000030200780c */ /* 0x000fe40003f26070 */
[----:B------:R-:W-:-:S11]  /*0640*/  LOP3.LUT R9, R9, 0x3, RZ, 0xc0, !PT ;  /* 0x0000000309097812 */ /* 0x000fd600078ec0ff */
.L_x_34:
[----:B------:R-:W0:Y:S01]  /*0650*/  LDC R3, c[0x0][0x220] ;  /* 0x00008800ff037b82 */ /* 0x000e220000000800 */
[----:B------:R-:W-:Y:S01]  /*0660*/  ISETP.GT.AND P0, PT, R6, R5, PT ;  /* 0x000000050600720c */ /* 0x000fe20003f04270 */
[----:B------:R-:W-:Y:S01]  /*0670*/  ULDC UR5, c[0x0][0x228] ;  /* 0x00008a0000057ab9 */ /* 0x000fe20000000800 */
[----:B------:R-:W-:Y:S01]  /*0680*/  BSSY B0, `(.L_x_25) ;  /* 0x0000091000007945 */ /* 0x000fe20003800000 */
[----:B------:R-:W-:Y:S02]  /*0690*/  IMAD.MOV.U32 R10, RZ, RZ, RZ ;  /* 0x000000ffff0a7224 */ /* 0x000fe400078e00ff */
[----:B0-----:R-:W-:-:S04]  /*06a0*/  IMAD R2, R3, UR4, R4 ;  /* 0x0000000403027c24 */ /* 0x001fc8000f8e0204 */
[----:B------:R-:W-:-:S04]  /*06b0*/  IMAD R19, R2, UR5, R5 ;  /* 0x0000000502137c24 */ /* 0x000fc8000f8e0205 */
[----:B------:R-:W-:Y:S05]  /*06c0*/  @!P0 BRA `(.L_x_26) ;  /* 0x0000000800308947 */ /* 0x000fea0003800000 */
[----:B------:R-:W-:Y:S01]  /*06d0*/  ISETP.NE.AND P0, PT, R9, RZ, PT ;  /* 0x000000ff0900720c */ /* 0x000fe20003f05270 */
[----:B------:R-:W-:Y:S01]  /*06e0*/  BSSY B1, `(.L_x_27) ;  /* 0x0000019000017945 */ /* 0x000fe20003800000 */
[----:B------:R-:W-:Y:S01]  /*06f0*/  HFMA2.MMA R10, -RZ, RZ, 0, 0 ;  /* 0x00000000ff0a7435 */ /* 0x000fe200000001ff */
[----:B------:R-:W-:Y:S01]  /*0700*/  IMAD.MOV.U32 R11, RZ, RZ, R5 ;  /* 0x000000ffff0b7224 */ /* 0x000fe200078e0005 */
[----:B------:R-:W-:-:S09]  /*0710*/  MOV R13, R19 ;  /* 0x00000013000d7202 */ /* 0x000fd20000000f00 */
[----:B------:R-:W-:Y:S05]  /*0720*/  @!P0 BRA `(.L_x_28) ;  /* 0x0000000000508947 */ /* 0x000fea0003800000 */
[----:B------:R-:W0:Y:S02]  /*0730*/  LDC.64 R2, c[0x0][0x210] ;  /* 0x00008400ff027b82 */ /* 0x000e240000000a00 */
[----:B0-----:R-:W-:-:S05]  /*0740*/  IMAD.WIDE R2, R19, 0x2, R2 ;  /* 0x0000000213027825 */ /* 0x001fca00078e0202 */
[----:B------:R-:W2:Y:S01]  /*0750*/  LDG.E.U16 R10, desc[UR8][R2.64] ;  /* 0x00000008020a7981 */ /* 0x000ea2000c1e1500 */
[----:B------:R-:W-:Y:S01]  /*0760*/  ISETP.NE.AND P0, PT, R9, 0x1, PT ;  /* 0x000000010900780c */ /* 0x000fe20003f05270 */
[----:B------:R-:W-:Y:S01]  /*0770*/  IMAD.MOV.U32 R11, RZ, RZ, R7 ;  /* 0x000000ffff0b7224 */ /* 0x000fe200078e0007 */
[----:B------:R-:W-:Y:S01]  /*0780*/  IADD3 R13, R19, 0x1, RZ ;  /* 0x00000001130d7810 */ /* 0x000fe20007ffe0ff */
[----:B--2---:R-:W-:-:S04]  /*0790*/  IMAD.U32 R10, R10, 0x10000, RZ ;  /* 0x000100000a0a7824 */ /* 0x004fc800078e00ff */
[----:B------:R-:W-:-:S06]  /*07a0*/  FADD.FTZ R10, RZ, R10 ;  /* 0x0000000aff0a7221 */ /* 0x000fcc0000010000 */
[----:B------:R-:W-:Y:S05]  /*07b0*/  @!P0 BRA `(.L_x_28) ;  /* 0x00000000002c8947 */ /* 0x000fea0003800000 */
[----:B------:R-:W-:Y:S01]  /*07c0*/  ISETP.NE.AND P0, PT, R9, 0x2, PT ;  /* 0x000000020900780c */ /* 0x000fe20003f05270 */
[----:B------:R-:W2:-:S12]  /*07d0*/  LDG.E.U16 R11, desc[UR8][R2.64+0x2] ;  /* 0x00000208020b7981 */ /* 0x000e98000c1e1500 */
[----:B------:R-:W3:Y:S01]  /*07e0*/  @P0 LDG.E.U16 R12, desc[UR8][R2.64+0x4] ;  /* 0x00000408020c0981 */ /* 0x000ee2000c1e1500 */
[C---:B------:R-:W-:Y:S01]  /*07f0*/  VIADD R13, R19.reuse, 0x2 ;  /* 0x00000002130d7836 */ /* 0x040fe20000000000 */
[----:B------:R-:W-:Y:S02]  /*0800*/  @P0 IADD3 R13, R19, 0x3, RZ ;  /* 0x00000003130d0810 */ /* 0x000fe40007ffe0ff */
[----:B--2---:R-:W-:Y:S02]  /*0810*/  SHF.L.U32 R15, R11, 0x10, RZ ;  /* 0x000000100b0f7819 */ /* 0x004fe400000006ff */
[----:B------:R-:W-:Y:S01]  /*0820*/  MOV R11, R8 ;  /* 0x00000008000b7202 */ /* 0x000fe20000000f00 */
[----:B------:R-:W-:Y:S02]  /*0830*/  @P0 IMAD.MOV.U32 R11, RZ, RZ, R25 ;  /* 0x000000ffff0b0224 */ /* 0x000fe400078e0019 */
[----:B------:R-:W-:Y:S01]  /*0840*/  FADD.FTZ R10, R10, R15 ;  /* 0x0000000f0a0a7221 */ /* 0x000fe20000010000 */
[----:B---3--:R-:W-:-:S04]  /*0850*/  @P0 IMAD.U32 R17, R12, 0x10000, RZ ;  /* 0x000100000c110824 */ /* 0x008fc800078e00ff */
[----:B------:R-:W-:-:S07]  /*0860*/  @P0 FADD.FTZ R10, R10, R17 ;  /* 0x000000110a0a0221 */ /* 0x000fce0000010000 */
.L_x_28:
[----:B------:R-:W-:Y:S05]  /*0870*/  BSYNC B1 ;  /* 0x0000000000017941 */ /* 0x000fea0003800000 */
.L_x_27:
[----:B------:R-:W-:Y:S05]  /*0880*/  @!P1 BRA `(.L_x_26) ;  /* 0x0000000400c09947 */ /* 0x000fea0003800000 */
[----:B------:R-:W0:Y:S01]  /*0890*/  LDC.64 R2, c[0x0][0x210] ;  /* 0x00008400ff027b82 */ /* 0x000e220000000a00 */
[----:B------:R-:W-:Y:S01]  /*08a0*/  IADD3 R12, R6, -R11, RZ ;  /* 0x8000000b060c7210 */ /* 0x000fe20007ffe0ff */
[----:B------:R-:W-:Y:S03]  /*08b0*/  BSSY B1, `(.L_x_29) ;  /* 0x000003e000017945 */ /* 0x000fe60003800000 */
[----:B------:R-:W-:Y:S01]  /*08c0*/  ISETP.GT.AND P2, PT, R12, 0xc, PT ;  /* 0x0000000c0c00780c */ /* 0x000fe20003f44270 */
[----:B0-----:R-:W-:-:S03]  /*08d0*/  IMAD.WIDE R2, R13, 0x2, R2 ;  /* 0x000000020d027825 */ /* 0x001fc600078e0202 */
[----:B------:R-:W-:-:S05]  /*08e0*/  IADD3 R2, P0, R2, 0x4, RZ ;  /* 0x0000000402027810 */ /* 0x000fca0007f1e0ff */
[----:B------:R-:W-:Y:S01]  /*08f0*/  IMAD.X R3, RZ, RZ, R3, P0 ;  /* 0x000000ffff037224 */ /* 0x000fe200000e0603 */
[----:B------:R-:W-:-:S03]  /*0900*/  PLOP3.LUT P0, PT, PT, PT, PT, 0x80, 0x0 ;  /* 0x000000000000781c */ /* 0x000fc60003f0f070 */
[----:B------:R-:W-:Y:S10]  /*0910*/  @!P2 BRA `(.L_x_30) ;  /* 0x0000000000dca947 */ /* 0x000ff40003800000 */
[----:B------:R-:W-:Y:S02]  /*0920*/  PLOP3.LUT P0, PT, PT, PT, PT, 0x8, 0x0 ;  /* 0x000000000000781c */ /* 0x000fe40003f0e170 */
[----:B------:R-:W-:-:S11]  /*0930*/  IADD3 R14, R6, -0xc, RZ ;  /* 0xfffffff4060e7810 */ /* 0x000fd60007ffe0ff */
.L_x_31:
[----:B------:R-:W2:Y:S04]  /*0940*/  LDG.E.U16 R20, desc[UR8][R2.64+-0x4] ;  /* 0xfffffc0802147981 */ /* 0x000ea8000c1e1500 */
[----:B------:R-:W3:Y:S04]  /*0950*/  LDG.E.U16 R22, desc[UR8][R2.64+-0x2] ;  /* 0xfffffe0802167981 */ /* 0x000ee8000c1e1500 */
[----:B------:R-:W4:Y:S04]  /*0960*/  LDG.E.U16 R21, desc[UR8][R2.64] ;  /* 0x0000000802157981 */ /* 0x000f28000c1e1500 */
[----:B------:R-:W5:Y:S04]  /*0970*/  LDG.E.U16 R15, desc[UR8][R2.64+0x2] ;  /* 0x00000208020f7981 */ /* 0x000f68000c1e1500 */
[----:B------:R-:W5:Y:S04]  /*0980*/  LDG.E.U16 R13, desc[UR8][R2.64+0x4] ;  /* 0x00000408020d7981 */ /* 0x000f68000c1e1500 */
[----:B------:R-:W5:Y:S04]  /*0990*/  LDG.E.U16 R16, desc[UR8][R2.64+0x6] ;  /* 0x0000060802107981 */ /* 0x000f68000c1e1500 */
[----:B------:R-:W5:Y:S04]  /*09a0*/  LDG.E.U16 R12, desc[UR8][R2.64+0x8] ;  /* 0x00000808020c7981 */ /* 0x000f68000c1e1500 */
[----:B------:R-:W5:Y:S04]  /*09b0*/  LDG.E.U16 R19, desc[UR8][R2.64+0xa] ;  /* 0x00000a0802137981 */ /* 0x000f68000c1e1500 */
[----:B------:R-:W5:Y:S04]  /*09c0*/  LDG.E.U16 R18, desc[UR8][R2.64+0xc] ;  /* 0x00000c0802127981 */ /* 0x000f68000c1e1500 */
[----:B------:R-:W5:Y:S01]  /*09d0*/  LDG.E.U16 R17, desc[UR8][R2.64+0xe] ;  /* 0x00000e0802117981 */ /* 0x000f62000c1e1500 */
[----:B--2---:R-:W-:-:S03]  /*09e0*/  IMAD.U32 R23, R20, 0x10000, RZ ;  /* 0x0001000014177824 */ /* 0x004fc600078e00ff */
[----:B------:R-:W2:Y:S01]  /*09f0*/  LDG.E.U16 R20, desc[UR8][R2.64+0x10] ;  /* 0x0000100802147981 */ /* 0x000ea2000c1e1500 */
[----:B---3--:R-:W-:Y:S01]  /*0a00*/  SHF.L.U32 R22, R22, 0x10, RZ ;  /* 0x0000001016167819 */ /* 0x008fe200000006ff */
[----:B------:R-:W-:Y:S02]  /*0a10*/  FADD.FTZ R23, R23, R10 ;  /* 0x0000000a17177221 */ /* 0x000fe40000010000 */
[----:B------:R-:W3:Y:S02]  /*0a20*/  LDG.E.U16 R10, desc[UR8][R2.64+0x12] ;  /* 0x00001208020a7981 */ /* 0x000ee4000c1e1500 */
[----:B------:R-:W-:Y:S02]  /*0a30*/  FADD.FTZ R23, R23, R22 ;  /* 0x0000001617177221 */ /* 0x000fe40000010000 */
[----:B------:R-:W3:Y:S01]  /*0a40*/  LDG.E.U16 R22, desc[UR8][R2.64+0x14] ;  /* 0x0000140802167981 */ /* 0x000ee2000c1e1500 */
[----:B----4-:R-:W-:-:S03]  /*0a50*/  IMAD.U32 R24, R21, 0x10000, RZ ;  /* 0x0001000015187824 */ /* 0x010fc600078e00ff */
[----:B------:R-:W4:Y:S01]  /*0a60*/  LDG.E.U16 R21, desc[UR8][R2.64+0x16] ;  /* 0x0000160802157981 */ /* 0x000f22000c1e1500 */
[----:B------:R-:W-:-:S03]  /*0a70*/  FADD.FTZ R26, R23, R24 ;  /* 0x00000018171a7221 */ /* 0x000fc60000010000 */
[----:B------:R-:W4:Y:S04]  /*0a80*/  LDG.E.U16 R23, desc[UR8][R2.64+0x18] ;  /* 0x0000180802177981 */ /* 0x000f28000c1e1500 */
[----:B------:R0:W4:Y:S01]  /*0a90*/  LDG.E.U16 R24, desc[UR8][R2.64+0x1a] ;  /* 0x00001a0802187981 */ /* 0x000122000c1e1500 */
[----:B-----5:R-:W-:Y:S01]  /*0aa0*/  SHF.L.U32 R15, R15, 0x10, RZ ;  /* 0x000000100f0f7819 */ /* 0x020fe200000006ff */
[----:B------:R-:W-:Y:S01]  /*0ab0*/  IMAD.U32 R12, R12, 0x10000, RZ ;  /* 0x000100000c0c7824 */ /* 0x000fe200078e00ff */
[----:B------:R-:W-:Y:S01]  /*0ac0*/  SHF.L.U32 R16, R16, 0x10, RZ ;  /* 0x0000001010107819 */ /* 0x000fe200000006ff */
[----:B------:R-:W-:Y:S01]  /*0ad0*/  VIADD R11, R11, 0x10 ;  /* 0x000000100b0b7836 */ /* 0x000fe20000000000 */
[----:B------:R-:W-:Y:S01]  /*0ae0*/  SHF.L.U32 R19, R19, 0x10, RZ ;  /* 0x0000001013137819 */ /* 0x000fe200000006ff */
[----:B------:R-:W-:Y:S01]  /*0af0*/  FADD.FTZ R15, R26, R15 ;  /* 0x0000000f1a0f7221 */ /* 0x000fe20000010000 */
[----:B------:R-:W-:-:S02]  /*0b00*/  IMAD.U32 R26, R13, 0x10000, RZ ;  /* 0x000100000d1a7824 */ /* 0x000fc400078e00ff */
[----:B------:R-:W-:Y:S01]  /*0b10*/  IMAD.U32 R13, R18, 0x10000, RZ ;  /* 0x00010000120d7824 */ /* 0x000fe200078e00ff */
[----:B------:R-:W-:Y:S01]  /*0b20*/  ISETP.GE.AND P2, PT, R11, R14, PT ;  /* 0x0000000e0b00720c */ /* 0x000fe20003f46270 */
[----:B------:R-:W-:Y:S01]  /*0b30*/  FADD.FTZ R15, R15, R26 ;  /* 0x0000001a0f0f7221 */ /* 0x000fe20000010000 */
[----:B0-----:R-:W-:Y:S02]  /*0b40*/  IADD3 R2, P3, R2, 0x20, RZ ;  /* 0x0000002002027810 */ /* 0x001fe40007f7e0ff */
[----:B------:R-:W-:Y:S01]  /*0b50*/  SHF.L.U32 R17, R17, 0x10, RZ ;  /* 0x0000001011117819 */ /* 0x000fe200000006ff */
[----:B------:R-:W-:Y:S01]  /*0b60*/  FADD.FTZ R15, R15, R16 ;  /* 0x000000100f0f7221 */ /* 0x000fe20000010000 */
[----:B------:R-:W-:-:S03]  /*0b70*/  IADD3.X R3, RZ, R3, RZ, P3, !PT ;  /* 0x00000003ff037210 */ /* 0x000fc60001ffe4ff */
[----:B------:R-:W-:-:S04]  /*0b80*/  FADD.FTZ R12, R15, R12 ;  /* 0x0000000c0f0c7221 */ /* 0x000fc80000010000 */
[----:B------:R-:W-:-:S04]  /*0b90*/  FADD.FTZ R12, R12, R19 ;  /* 0x000000130c0c7221 */ /* 0x000fc80000010000 */
[----:B------:R-:W-:-:S04]  /*0ba0*/  FADD.FTZ R12, R12, R13 ;  /* 0x0000000d0c0c7221 */ /* 0x000fc80000010000 */
[----:B------:R-:W-:Y:S01]  /*0bb0*/  FADD.FTZ R12, R12, R17 ;  /* 0x000000110c0c7221 */ /* 0x000fe20000010000 */
[----:B--2---:R-:W-:-:S04]  /*0bc0*/  IMAD.U32 R13, R20, 0x10000, RZ ;  /* 0x00010000140d7824 */ /* 0x004fc800078e00ff */
[----:B------:R-:W-:Y:S01]  /*0bd0*/  FADD.FTZ R12, R12, R13 ;  /* 0x0000000d0c0c7221 */ /* 0x000fe20000010000 */
[----:B---3--:R-:W-:Y:S01]  /*0be0*/  SHF.L.U32 R15, R10, 0x10, RZ ;  /* 0x000000100a0f7819 */ /* 0x008fe200000006ff */
[----:B------:R-:W-:-:S04]  /*0bf0*/  IMAD.U32 R13, R22, 0x10000, RZ ;  /* 0x00010000160d7824 */ /* 0x000fc800078e00ff */
[----:B------:R-:W-:Y:S01]  /*0c00*/  FADD.FTZ R12, R12, R15 ;  /* 0x0000000f0c0c7221 */ /* 0x000fe20000010000 */
[----:B----4-:R-:W-:-:S03]  /*0c10*/  SHF.L.U32 R21, R21, 0x10, RZ ;  /* 0x0000001015157819 */ /* 0x010fc600000006ff */
[----:B------:R-:W-:Y:S01]  /*0c20*/  FADD.FTZ R12, R12, R13 ;  /* 0x0000000d0c0c7221 */ /* 0x000fe20000010000 */
[----:B------:R-:W-:-:S03]  /*0c30*/  SHF.L.U32 R23, R23, 0x10, RZ ;  /* 0x0000001017177819 */ /* 0x000fc600000006ff */
[----:B------:R-:W-:Y:S01]  /*0c40*/  FADD.FTZ R12, R12, R21 ;  /* 0x000000150c0c7221 */ /* 0x000fe20000010000 */
[----:B------:R-:W-:-:S03]  /*0c50*/  IMAD.U32 R13, R24, 0x10000, RZ ;  /* 0x00010000180d7824 */ /* 0x000fc600078e00ff */
[----:B------:R-:W-:-:S04]  /*0c60*/  FADD.FTZ R12, R12, R23 ;  /* 0x000000170c0c7221 */ /* 0x000fc80000010000 */
[----:B------:R-:W-:Y:S01]  /*0c70*/  FADD.FTZ R10, R12, R13 ;  /* 0x0000000d0c0a7221 */ /* 0x000fe20000010000 */
[----:B------:R-:W-:Y:S06]  /*0c80*/  @!P2 BRA `(.L_x_31) ;  /* 0xfffffffc002ca947 */ /* 0x000fec000383ffff */
.L_x_30:
[----:B------:R-:W-:Y:S05]  /*0c90*/  BSYNC B1 ;  /* 0x0000000000017941 */ /* 0x000fea0003800000 */
.L_x_29:
[----:B------:R-:W-:Y:S01]  /*0ca0*/  IMAD.IADD R12, R6, 0x1, -R11 ;  /* 0x00000001060c7824 */ /* 0x000fe200078e0a0b */
[----:B------:R-:W-:Y:S04]  /*0cb0*/  BSSY B1, `(.L_x_32) ;  /* 0x000001f000017945 */ /* 0x000fe80003800000 */
[----:B------:R-:W-:-:S13]  /*0cc0*/  ISETP.GT.AND P2, PT, R12, 0x4, PT ;  /* 0x000000040c00780c */ /* 0x000fda0003f44270 */
[----:B------:R-:W-:Y:S05]  /*0cd0*/  @!P2 BRA `(.L_x_33) ;  /* 0x000000000070a947 */ /* 0x000fea0003800000 */
[----:B------:R-:W2:Y:S04]  /*0ce0*/  LDG.E.U16 R14, desc[UR8][R2.64+-0x4] ;  /* 0xfffffc08020e7981 */ /* 0x000ea8000c1e1500 */
[----:B------:R-:W3:Y:S04]  /*0cf0*/  LDG.E.U16 R16, desc[UR8][R2.64+-0x2] ;  /* 0xfffffe0802107981 */ /* 0x000ee8000c1e1500 */
[----:B------:R-:W4:Y:S04]  /*0d00*/  LDG.E.U16 R17, desc[UR8][R2.64] ;  /* 0x0000000802117981 */ /* 0x000f28000c1e1500 */
[----:B------:R-:W5:Y:S04]  /*0d10*/  LDG.E.U16 R18, desc[UR8][R2.64+0x2] ;  /* 0x0000020802127981 */ /* 0x000f68000c1e1500 */
[----:B------:R-:W5:Y:S04]  /*0d20*/  LDG.E.U16 R19, desc[UR8][R2.64+0x4] ;  /* 0x0000040802137981 */ /* 0x000f68000c1e1500 */
[----:B------:R-:W5:Y:S04]  /*0d30*/  LDG.E.U16 R20, desc[UR8][R2.64+0x6] ;  /* 0x0000060802147981 */ /* 0x000f68000c1e1500 */
[----:B------:R-:W5:Y:S04]  /*0d40*/  LDG.E.U16 R12, desc[UR8][R2.64+0x8] ;  /* 0x00000808020c7981 */ /* 0x000f68000c1e1500 */
[----:B------:R0:W5:Y:S01]  /*0d50*/  LDG.E.U16 R13, desc[UR8][R2.64+0xa] ;  /* 0x00000a08020d7981 */ /* 0x000162000c1e1500 */
[----:B------:R-:W-:Y:S01]  /*0d60*/  PLOP3.LUT P0, PT, PT, PT, PT, 0x8, 0x0 ;  /* 0x000000000000781c */ /* 0x000fe20003f0e170 */
[----:B------:R-:W-:Y:S01]  /*0d70*/  VIADD R11, R11, 0x8 ;  /* 0x000000080b0b7836 */ /* 0x000fe20000000000 */
[----:B0-----:R-:W-:-:S04]  /*0d80*/  IADD3 R2, P2, R2, 0x10, RZ ;  /* 0x0000001002027810 */ /* 0x001fc80007f5e0ff */
[----:B------:R-:W-:Y:S02]  /*0d90*/  IADD3.X R3, RZ, R3, RZ, P2, !PT ;  /* 0x00000003ff037210 */ /* 0x000fe400017fe4ff */
[----:B--2---:R-:W-:Y:S01]  /*0da0*/  SHF.L.U32 R15, R14, 0x10, RZ ;  /* 0x000000100e0f7819 */ /* 0x004fe200000006ff */
[----:B---3--:R-:W-:-:S04]  /*0db0*/  IMAD.U32 R16, R16, 0x10000, RZ ;  /* 0x0001000010107824 */ /* 0x008fc800078e00ff */
[----:B------:R-:W-:Y:S01]  /*0dc0*/  FADD.FTZ R15, R10, R15 ;  /* 0x0000000f0a0f7221 */ /* 0x000fe20000010000 */
[----:B----4-:R-:W-:-:S03]  /*0dd0*/  SHF.L.U32 R10, R17, 0x10, RZ ;  /* 0x00000010110a7819 */ /* 0x010fc600000006ff */
[----:B------:R-:W-:Y:S01]  /*0de0*/  FADD.FTZ R15, R15, R16 ;  /* 0x000000100f0f7221 */ /* 0x000fe20000010000 */
[----:B-----5:R-:W-:-:S03]  /*0df0*/  IMAD.U32 R17, R18, 0x10000, RZ ;  /* 0x0001000012117824 */ /* 0x020fc600078e00ff */
[----:B------:R-:W-:Y:S01]  /*0e00*/  FADD.FTZ R10, R15, R10 ;  /* 0x0000000a0f0a7221 */ /* 0x000fe20000010000 */
[----:B------:R-:W-:-:S03]  /*0e10*/  SHF.L.U32 R19, R19, 0x10, RZ ;  /* 0x0000001013137819 */ /* 0x000fc600000006ff */
[----:B------:R-:W-:Y:S01]  /*0e20*/  FADD.FTZ R10, R10, R17 ;  /* 0x000000110a0a7221 */ /* 0x000fe20000010000 */
[----:B------:R-:W-:-:S03]  /*0e30*/  IMAD.U32 R15, R20, 0x10000, RZ ;  /* 0x00010000140f7824 */ /* 0x000fc600078e00ff */
[----:B------:R-:W-:Y:S01]  /*0e40*/  FADD.FTZ R10, R10, R19 ;  /* 0x000000130a0a7221 */ /* 0x000fe20000010000 */
[----:B------:R-:W-:-:S03]  /*0e50*/  SHF.L.U32 R17, R12, 0x10, RZ ;  /* 0x000000100c117819 */ /* 0x000fc600000006ff */
[----:B------:R-:W-:Y:S01]  /*0e60*/  FADD.FTZ R10, R10, R15 ;  /* 0x0000000f0a0a7221 */ /* 0x000fe20000010000 */
[----:B------:R-:W-:-:S03]  /*0e70*/  IMAD.U32 R13, R13, 0x10000, RZ ;  /* 0x000100000d0d7824 */ /* 0x000fc600078e00ff */
[----:B------:R-:W-:-:S04]  /*0e80*/  FADD.FTZ R10, R10, R17 ;  /* 0x000000110a0a7221 */ /* 0x000fc80000010000 */
[----:B------:R-:W-:-:S07]  /*0e90*/  FADD.FTZ R10, R10, R13 ;  /* 0x0000000d0a0a7221 */ /* 0x000fce0000010000 */
.L_x_33:
[----:B------:R-:W-:Y:S05]  /*0ea0*/  BSYNC B1 ;  /* 0x0000000000017941 */ /* 0x000fea0003800000 */
.L_x_32:
[----:B------:R-:W-:-:S13]  /*0eb0*/  ISETP.LT.OR P0, PT, R11, R6, P0 ;  /* 0x000000060b00720c */ /* 0x000fda0000701670 */
[----:B------:R-:W-:Y:S05]  /*0ec0*/  @!P0 BRA `(.L_x_26) ;  /* 0x0000000000308947 */ /* 0x000fea0003800000 */
[----:B------:R-:W2:Y:S04]  /*0ed0*/  LDG.E.U16 R11, desc[UR8][R2.64+-0x4] ;  /* 0xfffffc08020b7981 */ /* 0x000ea8000c1e1500 */
[----:B------:R-:W3:Y:S04]  /*0ee0*/  LDG.E.U16 R12, desc[UR8][R2.64+-0x2] ;  /* 0xfffffe08020c7981 */ /* 0x000ee8000c1e1500 */
[----:B------:R-:W4:Y:S04]  /*0ef0*/  LDG.E.U16 R13, desc[UR8][R2.64] ;  /* 0x00000008020d7981 */ /* 0x000f28000c1e1500 */
[----:B------:R-:W5:Y:S01]  /*0f00*/  LDG.E.U16 R14, desc[UR8][R2.64+0x2] ;  /* 0x00000208020e7981 */ /* 0x000f62000c1e1500 */
[----:B--2---:R-:W-:Y:S01]  /*0f10*/  SHF.L.U32 R11, R11, 0x10, RZ ;  /* 0x000000100b0b7819 */ /* 0x004fe200000006ff */
[----:B---3--:R-:W-:-:S04]  /*0f20*/  IMAD.U32 R12, R12, 0x10000, RZ ;  /* 0x000100000c0c7824 */ /* 0x008fc800078e00ff */
[----:B------:R-:W-:Y:S01]  /*0f30*/  FADD.FTZ R11, R10, R11 ;  /* 0x0000000b0a0b7221 */ /* 0x000fe20000010000 */
[----:B----4-:R-:W-:-:S03]  /*0f40*/  SHF.L.U32 R10, R13, 0x10, RZ ;  /* 0x000000100d0a7819 */ /* 0x010fc600000006ff */
[----:B------:R-:W-:Y:S01]  /*0f50*/  FADD.FTZ R11, R11, R12 ;  /* 0x0000000c0b0b7221 */ /* 0x000fe20000010000 */
[----:B-----5:R-:W-:-:S03]  /*0f60*/  IMAD.U32 R13, R14, 0x10000, RZ ;  /* 0x000100000e0d7824 */ /* 0x020fc600078e00ff */
[----:B------:R-:W-:-:S04]  /*0f70*/  FADD.FTZ R10, R11, R10 ;  /* 0x0000000a0b0a7221 */ /* 0x000fc80000010000 */
[----:B------:R-:W-:-:S07]  /*0f80*/  FADD.FTZ R10, R10, R13 ;  /* 0x0000000d0a0a7221 */ /* 0x000fce0000010000 */
.L_x_26:
[----:B------:R-:W-:Y:S05]  /*0f90*/  BSYNC B0 ;  /* 0x0000000000007941 */ /* 0x000fea0003800000 */
.L_x_25:
[----:B------:R-:W0:Y:S01]  /*0fa0*/  LDC.64 R2, c[0x0][0x238] ;  /* 0x00008e00ff027b82 */ /* 0x000e220000000a00 */
[----:B------:R-:W-:Y:S01]  /*0fb0*/  F2FP.BF16.F32.PACK_AB R10, RZ, R10 ;  /* 0x0000000aff0a723e */ /* 0x000fe200000010ff */
[----:B------:R-:W-:-:S06]  /*0fc0*/  UIADD3 UR4, UR4, 0x1, URZ ;  /* 0x0000000104047890 */ /* 0x000fcc000fffe03f */
[----:B------:R-:W1:Y:S01]  /*0fd0*/  LDC.64 R12, c[0x0][0x218] ;  /* 0x00008600ff0c7b82 */ /* 0x000e620000000a00 */
[C---:B0-----:R-:W-:Y:S01]  /*0fe0*/  IMAD.WIDE R2, R0.reuse, 0x2, R2 ;  /* 0x0000000200027825 */ /* 0x041fe200078e0202 */
[----:B------:R-:W-:-:S04]  /*0ff0*/  IADD3 R0, R0, UR6, RZ ;  /* 0x0000000600007c10 */ /* 0x000fc8000fffe0ff */
[----:B------:R0:W-:Y:S01]  /*1000*/  STG.E.U16 desc[UR8][R2.64], R10 ;  /* 0x0000000a02007986 */ /* 0x0001e2000c101508 */
[----:B-1----:R-:W-:-:S04]  /*1010*/  ISETP.LE.U32.AND P0, PT, R12, UR4, PT ;  /* 0x000000040c007c0c */ /* 0x002fc8000bf03070 */
[----:B------:R-:W-:-:S13]  /*1020*/  ISETP.GE.U32.AND.EX P0, PT, RZ, R13, PT, P0 ;  /* 0x0000000dff00720c */ /* 0x000fda0003f06100 */
[----:B0-----:R-:W-:Y:S05]  /*1030*/  @!P0 BRA `(.L_x_34) ;  /* 0xfffffff400848947 */ /* 0x001fea000383ffff */
[----:B------:R-:W-:Y:S05]  /*1040*/  EXIT ;  /* 0x000000000000794d */ /* 0x000fea0003800000 */
        .weak           $__internal_2_$__cuda_sm20_div_u64
        .type           $__internal_2_$__cuda_sm20_div_u64,@function
        .size           $__internal_2_$__cuda_sm20_div_u64,($__internal_3_$__cuda_sm20_rem_u64 - $__internal_2_$__cuda_sm20_div_u64)
$__internal_2_$__cuda_sm20_div_u64:
        /* <DEDUP_REMOVED lines=10> */
[----:B------:R-:W-:-:S03]  /*10f0*/  IMAD.HI.U32 R8, R6, R11, RZ ;  /* 0x0000000b06087227 */ /* 0x000fc600078e00ff */
[----:B------:R-:W-:Y:S02]  /*1100*/  IADD3.X R13, RZ, ~R9, RZ, P0, !PT ;  /* 0x80000009ff0d7210 */ /* 0x000fe400007fe4ff */
[----:B------:R-:W-:-:S03]  /*1110*/  MOV R9, R6 ;  /* 0x0000000600097202 */ /* 0x000fc60000000f00 */
        /* <DEDUP_REMOVED lines=18> */
[----:B------:R-:W-:-:S04]  /*1240*/  IADD3 R9, P2, R10, R9, RZ ;  /* 0x000000090a097210 */ /* 0x000fc80007f5e0ff */
[----:B------:R-:W-:Y:S01]  /*1250*/  IADD3.X R11, R6, R11, RZ, P0, !PT ;  /* 0x0000000b060b7210 */ /* 0x000fe200007fe4ff */
[----:B------:R-:W-:-:S03]  /*1260*/  IMAD.HI.U32 R6, R9, R0, RZ ;  /* 0x0000000009067227 */ /* 0x000fc600078e00ff */
[----:B------:R-:W-:Y:S01]  /*1270*/  IADD3.X R11, RZ, RZ, R11, P2, P1 ;  /* 0x000000ffff0b7210 */ /* 0x000fe200017e240b */
[----:B------:R-:W-:-:S04]  /*1280*/  IMAD.WIDE.U32 R6, R9, R5, R6 ;  /* 0x0000000509067225 */ /* 0x000fc800078e0006 */
[C---:B------:R-:W-:Y:S02]  /*1290*/  IMAD R9, R11.reuse, R5, RZ ;  /* 0x000000050b097224 */ /* 0x040fe400078e02ff */
[----:B------:R-:W-:-:S04]  /*12a0*/  IMAD.HI.U32 R6, P0, R11, R0, R6 ;  /* 0x000000000b067227 */ /* 0x000fc80007800006 */
[----:B------:R-:W-:Y:S01]  /*12b0*/  IMAD.HI.U32 R8, R11, R5, RZ ;  /* 0x000000050b087227 */ /* 0x000fe200078e00ff */
[----:B------:R-:W-:-:S04]  /*12c0*/  IADD3 R9, P1, R9, R6, RZ ;  /* 0x0000000609097210 */ /* 0x000fc80007f3e0ff */
[----:B------:R-:W-:Y:S01]  /*12d0*/  IADD3.X R8, R8, RZ, RZ, P0, !PT ;  /* 0x000000ff08087210 */ /* 0x000fe200007fe4ff */
[----:B------:R-:W-:-:S03]  /*12e0*/  IMAD.WIDE.U32 R6, R9, R2, RZ ;  /* 0x0000000209067225 */ /* 0x000fc600078e00ff */
[----:B------:R-:W-:Y:S01]  /*12f0*/  IADD3.X R11, RZ, R8, RZ, P1, !PT ;  /* 0x00000008ff0b7210 */ /* 0x000fe20000ffe4ff */
[----:B------:R-:W-:Y:S01]  /*1300*/  IMAD R7, R9, R3, R7 ;  /* 0x0000000309077224 */ /* 0x000fe200078e0207 */
[----:B------:R-:W-:-:S03]  /*1310*/  IADD3 R13, P1, -R6, R0, RZ ;  /* 0x00000000060d7210 */ /* 0x000fc60007f3e1ff */
[-C--:B------:R-:W-:Y:S01]  /*1320*/  IMAD R6, R11, R2.reuse, R7 ;  /* 0x000000020b067224 */ /* 0x080fe200078e0207 */
[----:B------:R-:W-:-:S03]  /*1330*/  ISETP.GE.U32.AND P0, PT, R13, R2, PT ;  /* 0x000000020d00720c */ /* 0x000fc60003f06070 */
[----:B------:R-:W-:Y:S01]  /*1340*/  IMAD.X R12, R5, 0x1, ~R6, P1 ;  /* 0x00000001050c7824 */ /* 0x000fe200008e0e06 */
[----:B------:R-:W-:Y:S02]  /*1350*/  IADD3 R6, P2, R9, 0x1, RZ ;  /* 0x0000000109067810 */ /* 0x000fe40007f5e0ff */
[----:B------:R-:W-:Y:S02]  /*1360*/  IADD3 R5, P1, R13, -R2, RZ ;  /* 0x800000020d057210 */ /* 0x000fe40007f3e0ff */
[----:B------:R-:W-:Y:S02]  /*1370*/  ISETP.GE.U32.AND.EX P0, PT, R12, R3, PT, P0 ;  /* 0x000000030c00720c */ /* 0x000fe40003f06100 */
[----:B------:R-:W-:Y:S02]  /*1380*/  IADD3.X R8, RZ, R11, RZ, P2, !PT ;  /* 0x0000000bff087210 */ /* 0x000fe400017fe4ff */
[----:B------:R-:W-:Y:S02]  /*1390*/  SEL R9, R6, R9, P0 ;  /* 0x0000000906097207 */ /* 0x000fe40000000000 */
[----:B------:R-:W-:-:S02]  /*13a0*/  IADD3.X R10, R12, ~R3, RZ, P1, !PT ;  /* 0x800000030c0a7210 */ /* 0x000fc40000ffe4ff */
[----:B------:R-:W-:Y:S02]  /*13b0*/  SEL R5, R5, R13, P0 ;  /* 0x0000000d05057207 */ /* 0x000fe40000000000 */
[----:B------:R-:W-:Y:S02]  /*13c0*/  SEL R8, R8, R11, P0 ;  /* 0x0000000b08087207 */ /* 0x000fe40000000000 */
[----:B------:R-:W-:Y:S02]  /*13d0*/  IADD3 R6, P2, R9, 0x1, RZ ;  /* 0x0000000109067810 */ /* 0x000fe40007f5e0ff */
[----:B------:R-:W-:Y:S02]  /*13e0*/  SEL R10, R10, R12, P0 ;  /* 0x0000000c0a0a7207 */ /* 0x000fe40000000000 */
[----:B------:R-:W-:Y:S01]  /*13f0*/  ISETP.GE.U32.AND P0, PT, R5, R2, PT ;  /* 0x000000020500720c */ /* 0x000fe20003f06070 */
[----:B------:R-:W-:Y:S01]  /*1400*/  IMAD.X R7, RZ, RZ, R8, P2 ;  /* 0x000000ffff077224 */ /* 0x000fe200010e0608 */
[----:B------:R-:W-:Y:S01]  /*1410*/  ISETP.NE.U32.AND P1, PT, R2, RZ, PT ;  /* 0x000000ff0200720c */ /* 0x000fe20003f25070 */
[----:B------:R-:W-:Y:S01]  /*1420*/  HFMA2.MMA R5, -RZ, RZ, 0, 0 ;  /* 0x00000000ff057435 */ /* 0x000fe200000001ff */
[----:B------:R-:W-:-:S02]  /*1430*/  ISETP.GE.U32.AND.EX P0, PT, R10, R3, PT, P0 ;  /* 0x000000030a00720c */ /* 0x000fc40003f06100 */
[----:B------:R-:W-:Y:S02]  /*1440*/  ISETP.NE.AND.EX P1, PT, R3, RZ, PT, P1 ;  /* 0x000000ff0300720c */ /* 0x000fe40003f25310 */
[----:B------:R-:W-:Y:S02]  /*1450*/  SEL R6, R6, R9, P0 ;  /* 0x0000000906067207 */ /* 0x000fe40000000000 */
[----:B------:R-:W-:Y:S02]  /*1460*/  SEL R7, R7, R8, P0 ;  /* 0x0000000807077207 */ /* 0x000fe40000000000 */
[----:B------:R-:W-:Y:S02]  /*1470*/  SEL R6, R6, 0xffffffff, P1 ;  /* 0xffffffff06067807 */ /* 0x000fe40000800000 */
[----:B------:R-:W-:Y:S01]  /*1480*/  SEL R7, R7, 0xffffffff, P1 ;  /* 0xffffffff07077807 */ /* 0x000fe20000800000 */
[----:B------:R-:W-:Y:S06]  /*1490*/  RET.REL.NODEC R4 `(_ZN2at6native53_GLOBAL__N__7c5e0505_20_UpSampleNearest1d_cu_19867e3837upsample_nearest1d_backward_out_frameIN3c108BFloat16EfXadL_ZNS0_46nearest_neighbor_exact_bw_compute_source_indexEfiiEEEEvPKT_mmmmPS5_f) ;  /* 0xffffffe804d87950 */ /* 0x000fec0003c3ffff */
        .weak           $__internal_3_$__cuda_sm20_rem_u64
        .type           $__internal_3_$__cuda_sm20_rem_u64,@function
        .size           $__internal_3_$__cuda_sm20_rem_u64,(.L_x_307 - $__internal_3_$__cuda_sm20_rem_u64)
$__internal_3_$__cuda_sm20_rem_u64:
[----:B------:R-:W-:Y:S01]  /*14a0*/  ULDC.64 UR4, c[0x0][0x220] ;  /* 0x0000880000047ab9 */ /* 0x000fe20000000a00 */
[----:B------:R-:W0:Y:S01]  /*14b0*/  LDC.64 R2, c[0x0][0x220] ;  /* 0x00008800ff027b82 */ /* 0x000e220000000a00 */
[----:B------:R-:W1:Y:S08]  /*14c0*/  I2F.U64.RP R12, UR4 ;  /* 0x00000004000c7d12 */ /* 0x000e700008309000 */
[----:B-1----:R-:W1:Y:S02]  /*14d0*/  MUFU.RCP R12, R12 ;  /* 0x0000000c000c7308 */ /* 0x002e640000001000 */
[----:B-1----:R-:W-:-:S06]  /*14e0*/  IADD3 R8, R12, 0x1ffffffe, RZ ;  /* 0x1ffffffe0c087810 */ /* 0x002fcc0007ffe0ff */
[----:B------:R-:W0:Y:S02]  /*14f0*/  F2I.U64.TRUNC R8, R8 ;  /* 0x0000000800087311 */ /* 0x000e24000020d800 */
[----:B0-----:R-:W-:-:S04]  /*1500*/  IMAD.WIDE.U32 R10, R8, R2, RZ ;  /* 0x00000002080a7225 */ /* 0x001fc800078e00ff */
[----:B------:R-:W-:Y:S01]  /*1510*/  IMAD R11, R8, R3, R11 ;  /* 0x00000003080b7224 */ /* 0x000fe200078e020b */
[----:B------:R-:W-:-:S03]  /*1520*/  IADD3 R13, P0, RZ, -R10, RZ ;  /* 0x8000000aff0d7210 */ /* 0x000fc60007f1e0ff */
[----:B------:R-:W-:Y:S02]  /*1530*/  IMAD R11, R9, R2, R11 ;  /* 0x00000002090b7224 */ /* 0x000fe400078e020b */
[----:B------:R-:W-:-:S04]  /*1540*/  IMAD.HI.U32 R10, R8, R13, RZ ;  /* 0x0000000d080a7227 */ /* 0x000fc800078e00ff */
[----:B------:R-:W-:Y:S01]  /*1550*/  IMAD.X R15, RZ, RZ, ~R11, P0 ;  /* 0x000000ffff0f7224 */ /* 0x000fe200000e0e0b */
[----:B------:R-:W-:-:S03]  /*1560*/  MOV R11, R8 ;  /* 0x00000008000b7202 */ /* 0x000fc60000000f00 */
[-C--:B------:R-:W-:Y:S02]  /*1570*/  IMAD R17, R9, R15.reuse, RZ ;  /* 0x0000000f09117224 */ /* 0x080fe400078e02ff */
[----:B------:R-:W-:-:S04]  /*1580*/  IMAD.WIDE.U32 R10, P0, R8, R15, R10 ;  /* 0x0000000f080a7225 */ /* 0x000fc8000780000a */
[----:B------:R-:W-:-:S04]  /*1590*/  IMAD.HI.U32 R15, R9, R15, RZ ;  /* 0x0000000f090f7227 */ /* 0x000fc800078e00ff */
[----:B------:R-:W-:-:S05]  /*15a0*/  IMAD.HI.U32 R10, P1, R9, R13, R10 ;  /* 0x0000000d090a7227 */ /* 0x000fca000782000a */
[----:B------:R-:W-:Y:S02]  /*15b0*/  IADD3 R11, P2, R17, R10, RZ ;  /* 0x0000000a110b7210 */ /* 0x000fe40007f5e0ff */
[----:B------:R-:W-:-:S03]  /*15c0*/  IADD3.X R10, R15, R9, RZ, P0, !PT ;  /* 0x000000090f0a7210 */ /* 0x000fc600007fe4ff */
[----:B------:R-:W-:Y:S01]  /*15d0*/  IMAD.WIDE.U32 R8, R11, R2, RZ ;  /* 0x000000020b087225 */ /* 0x000fe200078e00ff */
[----:B------:R-:W-:-:S03]  /*15e0*/  IADD3.X R13, RZ, RZ, R10, P2, P1 ;  /* 0x000000ffff0d7210 */ /* 0x000fc600017e240a */
[----:B------:R-:W-:Y:S01]  /*15f0*/  IMAD R9, R11, R3, R9 ;  /* 0x000000030b097224 */ /* 0x000fe200078e0209 */
[----:B------:R-:W-:-:S03]  /*1600*/  IADD3 R15, P0, RZ, -R8, RZ ;  /* 0x80000008ff0f7210 */ /* 0x000fc60007f1e0ff */
[----:B------:R-:W-:Y:S02]  /*1610*/  IMAD R9, R13, R2, R9 ;  /* 0x000000020d097224 */ /* 0x000fe400078e0209 */
[----:B------:R-:W-:-:S04]  /*1620*/  IMAD.HI.U32 R10, R11, R15, RZ ;  /* 0x0000000f0b0a7227 */ /* 0x000fc800078e00ff */
[----:B------:R-:W-:Y:S01]  /*1630*/  IMAD.X R8, RZ, RZ, ~R9, P0 ;  /* 0x000000ffff087224 */ /* 0x000fe200000e0e09 */
[----:B------:R-:W-:-:S03]  /*1640*/  HFMA2.MMA R9, -RZ, RZ, 0, 0 ;  /* 0x00000000ff097435 */ /* 0x000fc600000001ff */
        /* <DEDUP_REMOVED lines=14> */
[----:B------:R-:W-:-:S03]  /*1730*/  IMAD.WIDE.U32 R8, R11, R2, RZ ;  /* 0x000000020b087225 */ /* 0x000fc600078e00ff */
[----:B------:R-:W-:Y:S01]  /*1740*/  IADD3.X R13, RZ, R10, RZ, P1, !PT ;  /* 0x0000000aff0d7210 */ /* 0x000fe20000ffe4ff */
[----:B------:R-:W-:Y:S01]  /*1750*/  IMAD R11, R11, R3, R9 ;  /* 0x000000030b0b7224 */ /* 0x000fe200078e0209 */
[----:B------:R-:W-:-:S03]  /*1760*/  IADD3 R9, P1, -R8, R4, RZ ;  /* 0x0000000408097210 */ /* 0x000fc60007f3e1ff */
[-C--:B------:R-:W-:Y:S01]  /*1770*/  IMAD R4, R13, R2.reuse, R11 ;  /* 0x000000020d047224 */ /* 0x080fe200078e020b */
[----:B------:R-:W-:-:S04]  /*1780*/  ISETP.GE.U32.AND P0, PT, R9, R2, PT ;  /* 0x000000020900720c */ /* 0x000fc80003f06070 */
[----:B------:R-:W-:Y:S02]  /*1790*/  IADD3.X R4, ~R4, R7, RZ, P1, !PT ;  /* 0x0000000704047210 */ /* 0x000fe40000ffe5ff */
[----:B------:R-:W-:Y:S02]  /*17a0*/  IADD3 R7, P1, R9, -R2, RZ ;  /* 0x8000000209077210 */ /* 0x000fe40007f3e0ff */
[----:B------:R-:W-:-:S03]  /*17b0*/  ISETP.GE.U32.AND.EX P0, PT, R4, R3, PT, P0 ;  /* 0x000000030400720c */ /* 0x000fc60003f06100 */
[----:B------:R-:W-:Y:S01]  /*17c0*/  IMAD.X R8, R4, 0x1, ~R3, P1 ;  /* 0x0000000104087824 */ /* 0x000fe200008e0e03 */
[----:B------:R-:W-:Y:S02]  /*17d0*/  SEL R7, R7, R9, P0 ;  /* 0x0000000907077207 */ /* 0x000fe40000000000 */
[----:B------:R-:W-:Y:S02]  /*17e0*/  ISETP.NE.U32.AND P1, PT, R2, RZ, PT ;  /* 0x000000ff0200720c */ /* 0x000fe40003f25070 */
[----:B------:R-:W-:Y:S02]  /*17f0*/  SEL R8, R8, R4, P0 ;  /* 0x0000000408087207 */ /* 0x000fe40000000000 */
[CC--:B------:R-:W-:Y:S02]  /*1800*/  ISETP.GE.U32.AND P0, PT, R7.reuse, R2.reuse, PT ;  /* 0x000000020700720c */ /* 0x0c0fe40003f06070 */
[----:B------:R-:W-:Y:S02]  /*1810*/  IADD3 R4, R7, -R2, RZ ;  /* 0x8000000207047210 */ /* 0x000fe40007ffe0ff */
[----:B------:R-:W-:-:S02]  /*1820*/  ISETP.GE.U32.AND.EX P0, PT, R8, R3, PT, P0 ;  /* 0x000000030800720c */ /* 0x000fc40003f06100 */
[----:B------:R-:W-:Y:S02]  /*1830*/  ISETP.NE.AND.EX P1, PT, R3, RZ, PT, P1 ;  /* 0x000000ff0300720c */ /* 0x000fe40003f25310 */
[----:B------:R-:W-:Y:S02]  /*1840*/  SEL R4, R4, R7, P0 ;  /* 0x0000000704047207 */ /* 0x000fe40000000000 */
[----:B------:R-:W-:Y:S02]  /*1850*/  MOV R7, 0x0 ;  /* 0x0000000000077802 */ /* 0x000fe40000000f00 */
[----:B------:R-:W-:Y:S02]  /*1860*/  SEL R4, R4, 0xffffffff, P1 ;  /* 0xffffffff04047807 */ /* 0x000fe40000800000 */
[----:B------:R-:W-:Y:S05]  /*1870*/  RET.REL.NODEC R6 `(_ZN2at6native53_GLOBAL__N__7c5e0505_20_UpSampleNearest1d_cu_19867e3837upsample_nearest1d_backward_out_frameIN3c108BFloat16EfXadL_ZNS0_46nearest_neighbor_exact_bw_compute_source_indexEfiiEEEEvPKT_mmmmPS5_f) ;  /* 0xffffffe406e07950 */ /* 0x000fea0003c3ffff */
.L_x_35:
        /* <DEDUP_REMOVED lines=16> */
.L_x_307:


//--------------------- .text._ZN2at6native53_GLOBAL__N__7c5e0505_20_UpSampleNearest1d_cu_19867e3837upsample_nearest1d_backward_out_frameIN3c104HalfEfXadL_ZNS0_46nearest_neighbor_exact_bw_compute_source_indexEfiiEEEEvPKT_mmmmPS5_f --------------------------
	.section	.text._ZN2at6native53_GLOBAL__N__7c5e0505_20_UpSampleNearest1d_cu_19867e3837upsample_nearest1d_backward_out_frameIN3c104HalfEfXadL_ZNS0_46nearest_neighbor_exact_bw_compute_source_indexEfiiEEEEvPKT_mmmmPS5_f,"ax",@progbits
	.align	128
.text._ZN2at6native53_GLOBAL__N__7c5e0505_20_UpSampleNearest1d_cu_19867e3837upsample_nearest1d_backward_out_frameIN3c104HalfEfXadL_ZNS0_46nearest_neighbor_exact_bw_compute_source_indexEfiiEEEEvPKT_mmmmPS5_f:
        .type           _ZN2at6native53_GLOBAL__N__7c5e0505_20_UpSampleNearest1d_cu_19867e3837upsample_nearest1d_backward_out_frameIN3c104HalfEfXadL_ZNS0_46nearest_neighbor_exact_bw_compute_source_indexEfiiEEEEvPKT_mmmmPS5_f,@function
        .size           _ZN2at6native53_GLOBAL__N__7c5e0505_20_UpSampleNearest1d_cu_19867e3837upsample_nearest1d_backward_out_frameIN3c104HalfEfXadL_ZNS0_46nearest_neighbor_exact_bw_compute_source_indexEfiiEEEEvPKT_mmmmPS5_f,(.L_x_310 - _ZN2at6native53_GLOBAL__N__7c5e0505_20_UpSampleNearest1d_cu_19867e3837upsample_nearest1d_backward_out_frameIN3c104HalfEfXadL_ZNS0_46nearest_neighbor_exact_bw_compute_source_indexEfiiEEEEvPKT_mmmmPS5_f)
        .other          _ZN2at6native53_GLOBAL__N__7c5e0505_20_UpSampleNearest1d_cu_19867e3837upsample_nearest1d_backward_out_frameIN3c104HalfEfXadL_ZNS0_46nearest_neighbor_exact_bw_compute_source_indexEfiiEEEEvPKT_mmmmPS5_f,@"STO_CUDA_ENTRY STV_DEFAULT"
_ZN2at6native53_GLOBAL__N__7c5e0505_20_UpSampleNearest1d_cu_19867e3837upsample_nearest1d_backward_out_frameIN3c104HalfEfXadL_ZNS0_46nearest_neighbor_exact_bw_compute_source_indexEfiiEEEEvPKT_mmmmPS5_f:
        /* <DEDUP_REMOVED lines=21> */
[----:B------:R-:W-:Y:S05]  /*0150*/  CALL.REL.NOINC `($__internal_4_$__cuda_sm20_div_u64) ;  /* 0x0000000c00bc7944 */ /* 0x000fea0003c00000 */
[----:B------:R-:W-:Y:S01]  /*0160*/  IADD3 R5, -R6, RZ, RZ ;  /* 0x000000ff06057210 */ /* 0x000fe20007ffe1ff */
[----:B------:R-:W-:-:S04]  /*0170*/  ULDC UR4, c[0x0][0x230] ;  /* 0x00008c0000047ab9 */ /* 0x000fc80000000800 */
[----:B------:R-:W-:Y:S01]  /*0180*/  IMAD R5, R5, UR4, R0 ;  /* 0x0000000405057c24 */ /* 0x000fe2000f8e0200 */
[----:B------:R-:W-:Y:S06]  /*0190*/  BRA `(.L_x_38) ;  /* 0x0000000000547947 */ /* 0x000fec0003800000 */
.L_x_37:
        /* <DEDUP_REMOVED lines=10> */
[----:B------:R-:W-:-:S05]  /*0240*/  IMAD.HI.U32 R6, R3, R0, RZ ;  /* 0x0000000003067227 */ /* 0x000fca00078e00ff */
[----:B------:R-:W-:-:S05]  /*0250*/  IADD3 R3, -R6, RZ, RZ ;  /* 0x000000ff06037210 */ /* 0x000fca0007ffe1ff */
[----:B------:R-:W-:-:S05]  /*0260*/  IMAD R3, R3, UR10, R0 ;  /* 0x0000000a03037c24 */ /* 0x000fca000f8e0200 */
[----:B------:R-:W-:-:S13]  /*0270*/  ISETP.GE.U32.AND P0, PT, R3, UR10, PT ;  /* 0x0000000a03007c0c */ /* 0x000fda000bf06070 */
[----:B------:R-:W-:Y:S01]  /*0280*/  @P0 IADD3 R3, R3, -UR10, RZ ;  /* 0x8000000a03030c10 */ /* 0x000fe2000fffe0ff */
[----:B------:R-:W-:-:S03]  /*0290*/  @P0 VIADD R6, R6, 0x1 ;  /* 0x0000000106060836 */ /* 0x000fc60000000000 */
[----:B------:R-:W-:-:S13]  /*02a0*/  ISETP.GE.U32.AND P1, PT, R3, UR10, PT ;  /* 0x0000000a03007c0c */ /* 0x000fda000bf26070 */
[----:B------:R-:W-:Y:S02]  /*02b0*/  @P1 IADD3 R6, R6, 0x1, RZ ;  /* 0x0000000106061810 */ /* 0x000fe40007ffe0ff */
[----:B------:R-:W-:-:S04]  /*02c0*/  @!P2 LOP3.LUT R6, RZ, UR10, RZ, 0x33, !PT ;  /* 0x0000000aff06ac12 */ /* 0x000fc8000f8e33ff */
[----:B------:R-:W-:-:S05]  /*02d0*/  IADD3 R5, -R6, RZ, RZ ;  /* 0x000000ff06057210 */ /* 0x000fca0007ffe1ff */
[----:B------:R-:W-:-:S07]  /*02e0*/  IMAD R5, R5, UR10, R0 ;  /* 0x0000000a05057c24 */ /* 0x000fce000f8e0200 */
.L_x_38:
[----:B------:R-:W-:Y:S05]  /*02f0*/  BSYNC B0 ;  /* 0x0000000000007941 */ /* 0x000fea0003800000 */
.L_x_36:
[----:B------:R-:W-:Y:S01]  /*0300*/  ULDC UR4, c[0x0][0x224] ;  /* 0x0000890000047ab9 */ /* 0x000fe20000000800 */
[----:B------:R-:W-:Y:S01]  /*0310*/  BSSY B0, `(.L_x_39) ;  /* 0x000001a000007945 */ /* 0x000fe20003800000 */
[----:B------:R-:W-:-:S04]  /*0320*/  LOP3.LUT R2, R7, UR4, RZ, 0xfc, !PT ;  /* 0x0000000407027c12 */ /* 0x000fc8000f8efcff */
[----:B------:R-:W-:-:S13]  /*0330*/  ISETP.NE.U32.AND P0, PT, R2, RZ, PT ;  /* 0x000000ff0200720c */ /* 0x000fda0003f05070 */
[----:B------:R-:W-:Y:S05]  /*0340*/  @!P0 BRA `(.L_x_40) ;  /* 0x0000000000108947 */ /* 0x000fea0003800000 */
[----:B------:R-:W-:Y:S01]  /*0350*/  IMAD.MOV.U32 R4, RZ, RZ, R6 ;  /* 0x000000ffff047224 */ /* 0x000fe200078e0006 */
[----:B------:R-:W-:-:S07]  /*0360*/  MOV R6, 0x380 ;  /* 0x0000038000067802 */ /* 0x000fce0000000f00 */
[----:B------:R-:W-:Y:S05]  /*0370*/  CALL.REL.NOINC `($__internal_5_$__cuda_sm20_rem_u64) ;  /* 0x0000001000487944 */ /* 0x000fea0003c00000 */
[----:B------:R-:W-:Y:S05]  /*0380*/  BRA `(.L_x_41) ;  /* 0x0000000000487947 */ /* 0x000fea0003800000 */
.L_x_40:
[----:B------:R-:W-:Y:S02]  /*0390*/  ULDC UR4, c[0x0][0x220] ;  /* 0x0000880000047ab9 */ /* 0x000fe40000000800 */
[----:B------:R-:W0:Y:S01]  /*03a0*/  I2F.U32.RP R4, UR4 ;  /* 0x0000000400047d06 */ /* 0x000e220008209000 */
[----:B------:R-:W-:-:S07]  /*03b0*/  ISETP.NE.U32.AND P1, PT, RZ, UR4, PT ;  /* 0x00000004ff007c0c */ /* 0x000fce000bf25070 */
[----:B0-----:R-:W0:Y:S02]  /*03c0*/  MUFU.RCP R4, R4 ;  /* 0x0000000400047308 */ /* 0x001e240000001000 */
[----:B0-----:R-:W-:-:S06]  /*03d0*/  IADD3 R2, R4, 0xffffffe, RZ ;  /* 0x0ffffffe04027810 */ /* 0x001fcc0007ffe0ff */
[----:B------:R0:W1:Y:S02]  /*03e0*/  F2I.FTZ.U32.TRUNC.NTZ R3, R2 ;  /* 0x0000000200037305 */ /* 0x000064000021f000 */
[----:B0-----:R-:W-:Y:S01]  /*03f0*/  HFMA2.MMA R2, -RZ, RZ, 0, 0 ;  /* 0x00000000ff027435 */ /* 0x001fe200000001ff */
[----:B-1----:R-:W-:-:S05]  /*0400*/  IADD3 R7, RZ, -R3, RZ ;  /* 0x80000003ff077210 */ /* 0x002fca0007ffe0ff */
[----:B------:R-:W-:-:S04]  /*0410*/  IMAD R7, R7, UR4, RZ ;  /* 0x0000000407077c24 */ /* 0x000fc8000f8e02ff */
[----:B------:R-:W-:-:S06]  /*0420*/  IMAD.HI.U32 R3, R3, R7, R2 ;  /* 0x0000000703037227 */ /* 0x000fcc00078e0002 */
[----:B------:R-:W-:-:S04]  /*0430*/  IMAD.HI.U32 R3, R3, R6, RZ ;  /* 0x0000000603037227 */ /* 0x000fc800078e00ff */
[----:B------:R-:W-:-:S04]  /*0440*/  IMAD.MOV R3, RZ, RZ, -R3 ;  /* 0x000000ffff037224 */ /* 0x000fc800078e0a03 */
[----:B------:R-:W-:-:S05]  /*0450*/  IMAD R4, R3, UR4, R6 ;  /* 0x0000000403047c24 */ /* 0x000fca000f8e0206 */
[----:B------:R-:W-:-:S13]  /*0460*/  ISETP.GE.U32.AND P0, PT, R4, UR4, PT ;  /* 0x0000000404007c0c */ /* 0x000fda000bf06070 */
[----:B------:R-:W-:-:S04]  /*0470*/  @P0 IADD3 R4, R4, -UR4, RZ ;  /* 0x8000000404040c10 */ /* 0x000fc8000fffe0ff */
[----:B------:R-:W-:-:S13]  /*0480*/  ISETP.GE.U32.AND P0, PT, R4, UR4, PT ;  /* 0x0000000404007c0c */ /* 0x000fda000bf06070 */
[----:B------:R-:W-:Y:S02]  /*0490*/  @P0 IADD3 R4, R4, -UR4, RZ ;  /* 0x8000000404040c10 */ /* 0x000fe4000fffe0ff */
[----:B------:R-:W-:-:S07]  /*04a0*/  @!P1 LOP3.LUT R4, RZ, UR4, RZ, 0x33, !PT ;  /* 0x00000004ff049c12 */ /* 0x000fce000f8e33ff */
.L_x_41:
[----:B------:R-:W-:Y:S05]  /*04b0*/  BSYNC B0 ;  /* 0x0000000000007941 */ /* 0x000fea0003800000 */
.L_x_39:
        /* <DEDUP_REMOVED lines=18> */
[----:B------:R-:W-:Y:S01]  /*05e0*/  UMOV UR4, URZ ;  /* 0x0000003f00047c82 */ /* 0x000fe20008000000 */
[----:B------:R-:W-:Y:S01]  /*05f0*/  IADD3 R2, -R2, -0x2, -R5 ;  /* 0xfffffffe02027810 */ /* 0x000fe20007ffe905 */
[----:B------:R-:W-:Y:S01]  /*0600*/  ULDC.64 UR8, c[0x0][0x208] ;  /* 0x0000820000087ab9 */ /* 0x000fe20000000a00 */
[C---:B------:R-:W-:Y:S02]  /*0610*/  IADD3 R8, R5.reuse, 0x2, RZ ;  /* 0x0000000205087810 */ /* 0x040fe40007ffe0ff */
[----:B------:R-:W-:Y:S02]  /*0620*/  ISETP.GE.U32.AND P1, PT, R2, 0x3, PT ;  /* 0x000000030200780c */ /* 0x000fe40003f26070 */
[----:B------:R-:W-:-:S02]  /*0630*/  IADD3 R25, R5, 0x3, RZ ;  /* 0x0000000305197810 */ /* 0x000fc40007ffe0ff */
[----:B------:R-:W-:-:S09]  /*0640*/  LOP3.LUT R9, R9, 0x3, RZ, 0xc0, !PT ;  /* 0x0000000309097812 */ /* 0x000fd200078ec0ff */
.L_x_51:
[----:B------:R-:W0:Y:S01]  /*0650*/  LDC R3, c[0x0][0x220] ;  /* 0x00008800ff037b82 */ /* 0x000e220000000800 */
[----:B------:R-:W-:Y:S01]  /*0660*/  ISETP.GT.AND P0, PT, R6, R5, PT ;  /* 0x000000050600720c */ /* 0x000fe20003f04270 */
[----:B------:R-:W-:Y:S01]  /*0670*/  ULDC UR5, c[0x0][0x228] ;  /* 0x00008a0000057ab9 */ /* 0x000fe20000000800 */
[----:B------:R-:W-:Y:S01]  /*0680*/  BSSY B0, `(.L_x_42) ;  /* 0x0000091000007945 */ /* 0x000fe20003800000 */
[----:B------:R-:W-:Y:S01]  /*0690*/  HFMA2.MMA R10, -RZ, RZ, 0, 0 ;  /* 0x00000000ff0a7435 */ /* 0x000fe200000001ff */
[----:B0-----:R-:W-:-:S04]  /*06a0*/  IMAD R2, R3, UR4, R4 ;  /* 0x0000000403027c24 */ /* 0x001fc8000f8e0204 */
[----:B------:R-:W-:-:S05]  /*06b0*/  IMAD R19, R2, UR5, R5 ;  /* 0x0000000502137c24 */ /* 0x000fca000f8e0205 */
[----:B------:R-:W-:Y:S05]  /*06c0*/  @!P0 BRA `(.L_x_43) ;  /* 0x0000000800308947 */ /* 0x000fea0003800000 */
[----:B------:R-:W-:Y:S01]  /*06d0*/  ISETP.NE.AND P0, PT, R9, RZ, PT ;  /* 0x000000ff0900720c */ /* 0x000fe20003f05270 */
[----:B------:R-:W-:Y:S01]  /*06e0*/  BSSY B1, `(.L_x_44) ;  /* 0x0000019000017945 */ /* 0x000fe20003800000 */
[----:B------:R-:W-:Y:S01]  /*06f0*/  IMAD.MOV.U32 R10, RZ, RZ, RZ ;  /* 0x000000ffff0a7224 */ /* 0x000fe200078e00ff */
[----:B------:R-:W-:Y:S02]  /*0700*/  MOV R11, R5 ;  /* 0x00000005000b7202 */ /* 0x000fe40000000f00 */
[----:B------:R-:W-:-:S08]  /*0710*/  MOV R13, R19 ;  /* 0x00000013000d7202 */ /* 0x000fd00000000f00 */
[----:B------:R-:W-:Y:S05]  /*0720*/  @!P0 BRA `(.L_x_45) ;  /* 0x0000000000508947 */ /* 0x000fea0003800000 */
[----:B------:R-:W0:Y:S02]  /*0730*/  LDC.64 R2, c[0x0][0x210] ;  /* 0x00008400ff027b82 */ /* 0x000e240000000a00 */
[----:B0-----:R-:W-:-:S05]  /*0740*/  IMAD.WIDE R2, R19, 0x2, R2 ;  /* 0x0000000213027825 */ /* 0x001fca00078e0202 */
[----:B------:R-:W2:Y:S01]  /*0750*/  LDG.E.U16 R10, desc[UR8][R2.64] ;  /* 0x00000008020a7981 */ /* 0x000ea2000c1e1500 */
[----:B------:R-:W-:Y:S02]  /*0760*/  ISETP.NE.AND P0, PT, R9, 0x1, PT ;  /* 0x000000010900780c */ /* 0x000fe40003f05270 */
[----:B------:R-:W-:Y:S02]  /*0770*/  IADD3 R13, R19, 0x1, RZ ;  /* 0x00000001130d7810 */ /* 0x000fe40007ffe0ff */
[----:B------:R-:W-:Y:S01]  /*0780*/  MOV R11, R7 ;  /* 0x00000007000b7202 */ /* 0x000fe20000000f00 */
[----:B--2---:R-:W-:-:S05]  /*0790*/  HADD2.F32 R10, -RZ, R10.H0_H0 ;  /* 0x2000000aff0a7230 */ /* 0x004fca0000004100 */
[----:B------:R-:W-:-:S03]  /*07a0*/  FADD.FTZ R10, RZ, R10 ;  /* 0x0000000aff0a7221 */ /* 0x000fc60000010000 */
[----:B------:R-:W-:Y:S05]  /*07b0*/  @!P0 BRA `(.L_x_45) ;  /* 0x00000000002c8947 */ /* 0x000fea0003800000 */
[----:B------:R-:W-:Y:S01]  /*07c0*/  ISETP.NE.AND P0, PT, R9, 0x2, PT ;  /* 0x000000020900780c */ /* 0x000fe20003f05270 */
[----:B------:R-:W2:-:S12]  /*07d0*/  LDG.E.U16 R11, desc[UR8][R2.64+0x2] ;  /* 0x00000208020b7981 */ /* 0x000e98000c1e1500 */
[----:B------:R-:W3:Y:S01]  /*07e0*/  @P0 LDG.E.U16 R12, desc[UR8][R2.64+0x4] ;  /* 0x00000408020c0981 */ /* 0x000ee2000c1e1500 */
[C---:B------:R-:W-:Y:S01]  /*07f0*/  VIADD R13, R19.reuse, 0x2 ;  /* 0x00000002130d7836 */ /* 0x040fe20000000000 */
[----:B------:R-:W-:Y:S01]  /*0800*/  @P0 IADD3 R13, R19, 0x3, RZ ;  /* 0x00000003130d0810 */ /* 0x000fe20007ffe0ff */
[----:B--2---:R-:W-:Y:S01]  /*0810*/  HADD2.F32 R15, -RZ, R11.H0_H0 ;  /* 0x2000000bff0f7230 */ /* 0x004fe20000004100 */
[----:B------:R-:W-:Y:S02]  /*0820*/  MOV R11, R8 ;  /* 0x00000008000b7202 */ /* 0x000fe40000000f00 */
[----:B------:R-:W-:Y:S02]  /*0830*/  @P0 MOV R11, R25 ;  /* 0x00000019000b0202 */ /* 0x000fe40000000f00 */
[----:B------:R-:W-:Y:S01]  /*0840*/  FADD.FTZ R10, R10, R15 ;  /* 0x0000000f0a0a7221 */ /* 0x000fe20000010000 */
[----:B---3--:R-:W-:-:S05]  /*0850*/  @P0 HADD2.F32 R17, -RZ, R12.H0_H0 ;  /* 0x2000000cff110230 */ /* 0x008fca0000004100 */
[----:B------:R-:W-:-:S07]  /*0860*/  @P0 FADD.FTZ R10, R10, R17 ;  /* 0x000000110a0a0221 */ /* 0x000fce0000010000 */
.L_x_45:
[----:B------:R-:W-:Y:S05]  /*0870*/  BSYNC B1 ;  /* 0x0000000000017941 */ /* 0x000fea0003800000 */
.L_x_44:
        /* <DEDUP_REMOVED lines=12> */
.L_x_48:
        /* <DEDUP_REMOVED lines=10> */
[----:B--2---:R-:W-:-:S03]  /*09e0*/  HADD2.F32 R23, -RZ, R20.H0_H0 ;  /* 0x20000014ff177230 */ /* 0x004fc60000004100 */
[----:B------:R-:W2:Y:S01]  /*09f0*/  LDG.E.U16 R20, desc[UR8][R2.64+0x10] ;  /* 0x0000100802147981 */ /* 0x000ea2000c1e1500 */
[----:B---3--:R-:W-:Y:S02]  /*0a00*/  HADD2.F32 R22, -RZ, R22.H0_H0 ;  /* 0x20000016ff167230 */ /* 0x008fe40000004100 */
[----:B------:R-:W-:Y:S02]  /*0a10*/  FADD.FTZ R23, R23, R10 ;  /* 0x0000000a17177221 */ /* 0x000fe40000010000 */
[----:B------:R-:W3:Y:S02]  /*0a20*/  LDG.E.U16 R10, desc[UR8][R2.64+0x12] ;  /* 0x00001208020a7981 */ /* 0x000ee4000c1e1500 */
[----:B------:R-:W-:Y:S02]  /*0a30*/  FADD.FTZ R23, R23, R22 ;  /* 0x0000001617177221 */ /* 0x000fe40000010000 */
[----:B------:R-:W3:Y:S01]  /*0a40*/  LDG.E.U16 R22, desc[UR8][R2.64+0x14] ;  /* 0x0000140802167981 */ /* 0x000ee2000c1e1500 */
[----:B----4-:R-:W-:-:S03]  /*0a50*/  HADD2.F32 R24, -RZ, R21.H0_H0 ;  /* 0x20000015ff187230 */ /* 0x010fc60000004100 */
[----:B------:R-:W4:Y:S02]  /*0a60*/  LDG.E.U16 R21, desc[UR8][R2.64+0x16] ;  /* 0x0000160802157981 */ /* 0x000f24000c1e1500 */
[----:B------:R-:W-:Y:S02]  /*0a70*/  FADD.FTZ R26, R23, R24 ;  /* 0x00000018171a7221 */ /* 0x000fe40000010000 */
[----:B------:R-:W4:Y:S04]  /*0a80*/  LDG.E.U16 R23, desc[UR8][R2.64+0x18] ;  /* 0x0000180802177981 */ /* 0x000f28000c1e1500 */
[----:B------:R0:W4:Y:S01]  /*0a90*/  LDG.E.U16 R24, desc[UR8][R2.64+0x1a] ;  /* 0x00001a0802187981 */ /* 0x000122000c1e1500 */
[----:B-----5:R-:W-:Y:S01]  /*0aa0*/  HADD2.F32 R15, -RZ, R15.H0_H0 ;  /* 0x2000000fff0f7230 */ /* 0x020fe20000004100 */
[----:B------:R-:W-:Y:S01]  /*0ab0*/  IADD3 R11, R11, 0x10, RZ ;  /* 0x000000100b0b7810 */ /* 0x000fe20007ffe0ff */
[----:B------:R-:W-:-:S02]  /*0ac0*/  HADD2.F32 R16, -RZ, R16.H0_H0 ;  /* 0x20000010ff107230 */ /* 0x000fc40000004100 */
[----:B------:R-:W-:Y:S02]  /*0ad0*/  HADD2.F32 R12, -RZ, R12.H0_H0 ;  /* 0x2000000cff0c7230 */ /* 0x000fe40000004100 */
[----:B------:R-:W-:Y:S01]  /*0ae0*/  FADD.FTZ R15, R26, R15 ;  /* 0x0000000f1a0f7221 */ /* 0x000fe20000010000 */
[----:B------:R-:W-:Y:S01]  /*0af0*/  HADD2.F32 R26, -RZ, R13.H0_H0 ;  /* 0x2000000dff1a7230 */ /* 0x000fe20000004100 */
[----:B------:R-:W-:Y:S01]  /*0b00*/  ISETP.GE.AND P2, PT, R11, R14, PT ;  /* 0x0000000e0b00720c */ /* 0x000fe20003f46270 */
[----:B------:R-:W-:Y:S01]  /*0b10*/  HADD2.F32 R19, -RZ, R19.H0_H0 ;  /* 0x20000013ff137230 */ /* 0x000fe20000004100 */
[----:B0-----:R-:W-:Y:S01]  /*0b20*/  IADD3 R2, P3, R2, 0x20, RZ ;  /* 0x0000002002027810 */ /* 0x001fe20007f7e0ff */
[----:B------:R-:W-:Y:S02]  /*0b30*/  HADD2.F32 R13, -RZ, R18.H0_H0 ;  /* 0x20000012ff0d7230 */ /* 0x000fe40000004100 */
[----:B------:R-:W-:Y:S01]  /*0b40*/  FADD.FTZ R15, R15, R26 ;  /* 0x0000001a0f0f7221 */ /* 0x000fe20000010000 */
[----:B------:R-:W-:Y:S01]  /*0b50*/  HADD2.F32 R17, -RZ, R17.H0_H0 ;  /* 0x20000011ff117230 */ /* 0x000fe20000004100 */
[----:B------:R-:W-:-:S02]  /*0b60*/  IADD3.X R3, RZ, R3, RZ, P3, !PT ;  /* 0x00000003ff037210 */ /* 0x000fc40001ffe4ff */
[----:B------:R-:W-:-:S04]  /*0b70*/  FADD.FTZ R15, R15, R16 ;  /* 0x000000100f0f7221 */ /* 0x000fc80000010000 */
[----:B------:R-:W-:-:S04]  /*0b80*/  FADD.FTZ R12, R15, R12 ;  /* 0x0000000c0f0c7221 */ /* 0x000fc80000010000 */
[----:B------:R-:W-:-:S04]  /*0b90*/  FADD.FTZ R12, R12, R19 ;  /* 0x000000130c0c7221 */ /* 0x000fc80000010000 */
[----:B------:R-:W-:-:S04]  /*0ba0*/  FADD.FTZ R12, R12, R13 ;  /* 0x0000000d0c0c7221 */ /* 0x000fc80000010000 */
[----:B------:R-:W-:Y:S01]  /*0bb0*/  FADD.FTZ R12, R12, R17 ;  /* 0x000000110c0c7221 */ /* 0x000fe20000010000 */
[----:B--2---:R-:W-:Y:S02]  /*0bc0*/  HADD2.F32 R13, -RZ, R20.H0_H0 ;  /* 0x20000014ff0d7230 */ /* 0x004fe40000004100 */
[----:B---3--:R-:W-:-:S03]  /*0bd0*/  HADD2.F32 R15, -RZ, R10.H0_H0 ;  /* 0x2000000aff0f7230 */ /* 0x008fc60000004100 */
[----:B------:R-:W-:Y:S01]  /*0be0*/  FADD.FTZ R12, R12, R13 ;  /* 0x0000000d0c0c7221 */ /* 0x000fe20000010000 */
[----:B------:R-:W-:-:S03]  /*0bf0*/  HADD2.F32 R13, -RZ, R22.H0_H0 ;  /* 0x20000016ff0d7230 */ /* 0x000fc60000004100 */
[----:B------:R-:W-:Y:S01]  /*0c00*/  FADD.FTZ R12, R12, R15 ;  /* 0x0000000f0c0c7221 */ /* 0x000fe20000010000 */
[----:B----4-:R-:W-:-:S03]  /*0c10*/  HADD2.F32 R21, -RZ, R21.H0_H0 ;  /* 0x20000015ff157230 */ /* 0x010fc60000004100 */
[----:B------:R-:W-:Y:S01]  /*0c20*/  FADD.FTZ R12, R12, R13 ;  /* 0x0000000d0c0c7221 */ /* 0x000fe20000010000 */
[----:B------:R-:W-:-:S03]  /*0c30*/  HADD2.F32 R23, -RZ, R23.H0_H0 ;  /* 0x20000017ff177230 */ /* 0x000fc60000004100 */
[----:B------:R-:W-:Y:S01]  /*0c40*/  FADD.FTZ R12, R12, R21 ;  /* 0x000000150c0c7221 */ /* 0x000fe20000010000 */
[----:B------:R-:W-:-:S03]  /*0c50*/  HADD2.F32 R13, -RZ, R24.H0_H0 ;  /* 0x20000018ff0d7230 */ /* 0x000fc60000004100 */
[----:B------:R-:W-:-:S04]  /*0c60*/  FADD.FTZ R12, R12, R23 ;  /* 0x000000170c0c7221 */ /* 0x000fc80000010000 */
[----:B------:R-:W-:Y:S01]  /*0c70*/  FADD.FTZ R10, R12, R13 ;  /* 0x0000000d0c0a7221 */ /* 0x000fe20000010000 */
[----:B------:R-:W-:Y:S06]  /*0c80*/  @!P2 BRA `(.L_x_48) ;  /* 0xfffffffc002ca947 */ /* 0x000fec000383ffff */
.L_x_47:
[----:B------:R-:W-:Y:S05]  /*0c90*/  BSYNC B1 ;  /* 0x0000000000017941 */ /* 0x000fea0003800000 */
.L_x_46:
[----:B------:R-:W-:Y:S01]  /*0ca0*/  IADD3 R12, R6, -R11, RZ ;  /* 0x8000000b060c7210 */ /* 0x000fe20007ffe0ff */
[----:B------:R-:W-:Y:S03]  /*0cb0*/  BSSY B1, `(.L_x_49) ;  /* 0x000001f000017945 */ /* 0x000fe60003800000 */
        /* <DEDUP_REMOVED lines=10> */
[----:B------:R-:W-:-:S02]  /*0d60*/  PLOP3.LUT P0, PT, PT, PT, PT, 0x8, 0x0 ;  /* 0x000000000000781c */ /* 0x000fc40003f0e170 */
[----:B------:R-:W-:Y:S02]  /*0d70*/  IADD3 R11, R11, 0x8, RZ ;  /* 0x000000080b0b7810 */ /* 0x000fe40007ffe0ff */
[----:B0-----:R-:W-:-:S05]  /*0d80*/  IADD3 R2, P2, R2, 0x10, RZ ;  /* 0x0000001002027810 */ /* 0x001fca0007f5e0ff */
[----:B------:R-:W-:Y:S02]  /*0d90*/  IMAD.X R3, RZ, RZ, R3, P2 ;  /* 0x000000ffff037224 */ /* 0x000fe400010e0603 */
[----:B--2---:R-:W-:Y:S02]  /*0da0*/  HADD2.F32 R15, -RZ, R14.H0_H0 ;  /* 0x2000000eff0f7230 */ /* 0x004fe40000004100 */
[----:B---3--:R-:W-:-:S03]  /*0db0*/  HADD2.F32 R16, -RZ, R16.H0_H0 ;  /* 0x20000010ff107230 */ /* 0x008fc60000004100 */
[----:B------:R-:W-:Y:S01]  /*0dc0*/  FADD.FTZ R15, R10, R15 ;  /* 0x0000000f0a0f7221 */ /* 0x000fe20000010000 */
[----:B----4-:R-:W-:-:S03]  /*0dd0*/  HADD2.F32 R10, -RZ, R17.H0_H0 ;  /* 0x20000011ff0a7230 */ /* 0x010fc60000004100 */
[----:B------:R-:W-:Y:S01]  /*0de0*/  FADD.FTZ R15, R15, R16 ;  /* 0x000000100f0f7221 */ /* 0x000fe20000010000 */
[----:B-----5:R-:W-:-:S03]  /*0df0*/  HADD2.F32 R17, -RZ, R18.H0_H0 ;  /* 0x20000012ff117230 */ /* 0x020fc60000004100 */
[----:B------:R-:W-:Y:S01]  /*0e00*/  FADD.FTZ R10, R15, R10 ;  /* 0x0000000a0f0a7221 */ /* 0x000fe20000010000 */
[----:B------:R-:W-:-:S03]  /*0e10*/  HADD2.F32 R19, -RZ, R19.H0_H0 ;  /* 0x20000013ff137230 */ /* 0x000fc60000004100 */
[----:B------:R-:W-:Y:S01]  /*0e20*/  FADD.FTZ R10, R10, R17 ;  /* 0x000000110a0a7221 */ /* 0x000fe20000010000 */
[----:B------:R-:W-:-:S03]  /*0e30*/  HADD2.F32 R15, -RZ, R20.H0_H0 ;  /* 0x20000014ff0f7230 */ /* 0x000fc60000004100 */
[----:B------:R-:W-:Y:S01]  /*0e40*/  FADD.FTZ R10, R10, R19 ;  /* 0x000000130a0a7221 */ /* 0x000fe20000010000 */
[----:B------:R-:W-:-:S03]  /*0e50*/  HADD2.F32 R17, -RZ, R12.H0_H0 ;  /* 0x2000000cff117230 */ /* 0x000fc60000004100 */
[----:B------:R-:W-:Y:S01]  /*0e60*/  FADD.FTZ R10, R10, R15 ;  /* 0x0000000f0a0a7221 */ /* 0x000fe20000010000 */
[----:B------:R-:W-:-:S03]  /*0e70*/  HADD2.F32 R13, -RZ, R13.H0_H0 ;  /* 0x2000000dff0d7230 */ /* 0x000fc60000004100 */
[----:B------:R-:W-:-:S04]  /*0e80*/  FADD.FTZ R10, R10, R17 ;  /* 0x000000110a0a7221 */ /* 0x000fc80000010000 */
[----:B------:R-:W-:-:S07]  /*0e90*/  FADD.FTZ R10, R10, R13 ;  /* 0x0000000d0a0a7221 */ /* 0x000fce0000010000 */
.L_x_50:
[----:B------:R-:W-:Y:S05]  /*0ea0*/  BSYNC B1 ;  /* 0x0000000000017941 */ /* 0x000fea0003800000 */
.L_x_49:
[----:B------:R-:W-:-:S13]  /*0eb0*/  ISETP.LT.OR P0, PT, R11, R6, P0 ;  /* 0x000000060b00720c */ /* 0x000fda0000701670 */
[----:B------:R-:W-:Y:S05]  /*0ec0*/  @!P0 BRA `(.L_x_43) ;  /* 0x0000000000308947 */ /* 0x000fea0003800000 */
[----:B------:R-:W2:Y:S04]  /*0ed0*/  LDG.E.U16 R11, desc[UR8][R2.64+-0x4] ;  /* 0xfffffc08020b7981 */ /* 0x000ea8000c1e1500 */
[----:B------:R-:W3:Y:S04]  /*0ee0*/  LDG.E.U16 R12, desc[UR8][R2.64+-0x2] ;  /* 0xfffffe08020c7981 */ /* 0x000ee8000c1e1500 */
[----:B------:R-:W4:Y:S04]  /*0ef0*/  LDG.E.U16 R13, desc[UR8][R2.64] ;  /* 0x00000008020d7981 */ /* 0x000f28000c1e1500 */
[----:B------:R-:W5:Y:S01]  /*0f00*/  LDG.E.U16 R14, desc[UR8][R2.64+0x2] ;  /* 0x00000208020e7981 */ /* 0x000f62000c1e1500 */
[----:B--2---:R-:W-:-:S02]  /*0f10*/  HADD2.F32 R11, -RZ, R11.H0_H0 ;  /* 0x2000000bff0b7230 */ /* 0x004fc40000004100 */
[----:B---3--:R-:W-:-:S03]  /*0f20*/  HADD2.F32 R12, -RZ, R12.H0_H0 ;  /* 0x2000000cff0c7230 */ /* 0x008fc60000004100 */
[----:B------:R-:W-:Y:S01]  /*0f30*/  FADD.FTZ R11, R10, R11 ;  /* 0x0000000b0a0b7221 */ /* 0x000fe20000010000 */
[----:B----4-:R-:W-:-:S03]  /*0f40*/  HADD2.F32 R10, -RZ, R13.H0_H0 ;  /* 0x2000000dff0a7230 */ /* 0x010fc60000004100 */
[----:B------:R-:W-:Y:S01]  /*0f50*/  FADD.FTZ R11, R11, R12 ;  /* 0x0000000c0b0b7221 */ /* 0x000fe20000010000 */
[----:B-----5:R-:W-:-:S03]  /*0f60*/  HADD2.F32 R13, -RZ, R14.H0_H0 ;  /* 0x2000000eff0d7230 */ /* 0x020fc60000004100 */
[----:B------:R-:W-:-:S04]  /*0f70*/  FADD.FTZ R10, R11, R10 ;  /* 0x0000000a0b0a7221 */ /* 0x000fc80000010000 */
[----:B------:R-:W-:-:S07]  /*0f80*/  FADD.FTZ R10, R10, R13 ;  /* 0x0000000d0a0a7221 */ /* 0x000fce0000010000 */
.L_x_43:
[----:B------:R-:W-:Y:S05]  /*0f90*/  BSYNC B0 ;  /* 0x0000000000007941 */ /* 0x000fea0003800000 */
.L_x_42:
[----:B------:R-:W0:Y:S01]  /*0fa0*/  LDC.64 R2, c[0x0][0x238] ;  /* 0x00008e00ff027b82 */ /* 0x000e220000000a00 */
[----:B------:R-:W-:Y:S01]  /*0fb0*/  F2FP.F16.F32.PACK_AB R10, RZ, R10 ;  /* 0x0000000aff0a723e */ /* 0x000fe200000000ff */
        /* <DEDUP_REMOVED lines=9> */
        .weak           $__internal_4_$__cuda_sm20_div_u64
        .type           $__internal_4_$__cuda_sm20_div_u64,@function
        .size           $__internal_4_$__cuda_sm20_div_u64,($__internal_5_$__cuda_sm20_rem_u64 - $__internal_4_$__cuda_sm20_div_u64)
$__internal_4_$__cuda_sm20_div_u64:
        /* <DEDUP_REMOVED lines=10> */
[----:B------:R-:W-:-:S03]  /*10f0*/  IMAD.HI.U32 R8, R6, R11, RZ ;  /* 0x0000000b06087227 */ /* 0x000fc600078e00ff */
[----:B------:R-:W-:Y:S01]  /*1100*/  IADD3.X R13, RZ, ~R9, RZ, P0, !PT ;  /* 0x80000009ff0d7210 */ /* 0x000fe200007fe4ff */
[----:B------:R-:W-:-:S04]  /*1110*/  IMAD.MOV.U32 R9, RZ, RZ, R6 ;  /* 0x000000ffff097224 */ /* 0x000fc800078e0006 */
[----:B------:R-:W-:-:S04]  /*1120*/  IMAD.WIDE.U32 R8, P0, R6, R13, R8 ;  /* 0x0000000d06087225 */ /* 0x000fc80007800008 */
[C---:B------:R-:W-:Y:S02]  /*1130*/  IMAD R15, R7.reuse, R13, RZ ;  /* 0x0000000d070f7224 */ /* 0x040fe400078e02ff */
[----:B------:R-:W-:-:S04]  /*1140*/  IMAD.HI.U32 R8, P1, R7, R11, R8 ;  /* 0x0000000b07087227 */ /* 0x000fc80007820008 */
[----:B------:R-:W-:Y:S01]  /*1150*/  IMAD.HI.U32 R13, R7, R13, RZ ;  /* 0x0000000d070d7227 */ /* 0x000fe200078e00ff */
[----:B------:R-:W-:-:S04]  /*1160*/  IADD3 R9, P2, R15, R8, RZ ;  /* 0x000000080f097210 */ /* 0x000fc80007f5e0ff */
[----:B------:R-:W-:Y:S01]  /*1170*/  IADD3.X R8, R13, R7, RZ, P0, !PT ;  /* 0x000000070d087210 */ /* 0x000fe200007fe4ff */
[----:B------:R-:W-:-:S03]  /*1180*/  IMAD.WIDE.U32 R6, R9, R2, RZ ;  /* 0x0000000209067225 */ /* 0x000fc600078e00ff */
[----:B------:R-:W-:Y:S01]  /*1190*/  IADD3.X R11, RZ, RZ, R8, P2, P1 ;  /* 0x000000ffff0b7210 */ /* 0x000fe200017e2408 */
[----:B------:R-:W-:Y:S01]  /*11a0*/  IMAD R7, R9, R3, R7 ;  /* 0x0000000309077224 */ /* 0x000fe200078e0207 */
[----:B------:R-:W-:-:S03]  /*11b0*/  IADD3 R13, P0, RZ, -R6, RZ ;  /* 0x80000006ff0d7210 */ /* 0x000fc60007f1e0ff */
[----:B------:R-:W-:Y:S02]  /*11c0*/  IMAD R7, R11, R2, R7 ;  /* 0x000000020b077224 */ /* 0x000fe400078e0207 */
[----:B------:R-:W-:-:S03]  /*11d0*/  IMAD.HI.U32 R8, R9, R13, RZ ;  /* 0x0000000d09087227 */ /* 0x000fc600078e00ff */
[----:B------:R-:W-:Y:S01]  /*11e0*/  IADD3.X R6, RZ, ~R7, RZ, P0, !PT ;  /* 0x80000007ff067210 */ /* 0x000fe200007fe4ff */
[----:B------:R-:W-:-:S04]  /*11f0*/  HFMA2.MMA R7, -RZ, RZ, 0, 0 ;  /* 0x00000000ff077435 */ /* 0x000fc800000001ff */
        /* <DEDUP_REMOVED lines=21> */
[----:B------:R-:W-:Y:S02]  /*1350*/  IADD3 R6, P2, R9, 0x1, RZ ;  /* 0x0000000109067810 */ /* 0x000fe40007f5e0ff */
[----:B------:R-:W-:Y:S02]  /*1360*/  ISETP.GE.U32.AND.EX P0, PT, R12, R3, PT, P0 ;  /* 0x000000030c00720c */ /* 0x000fe40003f06100 */
[----:B------:R-:W-:Y:S02]  /*1370*/  IADD3 R5, P1, R13, -R2, RZ ;  /* 0x800000020d057210 */ /* 0x000fe40007f3e0ff */
[----:B------:R-:W-:Y:S02]  /*1380*/  IADD3.X R8, RZ, R11, RZ, P2, !PT ;  /* 0x0000000bff087210 */ /* 0x000fe400017fe4ff */
[----:B------:R-:W-:-:S02]  /*1390*/  SEL R9, R6, R9, P0 ;  /* 0x0000000906097207 */ /* 0x000fc40000000000 */
[----:B------:R-:W-:Y:S02]  /*13a0*/  IADD3.X R10, R12, ~R3, RZ, P1, !PT ;  /* 0x800000030c0a7210 */ /* 0x000fe40000ffe4ff */
[----:B------:R-:W-:Y:S02]  /*13b0*/  SEL R5, R5, R13, P0 ;  /* 0x0000000d05057207 */ /* 0x000fe40000000000 */
[----:B------:R-:W-:Y:S02]  /*13c0*/  SEL R8, R8, R11, P0 ;  /* 0x0000000b08087207 */ /* 0x000fe40000000000 */
[----:B------:R-:W-:Y:S02]  /*13d0*/  IADD3 R6, P2, R9, 0x1, RZ ;  /* 0x0000000109067810 */ /* 0x000fe40007f5e0ff */
[----:B------:R-:W-:Y:S02]  /*13e0*/  SEL R10, R10, R12, P0 ;  /* 0x0000000c0a0a7207 */ /* 0x000fe40000000000 */
[----:B------:R-:W-:Y:S01]  /*13f0*/  ISETP.GE.U32.AND P0, PT, R5, R2, PT ;  /* 0x000000020500720c */ /* 0x000fe20003f06070 */
[----:B------:R-:W-:Y:S01]  /*1400*/  IMAD.X R7, RZ, RZ, R8, P2 ;  /* 0x000000ffff077224 */ /* 0x000fe200010e0608 */
[----:B------:R-:W-:-:S02]  /*1410*/  ISETP.NE.U32.AND P1, PT, R2, RZ, PT ;  /* 0x000000ff0200720c */ /* 0x000fc40003f25070 */
[----:B------:R-:W-:Y:S02]  /*1420*/  ISETP.GE.U32.AND.EX P0, PT, R10, R3, PT, P0 ;  /* 0x000000030a00720c */ /* 0x000fe40003f06100 */
[----:B------:R-:W-:Y:S02]  /*1430*/  MOV R5, 0x0 ;  /* 0x0000000000057802 */ /* 0x000fe40000000f00 */
[----:B------:R-:W-:Y:S02]  /*1440*/  ISETP.NE.AND.EX P1, PT, R3, RZ, PT, P1 ;  /* 0x000000ff0300720c */ /* 0x000fe40003f25310 */
[----:B------:R-:W-:Y:S02]  /*1450*/  SEL R6, R6, R9, P0 ;  /* 0x0000000906067207 */ /* 0x000fe40000000000 */
[----:B------:R-:W-:Y:S02]  /*1460*/  SEL R7, R7, R8, P0 ;  /* 0x0000000807077207 */ /* 0x000fe40000000000 */
[----:B------:R-:W-:-:S02]  /*1470*/  SEL R6, R6, 0xffffffff, P1 ;  /* 0xffffffff06067807 */ /* 0x000fc40000800000 */
[----:B------:R-:W-:Y:S01]  /*1480*/  SEL R7, R7, 0xffffffff, P1 ;  /* 0xffffffff07077807 */ /* 0x000fe20000800000 */
[----:B------:R-:W-:Y:S06]  /*1490*/  RET.REL.NODEC R4 `(_ZN2at6native53_GLOBAL__N__7c5e0505_20_UpSampleNearest1d_cu_19867e3837upsample_nearest1d_backward_out_frameIN3c104HalfEfXadL_ZNS0_46nearest_neighbor_exact_bw_compute_source_indexEfiiEEEEvPKT_mmmmPS5_f) ;  /* 0xffffffe804d87950 */ /* 0x000fec0003c3ffff */
        .weak           $__internal_5_$__cuda_sm20_rem_u64
        .type           $__internal_5_$__cuda_sm20_rem_u64,@function
        .size           $__internal_5_$__cuda_sm20_rem_u64,(.L_x_310 - $__internal_5_$__cuda_sm20_rem_u64)
$__internal_5_$__cuda_sm20_rem_u64:
        /* <DEDUP_REMOVED lines=41> */
[----:B------:R-:W-:-:S04]  /*1730*/  IMAD.WIDE.U32 R8, R11, R2, RZ ;  /* 0x000000020b087225 */ /* 0x000fc800078e00ff */
[----:B------:R-:W-:Y:S02]  /*1740*/  IMAD.X R13, RZ, RZ, R10, P1 ;  /* 0x000000ffff0d7224 */ /* 0x000fe400008e060a */
[----:B------:R-:W-:Y:S01]  /*1750*/  IMAD R11, R11, R3, R9 ;  /* 0x000000030b0b7224 */ /* 0x000fe200078e0209 */
[----:B------:R-:W-:-:S03]  /*1760*/  IADD3 R9, P1, -R8, R4, RZ ;  /* 0x0000000408097210 */ /* 0x000fc60007f3e1ff */
[-C--:B------:R-:W-:Y:S01]  /*1770*/  IMAD R4, R13, R2.reuse, R11 ;  /* 0x000000020d047224 */ /* 0x080fe200078e020b */
[----:B------:R-:W-:-:S04]  /*1780*/  ISETP.GE.U32.AND P0, PT, R9, R2, PT ;  /* 0x000000020900720c */ /* 0x000fc80003f06070 */
[----:B------:R-:W-:Y:S02]  /*1790*/  IADD3.X R4, ~R4, R7, RZ, P1, !PT ;  /* 0x0000000704047210 */ /* 0x000fe40000ffe5ff */
[----:B------:R-:W-:Y:S02]  /*17a0*/  IADD3 R7, P1, R9, -R2, RZ ;  /* 0x8000000209077210 */ /* 0x000fe40007f3e0ff */
[CC--:B------:R-:W-:Y:S02]  /*17b0*/  ISETP.GE.U32.AND.EX P0, PT, R4.reuse, R3.reuse, PT, P0 ;  /* 0x000000030400720c */ /* 0x0c0fe40003f06100 */
[----:B------:R-:W-:Y:S02]  /*17c0*/  IADD3.X R8, R4, ~R3, RZ, P1, !PT ;  /* 0x8000000304087210 */ /* 0x000fe40000ffe4ff */
[----:B------:R-:W-:Y:S02]  /*17d0*/  SEL R7, R7, R9, P0 ;  /* 0x0000000907077207 */ /* 0x000fe40000000000 */
[----:B------:R-:W-:-:S02]  /*17e0*/  SEL R8, R8, R4, P0 ;  /* 0x0000000408087207 */ /* 0x000fc40000000000 */
[CC--:B------:R-:W-:Y:S02]  /*17f0*/  ISETP.GE.U32.AND P0, PT, R7.reuse, R2.reuse, PT ;  /* 0x000000020700720c */ /* 0x0c0fe40003f06070 */
[----:B------:R-:W-:Y:S02]  /*1800*/  IADD3 R4, R7, -R2, RZ ;  /* 0x8000000207047210 */ /* 0x000fe40007ffe0ff */
[----:B------:R-:W-:Y:S02]  /*1810*/  ISETP.GE.U32.AND.EX P0, PT, R8, R3, PT, P0 ;  /* 0x000000030800720c */ /* 0x000fe40003f06100 */
[----:B------:R-:W-:Y:S02]  /*1820*/  ISETP.NE.U32.AND P1, PT, R2, RZ, PT ;  /* 0x000000ff0200720c */ /* 0x000fe40003f25070 */
[----:B------:R-:W-:Y:S02]  /*1830*/  SEL R4, R4, R7, P0 ;  /* 0x0000000704047207 */ /* 0x000fe40000000000 */
[----:B------:R-:W-:-:S02]  /*1840*/  MOV R7, 0x0 ;  /* 0x0000000000077802 */ /* 0x000fc40000000f00 */
[----:B------:R-:W-:-:S04]  /*1850*/  ISETP.NE.AND.EX P1, PT, R3, RZ, PT, P1 ;  /* 0x000000ff0300720c */ /* 0x000fc80003f25310 */
[----:B------:R-:W-:Y:S01]  /*1860*/  SEL R4, R4, 0xffffffff, P1 ;  /* 0xffffffff04047807 */ /* 0x000fe20000800000 */
[----:B------:R-:W-:Y:S08]  /*1870*/  RET.REL.NODEC R6 `(_ZN2at6native53_GLOBAL__N__7c5e0505_20_UpSampleNearest1d_cu_19867e3837upsample_nearest1d_backward_out_frameIN3c104HalfEfXadL_ZNS0_46nearest_neighbor_exact_bw_compute_source_indexEfiiEEEEvPKT_mmmmPS5_f) ;  /* 0xffffffe406e07950 */ /* 0x000ff00003c3ffff */
.L_x_52:
        /* <DEDUP_REMOVED lines=16> */
.L_x_310:


//--------------------- .text._ZN2at6native53_GLOBAL__N__7c5e0505_20_UpSampleNearest1d_cu_19867e3837upsample_nearest1d_backward_out_frameIffXadL_ZNS0_46nearest_neighbor_exact_bw_compute_source_indexEfiiEEEEvPKT_mmmmPS3_f --------------------------
	.section	.text._ZN2at6native53_GLOBAL__N__7c5e0505_20_UpSampleNearest1d_cu_19867e3837upsample_nearest1d_backward_out_frameIffXadL_ZNS0_46nearest_neighbor_exact_bw_compute_source_indexEfiiEEEEvPKT_mmmmPS3_f,"ax",@progbits
	.align	128
.text._ZN2at6native53_GLOBAL__N__7c5e0505_20_UpSampleNearest1d_cu_19867e3837upsample_nearest1d_backward_out_frameIffXadL_ZNS0_46nearest_neighbor_exact_bw_compute_source_indexEfiiEEEEvPKT_mmmmPS3_f:
        .type           _ZN2at6native53_GLOBAL__N__7c5e0505_20_UpSampleNearest1d_cu_19867e3837upsample_nearest1d_backward_out_frameIffXadL_ZNS0_46nearest_neighbor_exact_bw_compute_source_indexEfiiEEEEvPKT_mmmmPS3_f,@function
        .size           _ZN2at6native53_GLOBAL__N__7c5e0505_20_UpSampleNearest1d_cu_19867e3837upsample_nearest1d_backward_out_frameIffXadL_ZNS0_46nearest_neighbor_exact_bw_compute_source_indexEfiiEEEEvPKT_mmmmPS3_f,(.L_x_313 - _ZN2at6native53_GLOBAL__N__7c5e0505_20_UpSampleNearest1d_cu_19867e3837upsample_nearest1d_backward_out_frameIffXadL_ZNS0_46nearest_neighbor_exact_bw_compute_source_indexEfiiEEEEvPKT_mmmmPS3_f)
        .other          _ZN2at6native53_GLOBAL__N__7c5e0505_20_UpSampleNearest1d_cu_19867e3837upsample_nearest1d_backward_out_frameIffXadL_ZNS0_46nearest_neighbor_exact_bw_compute_source_indexEfiiEEEEvPKT_mmmmPS3_f,@"STO_CUDA_ENTRY STV_DEFAULT"
_ZN2at6native53_GLOBAL__N__7c5e0505_20_UpSampleNearest1d_cu_19867e3837upsample_nearest1d_backward_out_frameIffXadL_ZNS0_46nearest_neighbor_exact_bw_compute_source_indexEfiiEEEEvPKT_mmmmPS3_f:
        /* <DEDUP_REMOVED lines=21> */
[----:B------:R-:W-:Y:S05]  /*0150*/  CALL.REL.NOINC `($__internal_6_$__cuda_sm20_div_u64) ;  /* 0x0000000c00447944 */ /* 0x000fea0003c00000 */
[----:B------:R-:W-:Y:S01]  /*0160*/  IMAD.MOV R5, RZ, RZ, -R6 ;  /* 0x000000ffff057224 */ /* 0x000fe200078e0a06 */
[----:B------:R-:W-:-:S03]  /*0170*/  ULDC UR4, c[0x0][0x230] ;  /* 0x00008c0000047ab9 */ /* 0x000fc60000000800 */
[----:B------:R-:W-:Y:S01]  /*0180*/  IMAD R5, R5, UR4, R0 ;  /* 0x0000000405057c24 */ /* 0x000fe2000f8e0200 */
[----:B------:R-:W-:Y:S06]  /*0190*/  BRA `(.L_x_55) ;  /* 0x0000000000547947 */ /* 0x000fec0003800000 */
.L_x_54:
        /* <DEDUP_REMOVED lines=21> */
.L_x_55:
[----:B------:R-:W-:Y:S05]  /*02f0*/  BSYNC B0 ;  /* 0x0000000000007941 */ /* 0x000fea0003800000 */
.L_x_53:
[----:B------:R-:W-:Y:S01]  /*0300*/  ULDC UR4, c[0x0][0x224] ;  /* 0x0000890000047ab9 */ /* 0x000fe20000000800 */
[----:B------:R-:W-:Y:S01]  /*0310*/  BSSY B0, `(.L_x_56) ;  /* 0x000001a000007945 */ /* 0x000fe20003800000 */
[----:B------:R-:W-:-:S04]  /*0320*/  LOP3.LUT R2, R7, UR4, RZ, 0xfc, !PT ;  /* 0x0000000407027c12 */ /* 0x000fc8000f8efcff */
[----:B------:R-:W-:-:S13]  /*0330*/  ISETP.NE.U32.AND P0, PT, R2, RZ, PT ;  /* 0x000000ff0200720c */ /* 0x000fda0003f05070 */
[----:B------:R-:W-:Y:S05]  /*0340*/  @!P0 BRA `(.L_x_57) ;  /* 0x0000000000108947 */ /* 0x000fea0003800000 */
[----:B------:R-:W-:Y:S01]  /*0350*/  IMAD.MOV.U32 R4, RZ, RZ, R6 ;  /* 0x000000ffff047224 */ /* 0x000fe200078e0006 */
[----:B------:R-:W-:-:S07]  /*0360*/  MOV R6, 0x380 ;  /* 0x0000038000067802 */ /* 0x000fce0000000f00 */
[----:B------:R-:W-:Y:S05]  /*0370*/  CALL.REL.NOINC `($__internal_7_$__cuda_sm20_rem_u64) ;  /* 0x0000000c00d07944 */ /* 0x000fea0003c00000 */
[----:B------:R-:W-:Y:S05]  /*0380*/  BRA `(.L_x_58) ;  /* 0x0000000000487947 */ /* 0x000fea0003800000 */
.L_x_57:
        /* <DEDUP_REMOVED lines=18> */
.L_x_58:
[----:B------:R-:W-:Y:S05]  /*04b0*/  BSYNC B0 ;  /* 0x0000000000007941 */ /* 0x000fea0003800000 */
.L_x_56:
        /* <DEDUP_REMOVED lines=25> */
.L_x_68:
        /* <DEDUP_REMOVED lines=16> */
[----:B------:R-:W2:Y:S01]  /*0750*/  LDG.E R10, desc[UR8][R2.64] ;  /* 0x00000008020a7981 */ /* 0x000ea2000c1e1900 */
[----:B------:R-:W-:Y:S01]  /*0760*/  ISETP.NE.AND P0, PT, R9, 0x1, PT ;  /* 0x000000010900780c */ /* 0x000fe20003f05270 */
[----:B------:R-:W-:Y:S01]  /*0770*/  VIADD R13, R19, 0x1 ;  /* 0x00000001130d7836 */ /* 0x000fe20000000000 */
[----:B------:R-:W-:Y:S01]  /*0780*/  MOV R11, R7 ;  /* 0x00000007000b7202 */ /* 0x000fe20000000f00 */
[----:B--2---:R-:W-:-:S10]  /*0790*/  FADD.FTZ R10, RZ, R10 ;  /* 0x0000000aff0a7221 */ /* 0x004fd40000010000 */
[----:B------:R-:W-:Y:S05]  /*07a0*/  @!P0 BRA `(.L_x_62) ;  /* 0x0000000000248947 */ /* 0x000fea0003800000 */
[----:B------:R-:W-:Y:S01]  /*07b0*/  ISETP.NE.AND P0, PT, R9, 0x2, PT ;  /* 0x000000020900780c */ /* 0x000fe20003f05270 */
[----:B------:R-:W2:-:S12]  /*07c0*/  LDG.E R15, desc[UR8][R2.64+0x4] ;  /* 0x00000408020f7981 */ /* 0x000e98000c1e1900 */
[----:B------:R-:W3:Y:S01]  /*07d0*/  @P0 LDG.E R17, desc[UR8][R2.64+0x8] ;  /* 0x0000080802110981 */ /* 0x000ee2000c1e1900 */
[C---:B------:R-:W-:Y:S01]  /*07e0*/  VIADD R13, R19.reuse, 0x2 ;  /* 0x00000002130d7836 */ /* 0x040fe20000000000 */
[----:B------:R-:W-:Y:S01]  /*07f0*/  MOV R11, R8 ;  /* 0x00000008000b7202 */ /* 0x000fe20000000f00 */
[----:B------:R-:W-:Y:S01]  /*0800*/  @P0 VIADD R13, R19, 0x3 ;  /* 0x00000003130d0836 */ /* 0x000fe20000000000 */
[----:B------:R-:W-:Y:S01]  /*0810*/  @P0 MOV R11, R25 ;  /* 0x00000019000b0202 */ /* 0x000fe20000000f00 */
[----:B--2---:R-:W-:-:S04]  /*0820*/  FADD.FTZ R10, R10, R15 ;  /* 0x0000000f0a0a7221 */ /* 0x004fc80000010000 */
[----:B---3--:R-:W-:-:S07]  /*0830*/  @P0 FADD.FTZ R10, R10, R17 ;  /* 0x000000110a0a0221 */ /* 0x008fce0000010000 */
.L_x_62:
[----:B------:R-:W-:Y:S05]  /*0840*/  BSYNC B1 ;  /* 0x0000000000017941 */ /* 0x000fea0003800000 */
.L_x_61:
[----:B------:R-:W-:Y:S05]  /*0850*/  @!P1 BRA `(.L_x_60) ;  /* 0x0000000400589947 */ /* 0x000fea0003800000 */
[----:B------:R-:W0:Y:S01]  /*0860*/  LDC.64 R2, c[0x0][0x210] ;  /* 0x00008400ff027b82 */ /* 0x000e220000000a00 */
[----:B------:R-:W-:Y:S01]  /*0870*/  IMAD.IADD R12, R6, 0x1, -R11 ;  /* 0x00000001060c7824 */ /* 0x000fe200078e0a0b */
[----:B------:R-:W-:Y:S04]  /*0880*/  BSSY B1, `(.L_x_63) ;  /* 0x000002e000017945 */ /* 0x000fe80003800000 */
[----:B------:R-:W-:Y:S01]  /*0890*/  ISETP.GT.AND P2, PT, R12, 0xc, PT ;  /* 0x0000000c0c00780c */ /* 0x000fe20003f44270 */
[----:B0-----:R-:W-:-:S03]  /*08a0*/  IMAD.WIDE R2, R13, 0x4, R2 ;  /* 0x000000040d027825 */ /* 0x001fc600078e0202 */
[----:B------:R-:W-:-:S04]  /*08b0*/  IADD3 R2, P0, R2, 0x8, RZ ;  /* 0x0000000802027810 */ /* 0x000fc80007f1e0ff */
[----:B------:R-:W-:Y:S02]  /*08c0*/  IADD3.X R3, RZ, R3, RZ, P0, !PT ;  /* 0x00000003ff037210 */ /* 0x000fe400007fe4ff */
[----:B------:R-:W-:-:S03]  /*08d0*/  PLOP3.LUT P0, PT, PT, PT, PT, 0x80, 0x0 ;  /* 0x000000000000781c */ /* 0x000fc60003f0f070 */
[----:B------:R-:W-:Y:S10]  /*08e0*/  @!P2 BRA `(.L_x_64) ;  /* 0x00000000009ca947 */ /* 0x000ff40003800000 */
[----:B------:R-:W-:Y:S01]  /*08f0*/  PLOP3.LUT P0, PT, PT, PT, PT, 0x8, 0x0 ;  /* 0x000000000000781c */ /* 0x000fe20003f0e170 */
[----:B------:R-:W-:-:S12]  /*0900*/  VIADD R12, R6, 0xfffffff4 ;  /* 0xfffffff4060c7836 */ /* 0x000fd80000000000 */
.L_x_65:
[----:B------:R-:W2:Y:S04]  /*0910*/  LDG.E R27, desc[UR8][R2.64+-0x8] ;  /* 0xfffff808021b7981 */ /* 0x000ea8000c1e1900 */
[----:B------:R-:W3:Y:S04]  /*0920*/  LDG.E R24, desc[UR8][R2.64+-0x4] ;  /* 0xfffffc0802187981 */ /* 0x000ee8000c1e1900 */
[----:B------:R-:W4:Y:S04]  /*0930*/  LDG.E R23, desc[UR8][R2.64] ;  /* 0x0000000802177981 */ /* 0x000f28000c1e1900 */
[----:B------:R-:W5:Y:S04]  /*0940*/  LDG.E R13, desc[UR8][R2.64+0x4] ;  /* 0x00000408020d7981 */ /* 0x000f68000c1e1900 */
        /* <DEDUP_REMOVED lines=8> */
[----:B------:R-:W5:Y:S01]  /*09d0*/  LDG.E R22, desc[UR8][R2.64+0x28] ;  /* 0x0000280802167981 */ /* 0x000f62000c1e1900 */
[----:B--2---:R-:W-:-:S03]  /*09e0*/  FADD.FTZ R27, R27, R10 ;  /* 0x0000000a1b1b7221 */ /* 0x004fc60000010000 */
[----:B------:R-:W2:Y:S01]  /*09f0*/  LDG.E R10, desc[UR8][R2.64+0x2c] ;  /* 0x00002c08020a7981 */ /* 0x000ea2000c1e1900 */
[----:B---3--:R-:W-:-:S03]  /*0a00*/  FADD.FTZ R26, R27, R24 ;  /* 0x000000181b1a7221 */ /* 0x008fc60000010000 */
[----:B------:R-:W3:Y:S01]  /*0a10*/  LDG.E R24, desc[UR8][R2.64+0x30] ;  /* 0x0000300802187981 */ /* 0x000ee2000c1e1900 */
[----:B----4-:R-:W-:-:S03]  /*0a20*/  FADD.FTZ R26, R26, R23 ;  /* 0x000000171a1a7221 */ /* 0x010fc60000010000 */
[----:B------:R0:W4:Y:S01]  /*0a30*/  LDG.E R23, desc[UR8][R2.64+0x34] ;  /* 0x0000340802177981 */ /* 0x000122000c1e1900 */
[----:B------:R-:W-:Y:S01]  /*0a40*/  IADD3 R11, R11, 0x10, RZ ;  /* 0x000000100b0b7810 */ /* 0x000fe20007ffe0ff */
[----:B-----5:R-:W-:-:S03]  /*0a50*/  FADD.FTZ R13, R26, R13 ;  /* 0x0000000d1a0d7221 */ /* 0x020fc60000010000 */
[----:B------:R-:W-:Y:S01]  /*0a60*/  ISETP.GE.AND P2, PT, R11, R12, PT ;  /* 0x0000000c0b00720c */ /* 0x000fe20003f46270 */
[----:B------:R-:W-:-:S04]  /*0a70*/  FADD.FTZ R14, R13, R14 ;  /* 0x0000000e0d0e7221 */ /* 0x000fc80000010000 */
[----:B------:R-:W-:Y:S01]  /*0a80*/  FADD.FTZ R15, R14, R15 ;  /* 0x0000000f0e0f7221 */ /* 0x000fe20000010000 */
[----:B0-----:R-:W-:-:S03]  /*0a90*/  IADD3 R2, P3, R2, 0x40, RZ ;  /* 0x0000004002027810 */ /* 0x001fc60007f7e0ff */
[----:B------:R-:W-:Y:S02]  /*0aa0*/  FADD.FTZ R16, R15, R16 ;  /* 0x000000100f107221 */ /* 0x000fe40000010000 */
[----:B------:R-:W-:Y:S02]  /*0ab0*/  IMAD.X R3, RZ, RZ, R3, P3 ;  /* 0x000000ffff037224 */ /* 0x000fe400018e0603 */
[----:B------:R-:W-:-:S04]  /*0ac0*/  FADD.FTZ R17, R16, R17 ;  /* 0x0000001110117221 */ /* 0x000fc80000010000 */
[----:B------:R-:W-:-:S04]  /*0ad0*/  FADD.FTZ R18, R17, R18 ;  /* 0x0000001211127221 */ /* 0x000fc80000010000 */
[----:B------:R-:W-:-:S04]  /*0ae0*/  FADD.FTZ R19, R18, R19 ;  /* 0x0000001312137221 */ /* 0x000fc80000010000 */
[----:B------:R-:W-:-:S04]  /*0af0*/  FADD.FTZ R20, R19, R20 ;  /* 0x0000001413147221 */ /* 0x000fc80000010000 */
[----:B------:R-:W-:-:S04]  /*0b00*/  FADD.FTZ R21, R20, R21 ;  /* 0x0000001514157221 */ /* 0x000fc80000010000 */
[----:B------:R-:W-:-:S04]  /*0b10*/  FADD.FTZ R21, R21, R22 ;  /* 0x0000001615157221 */ /* 0x000fc80000010000 */
[----:B--2---:R-:W-:-:S04]  /*0b20*/  FADD.FTZ R21, R21, R10 ;  /* 0x0000000a15157221 */ /* 0x004fc80000010000 */
[----:B---3--:R-:W-:-:S04]  /*0b30*/  FADD.FTZ R24, R21, R24 ;  /* 0x0000001815187221 */ /* 0x008fc80000010000 */
[----:B----4-:R-:W-:Y:S01]  /*0b40*/  FADD.FTZ R10, R24, R23 ;  /* 0x00000017180a7221 */ /* 0x010fe20000010000 */
[----:B------:R-:W-:Y:S06]  /*0b50*/  @!P2 BRA `(.L_x_65) ;  /* 0xfffffffc006ca947 */ /* 0x000fec000383ffff */
.L_x_64:
[----:B------:R-:W-:Y:S05]  /*0b60*/  BSYNC B1 ;  /* 0x0000000000017941 */ /* 0x000fea0003800000 */
.L_x_63:
[----:B------:R-:W-:Y:S01]  /*0b70*/  IADD3 R12, R6, -R11, RZ ;  /* 0x8000000b060c7210 */ /* 0x000fe20007ffe0ff */
[----:B------:R-:W-:Y:S03]  /*0b80*/  BSSY B1, `(.L_x_66) ;  /* 0x0000019000017945 */ /* 0x000fe60003800000 */
[----:B------:R-:W-:-:S13]  /*0b90*/  ISETP.GT.AND P2, PT, R12, 0x4, PT ;  /* 0x000000040c00780c */ /* 0x000fda0003f44270 */
[----:B------:R-:W-:Y:S05]  /*0ba0*/  @!P2 BRA `(.L_x_67) ;  /* 0x000000000058a947 */ /* 0x000fea0003800000 */
[----:B------:R-:W2:Y:S04]  /*0bb0*/  LDG.E R13, desc[UR8][R2.64+-0x8] ;  /* 0xfffff808020d7981 */ /* 0x000ea8000c1e1900 */
[----:B------:R-:W3:Y:S04]  /*0bc0*/  LDG.E R12, desc[UR8][R2.64+-0x4] ;  /* 0xfffffc08020c7981 */ /* 0x000ee8000c1e1900 */
[----:B------:R-:W4:Y:S04]  /*0bd0*/  LDG.E R15, desc[UR8][R2.64] ;  /* 0x00000008020f7981 */ /* 0x000f28000c1e1900 */
[----:B------:R-:W5:Y:S04]  /*0be0*/  LDG.E R17, desc[UR8][R2.64+0x4] ;  /* 0x0000040802117981 */ /* 0x000f68000c1e1900 */
[----:B------:R-:W5:Y:S04]  /*0bf0*/  LDG.E R19, desc[UR8][R2.64+0x8] ;  /* 0x0000080802137981 */ /* 0x000f68000c1e1900 */
[----:B------:R-:W5:Y:S04]  /*0c00*/  LDG.E R21, desc[UR8][R2.64+0xc] ;  /* 0x00000c0802157981 */ /* 0x000f68000c1e1900 */
[----:B------:R-:W5:Y:S04]  /*0c10*/  LDG.E R23, desc[UR8][R2.64+0x10] ;  /* 0x0000100802177981 */ /* 0x000f68000c1e1900 */
[----:B------:R0:W5:Y:S01]  /*0c20*/  LDG.E R27, desc[UR8][R2.64+0x14] ;  /* 0x00001408021b7981 */ /* 0x000162000c1e1900 */
[----:B------:R-:W-:-:S02]  /*0c30*/  PLOP3.LUT P0, PT, PT, PT, PT, 0x8, 0x0 ;  /* 0x000000000000781c */ /* 0x000fc40003f0e170 */
[----:B------:R-:W-:Y:S01]  /*0c40*/  IADD3 R11, R11, 0x8, RZ ;  /* 0x000000080b0b7810 */ /* 0x000fe20007ffe0ff */
[----:B--2---:R-:W-:-:S04]  /*0c50*/  FADD.FTZ R13, R10, R13 ;  /* 0x0000000d0a0d7221 */ /* 0x004fc80000010000 */
[----:B---3--:R-:W-:Y:S01]  /*0c60*/  FADD.FTZ R12, R13, R12 ;  /* 0x0000000c0d0c7221 */ /* 0x008fe20000010000 */
[----:B------:R-:W-:-:S03]  /*0c70*/  IADD3 R13, P2, R2, 0x20, RZ ;  /* 0x00000020020d7810 */ /* 0x000fc60007f5e0ff */
[----:B----4-:R-:W-:Y:S02]  /*0c80*/  FADD.FTZ R12, R12, R15 ;  /* 0x0000000f0c0c7221 */ /* 0x010fe40000010000 */
[----:B------:R-:W-:Y:S02]  /*0c90*/  IMAD.X R14, RZ, RZ, R3, P2 ;  /* 0x000000ffff0e7224 */ /* 0x000fe400010e0603 */
[----:B-----5:R-:W-:Y:S01]  /*0ca0*/  FADD.FTZ R12, R12, R17 ;  /* 0x000000110c0c7221 */ /* 0x020fe20000010000 */
[----:B0-----:R-:W-:Y:S02]  /*0cb0*/  IMAD.MOV.U32 R2, RZ, RZ, R13 ;  /* 0x000000ffff027224 */ /* 0x001fe400078e000d */
[----:B------:R-:W-:Y:S01]  /*0cc0*/  MOV R3, R14 ;  /* 0x0000000e00037202 */ /* 0x000fe20000000f00 */
[----:B------:R-:W-:-:S04]  /*0cd0*/  FADD.FTZ R12, R12, R19 ;  /* 0x000000130c0c7221 */ /* 0x000fc80000010000 */
[----:B------:R-:W-:-:S04]  /*0ce0*/  FADD.FTZ R12, R12, R21 ;  /* 0x000000150c0c7221 */ /* 0x000fc80000010000 */
[----:B------:R-:W-:-:S04]  /*0cf0*/  FADD.FTZ R12, R12, R23 ;  /* 0x000000170c0c7221 */ /* 0x000fc80000010000 */
[----:B------:R-:W-:-:S07]  /*0d00*/  FADD.FTZ R10, R12, R27 ;  /* 0x0000001b0c0a7221 */ /* 0x000fce0000010000 */
.L_x_67:
[----:B------:R-:W-:Y:S05]  /*0d10*/  BSYNC B1 ;  /* 0x0000000000017941 */ /* 0x000fea0003800000 */
.L_x_66:
[----:B------:R-:W-:-:S13]  /*0d20*/  ISETP.LT.OR P0, PT, R11, R6, P0 ;  /* 0x000000060b00720c */ /* 0x000fda0000701670 */
[----:B------:R-:W-:Y:S05]  /*0d30*/  @!P0 BRA `(.L_x_60) ;  /* 0x0000000000208947 */ /* 0x000fea0003800000 */
[----:B------:R-:W2:Y:S04]  /*0d40*/  LDG.E R11, desc[UR8][R2.64+-0x8] ;  /* 0xfffff808020b7981 */ /* 0x000ea8000c1e1900 */
[----:B------:R-:W3:Y:S04]  /*0d50*/  LDG.E R12, desc[UR8][R2.64+-0x4] ;  /* 0xfffffc08020c7981 */ /* 0x000ee8000c1e1900 */
[----:B------:R-:W4:Y:S04]  /*0d60*/  LDG.E R14, desc[UR8][R2.64] ;  /* 0x00000008020e7981 */ /* 0x000f28000c1e1900 */
[----:B------:R-:W5:Y:S01]  /*0d70*/  LDG.E R16, desc[UR8][R2.64+0x4] ;  /* 0x0000040802107981 */ /* 0x000f62000c1e1900 */
[----:B--2---:R-:W-:-:S04]  /*0d80*/  FADD.FTZ R11, R10, R11 ;  /* 0x0000000b0a0b7221 */ /* 0x004fc80000010000 */
[----:B---3--:R-:W-:-:S04]  /*0d90*/  FADD.FTZ R11, R11, R12 ;  /* 0x0000000c0b0b7221 */ /* 0x008fc80000010000 */
[----:B----4-:R-:W-:-:S04]  /*0da0*/  FADD.FTZ R11, R11, R14 ;  /* 0x0000000e0b0b7221 */ /* 0x010fc80000010000 */
[----:B-----5:R-:W-:-:S07]  /*0db0*/  FADD.FTZ R10, R11, R16 ;  /* 0x000000100b0a7221 */ /* 0x020fce0000010000 */
.L_x_60:
[----:B------:R-:W-:Y:S05]  /*0dc0*/  BSYNC B0 ;  /* 0x0000000000007941 */ /* 0x000fea0003800000 */
.L_x_59:
[----:B------:R-:W0:Y:S01]  /*0dd0*/  LDC.64 R2, c[0x0][0x238] ;  /* 0x00008e00ff027b82 */ /* 0x000e220000000a00 */
[----:B------:R-:W-:-:S07]  /*0de0*/  UIADD3 UR4, UR4, 0x1, URZ ;  /* 0x0000000104047890 */ /* 0x000fce000fffe03f */
[----:B------:R-:W1:Y:S01]  /*0df0*/  LDC.64 R12, c[0x0][0x218] ;  /* 0x00008600ff0c7b82 */ /* 0x000e620000000a00 */
[C---:B0-----:R-:W-:Y:S01]  /*0e00*/  IMAD.WIDE R2, R0.reuse, 0x4, R2 ;  /* 0x0000000400027825 */ /* 0x041fe200078e0202 */
[----:B------:R-:W-:-:S04]  /*0e10*/  IADD3 R0, R0, UR6, RZ ;  /* 0x0000000600007c10 */ /* 0x000fc8000fffe0ff */
[----:B------:R0:W-:Y:S01]  /*0e20*/  STG.E desc[UR8][R2.64], R10 ;  /* 0x0000000a02007986 */ /* 0x0001e2000c101908 */
[----:B-1----:R-:W-:-:S04]  /*0e30*/  ISETP.LE.U32.AND P0, PT, R12, UR4, PT ;  /* 0x000000040c007c0c */ /* 0x002fc8000bf03070 */
[----:B------:R-:W-:-:S13]  /*0e40*/  ISETP.GE.U32.AND.EX P0, PT, RZ, R13, PT, P0 ;  /* 0x0000000dff00720c */ /* 0x000fda0003f06100 */
[----:B0-----:R-:W-:Y:S05]  /*0e50*/  @!P0 BRA `(.L_x_68) ;  /* 0xfffffff400fc8947 */ /* 0x001fea000383ffff */
[----:B------:R-:W-:Y:S05]  /*0e60*/  EXIT ;  /* 0x000000000000794d */ /* 0x000fea0003800000 */
        .weak           $__internal_6_$__cuda_sm20_div_u64
        .type           $__internal_6_$__cuda_sm20_div_u64,@function
        .size           $__internal_6_$__cuda_sm20_div_u64,($__internal_7_$__cuda_sm20_rem_u64 - $__internal_6_$__cuda_sm20_div_u64)
$__internal_6_$__cuda_sm20_div_u64:
        /* <DEDUP_REMOVED lines=68> */
[----:B------:R-:W-:Y:S06]  /*12b0*/  RET.REL.NODEC R4 `(_ZN2at6native53_GLOBAL__N__7c5e0505_20_UpSampleNearest1d_cu_19867e3837upsample_nearest1d_backward_out_frameIffXadL_ZNS0_46nearest_neighbor_exact_bw_compute_source_indexEfiiEEEEvPKT_mmmmPS3_f) ;  /* 0xffffffec04507950 */ /* 0x000fec0003c3ffff */
        .weak           $__internal_7_$__cuda_sm20_rem_u64
        .type           $__internal_7_$__cuda_sm20_rem_u64,@function
        .size           $__internal_7_$__cuda_sm20_rem_u64,(.L_x_313 - $__internal_7_$__cuda_sm20_rem_u64)
$__internal_7_$__cuda_sm20_rem_u64:
        /* <DEDUP_REMOVED lines=61> */
[----:B------:R-:W-:Y:S05]  /*1690*/  RET.REL.NODEC R6 `(_ZN2at6native53_GLOBAL__N__7c5e0505_20_UpSampleNearest1d_cu_19867e3837upsample_nearest1d_backward_out_frameIffXadL_ZNS0_46nearest_neighbor_exact_bw_compute_source_indexEfiiEEEEvPKT_mmmmPS3_f) ;  /* 0xffffffe806587950 */ /* 0x000fea0003c3ffff */
.L_x_69:
        /* <DEDUP_REMOVED lines=14> */
.L_x_313:


//--------------------- .text._ZN2at6native53_GLOBAL__N__7c5e0505_20_UpSampleNearest1d_cu_19867e3837upsample_nearest1d_backward_out_frameIddXadL_ZNS0_46nearest_neighbor_exact_bw_compute_source_indexEfiiEEEEvPKT_mmmmPS3_f --------------------------
	.section	.text._ZN2at6native53_GLOBAL__N__7c5e0505_20_UpSampleNearest1d_cu_19867e3837upsample_nearest1d_backward_out_frameIddXadL_ZNS0_46nearest_neighbor_exact_bw_compute_source_indexEfiiEEEEvPKT_mmmmPS3_f,"ax",@progbits
	.align	128
.text._ZN2at6native53_GLOBAL__N__7c5e0505_20_UpSampleNearest1d_cu_19867e3837upsample_nearest1d_backward_out_frameIddXadL_ZNS0_46nearest_neighbor_exact_bw_compute_source_indexEfiiEEEEvPKT_mmmmPS3_f:
        .type           _ZN2at6native53_GLOBAL__N__7c5e0505_20_UpSampleNearest1d_cu_19867e3837upsample_nearest1d_backward_out_frameIddXadL_ZNS0_46nearest_neighbor_exact_bw_compute_source_indexEfiiEEEEvPKT_mmmmPS3_f,@function
        .size           _ZN2at6native53_GLOBAL__N__7c5e0505_20_UpSampleNearest1d_cu_19867e3837upsample_nearest1d_backward_out_frameIddXadL_ZNS0_46nearest_neighbor_exact_bw_compute_source_indexEfiiEEEEvPKT_mmmmPS3_f,(.L_x_316 - _ZN2at6native53_GLOBAL__N__7c5e0505_20_UpSampleNearest1d_cu_19867e3837upsample_nearest1d_backward_out_frameIddXadL_ZNS0_46nearest_neighbor_exact_bw_compute_source_indexEfiiEEEEvPKT_mmmmPS3_f)
        .other          _ZN2at6native53_GLOBAL__N__7c5e0505_20_UpSampleNearest1d_cu_19867e3837upsample_nearest1d_backward_out_frameIddXadL_ZNS0_46nearest_neighbor_exact_bw_compute_source_indexEfiiEEEEvPKT_mmmmPS3_f,@"STO_CUDA_ENTRY STV_DEFAULT"
_ZN2at6native53_GLOBAL__N__7c5e0505_20_UpSampleNearest1d_cu_19867e3837upsample_nearest1d_backward_out_frameIddXadL_ZNS0_46nearest_neighbor_exact_bw_compute_source_indexEfiiEEEEvPKT_mmmmPS3_f:
        /* <DEDUP_REMOVED lines=21> */
[----:B------:R-:W-:Y:S05]  /*0150*/  CALL.REL.NOINC `($__internal_8_$__cuda_sm20_div_u64) ;  /* 0x0000000c00507944 */ /* 0x000fea0003c00000 */
[----:B------:R-:W-:Y:S01]  /*0160*/  IMAD.MOV R3, RZ, RZ, -R6 ;  /* 0x000000ffff037224 */ /* 0x000fe200078e0a06 */
[----:B------:R-:W-:-:S03]  /*0170*/  ULDC UR4, c[0x0][0x230] ;  /* 0x00008c0000047ab9 */ /* 0x000fc60000000800 */
[----:B------:R-:W-:Y:S01]  /*0180*/  IMAD R4, R3, UR4, R0 ;  /* 0x0000000403047c24 */ /* 0x000fe2000f8e0200 */
[----:B------:R-:W-:Y:S06]  /*0190*/  BRA `(.L_x_72) ;  /* 0x0000000000547947 */ /* 0x000fec0003800000 */
.L_x_71:
[----:B------:R-:W0:Y:S01]  /*01a0*/  I2F.U32.RP R4, UR10 ;  /* 0x0000000a00047d06 */ /* 0x000e220008209000 */
[----:B------:R-:W-:Y:S01]  /*01b0*/  ISETP.NE.U32.AND P2, PT, RZ, UR10, PT ;  /* 0x0000000aff007c0c */ /* 0x000fe2000bf45070 */
[----:B------:R-:W-:-:S06]  /*01c0*/  IMAD.MOV.U32 R7, RZ, RZ, RZ ;  /* 0x000000ffff077224 */ /* 0x000fcc00078e00ff */
[----:B0-----:R-:W0:Y:S02]  /*01d0*/  MUFU.RCP R4, R4 ;  /* 0x0000000400047308 */ /* 0x001e240000001000 */
[----:B0-----:R-:W-:-:S06]  /*01e0*/  IADD3 R2, R4, 0xffffffe, RZ ;  /* 0x0ffffffe04027810 */ /* 0x001fcc0007ffe0ff */
[----:B------:R0:W1:Y:S02]  /*01f0*/  F2I.FTZ.U32.TRUNC.NTZ R3, R2 ;  /* 0x0000000200037305 */ /* 0x000064000021f000 */
[----:B0-----:R-:W-:Y:S02]  /*0200*/  IMAD.MOV.U32 R2, RZ, RZ, RZ ;  /* 0x000000ffff027224 */ /* 0x001fe400078e00ff */
[----:B-1----:R-:W-:-:S04]  /*0210*/  IMAD.MOV R5, RZ, RZ, -R3 ;  /* 0x000000ffff057224 */ /* 0x002fc800078e0a03 */
[----:B------:R-:W-:-:S04]  /*0220*/  IMAD R5, R5, UR10, RZ ;  /* 0x0000000a05057c24 */ /* 0x000fc8000f8e02ff */
[----:B------:R-:W-:-:S06]  /*0230*/  IMAD.HI.U32 R3, R3, R5, R2 ;  /* 0x0000000503037227 */ /* 0x000fcc00078e0002 */
[----:B------:R-:W-:-:S05]  /*0240*/  IMAD.HI.U32 R6, R3, R0, RZ ;  /* 0x0000000003067227 */ /* 0x000fca00078e00ff */
[----:B------:R-:W-:-:S05]  /*0250*/  IADD3 R3, -R6, RZ, RZ ;  /* 0x000000ff06037210 */ /* 0x000fca0007ffe1ff */
[----:B------:R-:W-:-:S05]  /*0260*/  IMAD R3, R3, UR10, R0 ;  /* 0x0000000a03037c24 */ /* 0x000fca000f8e0200 */
[----:B------:R-:W-:-:S13]  /*0270*/  ISETP.GE.U32.AND P0, PT, R3, UR10, PT ;  /* 0x0000000a03007c0c */ /* 0x000fda000bf06070 */
[----:B------:R-:W-:Y:S02]  /*0280*/  @P0 VIADD R3, R3, -UR10 ;  /* 0x8000000a03030c36 */ /* 0x000fe40008000000 */
[----:B------:R-:W-:-:S03]  /*0290*/  @P0 VIADD R6, R6, 0x1 ;  /* 0x0000000106060836 */ /* 0x000fc60000000000 */
[----:B------:R-:W-:-:S13]  /*02a0*/  ISETP.GE.U32.AND P1, PT, R3, UR10, PT ;  /* 0x0000000a03007c0c */ /* 0x000fda000bf26070 */
[----:B------:R-:W-:Y:S02]  /*02b0*/  @P1 IADD3 R6, R6, 0x1, RZ ;  /* 0x0000000106061810 */ /* 0x000fe40007ffe0ff */
[----:B------:R-:W-:-:S05]  /*02c0*/  @!P2 LOP3.LUT R6, RZ, UR10, RZ, 0x33, !PT ;  /* 0x0000000aff06ac12 */ /* 0x000fca000f8e33ff */
[----:B------:R-:W-:-:S04]  /*02d0*/  IMAD.MOV R3, RZ, RZ, -R6 ;  /* 0x000000ffff037224 */ /* 0x000fc800078e0a06 */
[----:B------:R-:W-:-:S07]  /*02e0*/  IMAD R4, R3, UR10, R0 ;  /* 0x0000000a03047c24 */ /* 0x000fce000f8e0200 */
.L_x_72:
[----:B------:R-:W-:Y:S05]  /*02f0*/  BSYNC B0 ;  /* 0x0000000000007941 */ /* 0x000fea0003800000 */
.L_x_70:
[----:B------:R-:W-:Y:S01]  /*0300*/  ULDC UR4, c[0x0][0x224] ;  /* 0x0000890000047ab9 */ /* 0x000fe20000000800 */
[----:B------:R-:W-:Y:S01]  /*0310*/  BSSY B0, `(.L_x_73) ;  /* 0x000001b000007945 */ /* 0x000fe20003800000 */
[----:B------:R-:W-:-:S04]  /*0320*/  LOP3.LUT R2, R7, UR4, RZ, 0xfc, !PT ;  /* 0x0000000407027c12 */ /* 0x000fc8000f8efcff */
[----:B------:R-:W-:-:S13]  /*0330*/  ISETP.NE.U32.AND P0, PT, R2, RZ, PT ;  /* 0x000000ff0200720c */ /* 0x000fda0003f05070 */
[----:B------:R-:W-:Y:S05]  /*0340*/  @!P0 BRA `(.L_x_74) ;  /* 0x0000000000108947 */ /* 0x000fea0003800000 */
[----:B------:R-:W-:Y:S02]  /*0350*/  MOV R5, R7 ;  /* 0x0000000700057202 */ /* 0x000fe40000000f00 */
[----:B------:R-:W-:-:S07]  /*0360*/  MOV R8, 0x380 ;  /* 0x0000038000087802 */ /* 0x000fce0000000f00 */
[----:B------:R-:W-:Y:S05]  /*0370*/  CALL.REL.NOINC `($__internal_9_$__cuda_sm20_rem_u64) ;  /* 0x0000000c00dc7944 */ /* 0x000fea0003c00000 */
[----:B------:R-:W-:Y:S05]  /*0380*/  BRA `(.L_x_75) ;  /* 0x00000000004c7947 */ /* 0x000fea0003800000 */
.L_x_74:
[----:B------:R-:W-:Y:S02]  /*0390*/  ULDC UR4, c[0x0][0x220] ;  /* 0x0000880000047ab9 */ /* 0x000fe40000000800 */
[----:B------:R-:W0:Y:S01]  /*03a0*/  I2F.U32.RP R5, UR4 ;  /* 0x0000000400057d06 */ /* 0x000e220008209000 */
[----:B------:R-:W-:-:S07]  /*03b0*/  ISETP.NE.U32.AND P1, PT, RZ, UR4, PT ;  /* 0x00000004ff007c0c */ /* 0x000fce000bf25070 */
[----:B0-----:R-:W0:Y:S02]  /*03c0*/  MUFU.RCP R5, R5 ;  /* 0x0000000500057308 */ /* 0x001e240000001000 */
[----:B0-----:R-:W-:-:S06]  /*03d0*/  VIADD R2, R5, 0xffffffe ;  /* 0x0ffffffe05027836 */ /* 0x001fcc0000000000 */
        /* <DEDUP_REMOVED lines=12> */
[----:B------:R-:W-:-:S05]  /*04a0*/  @!P1 LOP3.LUT R6, RZ, UR4, RZ, 0x33, !PT ;  /* 0x00000004ff069c12 */ /* 0x000fca000f8e33ff */
[----:B------:R-:W-:-:S07]  /*04b0*/  IMAD.MOV.U32 R2, RZ, RZ, R6 ;  /* 0x000000ffff027224 */ /* 0x000fce00078e0006 */
.L_x_75:
[----:B------:R-:W-:Y:S05]  /*04c0*/  BSYNC B0 ;  /* 0x0000000000007941 */ /* 0x000fea0003800000 */
.L_x_73:
        /* <DEDUP_REMOVED lines=9> */
[----:B------:R-:W-:Y:S02]  /*0560*/  FFMA.FTZ R6, R4, R6, -0.5 ;  /* 0xbf00000004067423 */ /* 0x000fe40000010006 */
[----:B------:R-:W0:Y:S08]  /*0570*/  F2I.FTZ.CEIL.NTZ R3, R5 ;  /* 0x0000000500037305 */ /* 0x000e30000021b100 */
[----:B------:R-:W1:Y:S01]  /*0580*/  F2I.FTZ.CEIL.NTZ R4, R6 ;  /* 0x0000000600047305 */ /* 0x000e62000021b100 */
[----:B0-----:R-:W-:-:S02]  /*0590*/  VIMNMX R3, R3, UR4, PT ;  /* 0x0000000403037c48 */ /* 0x001fc4000bfe0100 */
[----:B-1----:R-:W-:Y:S01]  /*05a0*/  VIMNMX R4, R4, UR4, PT ;  /* 0x0000000404047c48 */ /* 0x002fe2000bfe0100 */
[----:B------:R-:W-:Y:S06]  /*05b0*/  @!P0 EXIT ;  /* 0x000000000000894d */ /* 0x000fec0003800000 */
[-C--:B------:R-:W-:Y:S01]  /*05c0*/  LOP3.LUT R6, RZ, R4.reuse, RZ, 0x33, !PT ;  /* 0x00000004ff067212 */ /* 0x080fe200078e33ff */
[C---:B------:R-:W-:Y:S01]  /*05d0*/  VIADD R5, R3.reuse, 0x1 ;  /* 0x0000000103057836 */ /* 0x040fe20000000000 */
[C---:B------:R-:W-:Y:S01]  /*05e0*/  IADD3 R24, -R3.reuse, R4, RZ ;  /* 0x0000000403187210 */ /* 0x040fe20007ffe1ff */
[----:B------:R-:W-:Y:S01]  /*05f0*/  UMOV UR4, URZ ;  /* 0x0000003f00047c82 */ /* 0x000fe20008000000 */
[----:B------:R-:W-:Y:S01]  /*0600*/  IADD3 R6, -R6, -0x2, -R3 ;  /* 0xfffffffe06067810 */ /* 0x000fe20007ffe903 */
[----:B------:R-:W-:Y:S01]  /*0610*/  ULDC.64 UR8, c[0x0][0x208] ;  /* 0x0000820000087ab9 */ /* 0x000fe20000000a00 */
[C---:B------:R-:W-:Y:S02]  /*0620*/  IADD3 R7, R3.reuse, 0x3, RZ ;  /* 0x0000000303077810 */ /* 0x040fe40007ffe0ff */
[----:B------:R-:W-:Y:S01]  /*0630*/  ISETP.GE.U32.AND P1, PT, R6, 0x3, PT ;  /* 0x000000030600780c */ /* 0x000fe20003f26070 */
[----:B------:R-:W-:Y:S01]  /*0640*/  VIADD R6, R3, 0x2 ;  /* 0x0000000203067836 */ /* 0x000fe20000000000 */
[----:B------:R-:W-:-:S11]  /*0650*/  LOP3.LUT R24, R24, 0x3, RZ, 0xc0, !PT ;  /* 0x0000000318187812 */ /* 0x000fd600078ec0ff */
.L_x_85:
[----:B------:R-:W0:Y:S01]  /*0660*/  LDC R9, c[0x0][0x220] ;  /* 0x00008800ff097b82 */ /* 0x000e220000000800 */
[----:B------:R-:W-:Y:S01]  /*0670*/  ISETP.GT.AND P0, PT, R4, R3, PT ;  /* 0x000000030400720c */ /* 0x000fe20003f04270 */
[----:B------:R-:W-:Y:S01]  /*0680*/  ULDC UR5, c[0x0][0x228] ;  /* 0x00008a0000057ab9 */ /* 0x000fe20000000800 */
[----:B------:R-:W-:Y:S01]  /*0690*/  BSSY B0, `(.L_x_76) ;  /* 0x0000076000007945 */ /* 0x000fe20003800000 */
[----:B------:R-:W-:Y:S01]  /*06a0*/  CS2R R16, SRZ ;  /* 0x0000000000107805 */ /* 0x000fe2000001ff00 */
[----:B0-----:R-:W-:-:S04]  /*06b0*/  IMAD R8, R9, UR4, R2 ;  /* 0x0000000409087c24 */ /* 0x001fc8000f8e0202 */
[----:B------:R-:W-:-:S05]  /*06c0*/  IMAD R15, R8, UR5, R3 ;  /* 0x00000005080f7c24 */ /* 0x000fca000f8e0203 */
[----:B------:R-:W-:Y:S05]  /*06d0*/  @!P0 BRA `(.L_x_77) ;  /* 0x0000000400c48947 */ /* 0x000fea0003800000 */
[----:B------:R-:W-:Y:S01]  /*06e0*/  ISETP.NE.AND P0, PT, R24, RZ, PT ;  /* 0x000000ff1800720c */ /* 0x000fe20003f05270 */
[----:B------:R-:W-:Y:S01]  /*06f0*/  BSSY B1, `(.L_x_78) ;  /* 0x0000016000017945 */ /* 0x000fe20003800000 */
[----:B------:R-:W-:Y:S01]  /*0700*/  IMAD.MOV.U32 R25, RZ, RZ, R3 ;  /* 0x000000ffff197224 */ /* 0x000fe200078e0003 */
[----:B------:R-:W-:Y:S01]  /*0710*/  CS2R R16, SRZ ;  /* 0x0000000000107805 */ /* 0x000fe2000001ff00 */
[----:B------:R-:W-:-:S09]  /*0720*/  IMAD.MOV.U32 R11, RZ, RZ, R15 ;  /* 0x000000ffff0b7224 */ /* 0x000fd200078e000f */
[----:B------:R-:W-:Y:S05]  /*0730*/  @!P0 BRA `(.L_x_79) ;  /* 0x0000000000448947 */ /* 0x000fea0003800000 */
[----:B------:R-:W0:Y:S02]  /*0740*/  LDC.64 R8, c[0x0][0x210] ;  /* 0x00008400ff087b82 */ /* 0x000e240000000a00 */
[----:B0-----:R-:W-:-:S05]  /*0750*/  IMAD.WIDE R8, R15, 0x8, R8 ;  /* 0x000000080f087825 */ /* 0x001fca00078e0208 */
[----:B------:R-:W2:Y:S01]  /*0760*/  LDG.E.64 R16, desc[UR8][R8.64] ;  /* 0x0000000808107981 */ /* 0x000ea2000c1e1b00 */
[----:B------:R-:W-:Y:S01]  /*0770*/  ISETP.NE.AND P0, PT, R24, 0x1, PT ;  /* 0x000000011800780c */ /* 0x000fe20003f05270 */
[----:B------:R-:W-:Y:S01]  /*0780*/  IMAD.MOV.U32 R25, RZ, RZ, R5 ;  /* 0x000000ffff197224 */ /* 0x000fe200078e0005 */
[----:B------:R-:W-:Y:S01]  /*0790*/  IADD3 R11, R15, 0x1, RZ ;  /* 0x000000010f0b7810 */ /* 0x000fe20007ffe0ff */
[----:B--2---:R-:W-:-:S10]  /*07a0*/  DADD R16, RZ, R16 ;  /* 0x00000000ff107229 */ /* 0x004fd40000000010 */
[----:B------:R-:W-:Y:S05]  /*07b0*/  @!P0 BRA `(.L_x_79) ;  /* 0x0000000000248947 */ /* 0x000fea0003800000 */
[----:B------:R-:W-:Y:S01]  /*07c0*/  ISETP.NE.AND P0, PT, R24, 0x2, PT ;  /* 0x000000021800780c */ /* 0x000fe20003f05270 */
[----:B------:R-:W2:-:S12]  /*07d0*/  LDG.E.64 R10, desc[UR8][R8.64+0x8] ;  /* 0x00000808080a7981 */ /* 0x000e98000c1e1b00 */
[----:B------:R-:W3:Y:S01]  /*07e0*/  @P0 LDG.E.64 R12, desc[UR8][R8.64+0x10] ;  /* 0x00001008080c0981 */ /* 0x000ee2000c1e1b00 */
[----:B------:R-:W-:Y:S01]  /*07f0*/  MOV R25, R6 ;  /* 0x0000000600197202 */ /* 0x000fe20000000f00 */
[----:B------:R-:W-:Y:S01]  /*0800*/  @P0 IMAD.MOV.U32 R25, RZ, RZ, R7 ;  /* 0x000000ffff190224 */ /* 0x000fe200078e0007 */
[----:B--2---:R-:W-:Y:S01]  /*0810*/  DADD R16, R16, R10 ;  /* 0x0000000010107229 */ /* 0x004fe2000000000a */
[C---:B------:R-:W-:Y:S02]  /*0820*/  VIADD R11, R15.reuse, 0x2 ;  /* 0x000000020f0b7836 */ /* 0x040fe40000000000 */
[----:B------:R-:W-:-:S05]  /*0830*/  @P0 VIADD R11, R15, 0x3 ;  /* 0x000000030f0b0836 */ /* 0x000fca0000000000 */
[----:B---3--:R-:W-:-:S11]  /*0840*/  @P0 DADD R16, R16, R12 ;  /* 0x0000000010100229 */ /* 0x008fd6000000000c */
.L_x_79:
[----:B------:R-:W-:Y:S05]  /*0850*/  BSYNC B1 ;  /* 0x0000000000017941 */ /* 0x000fea0003800000 */
.L_x_78:
        /* <DEDUP_REMOVED lines=10> */
[----:B------:R-:W-:Y:S01]  /*0900*/  PLOP3.LUT P0, PT, PT, PT, PT, 0x8, 0x0 ;  /* 0x000000000000781c */ /* 0x000fe20003f0e170 */
[----:B------:R-:W-:-:S12]  /*0910*/  VIADD R26, R4, 0xfffffff4 ;  /* 0xfffffff4041a7836 */ /* 0x000fd80000000000 */
.L_x_82:
[----:B------:R-:W2:Y:S04]  /*0920*/  LDG.E.64 R18, desc[UR8][R8.64+-0x10] ;  /* 0xfffff00808127981 */ /* 0x000ea8000c1e1b00 */
[----:B------:R-:W3:Y:S04]  /*0930*/  LDG.E.64 R22, desc[UR8][R8.64+-0x8] ;  /* 0xfffff80808167981 */ /* 0x000ee8000c1e1b00 */
[----:B------:R-:W4:Y:S04]  /*0940*/  LDG.E.64 R20, desc[UR8][R8.64] ;  /* 0x0000000808147981 */ /* 0x000f28000c1e1b00 */
[----:B------:R-:W5:Y:S04]  /*0950*/  LDG.E.64 R10, desc[UR8][R8.64+0x8] ;  /* 0x00000808080a7981 */ /* 0x000f68000c1e1b00 */
[----:B------:R-:W5:Y:S04]  /*0960*/  LDG.E.64 R12, desc[UR8][R8.64+0x10] ;  /* 0x00001008080c7981 */ /* 0x000f68000c1e1b00 */
[----:B------:R-:W5:Y:S01]  /*0970*/  LDG.E.64 R14, desc[UR8][R8.64+0x18] ;  /* 0x00001808080e7981 */ /* 0x000f62000c1e1b00 */
[----:B--2---:R-:W-:-:S03]  /*0980*/  DADD R18, R18, R16 ;  /* 0x0000000012127229 */ /* 0x004fc60000000010 */
[----:B------:R-:W2:Y:S05]  /*0990*/  LDG.E.64 R16, desc[UR8][R8.64+0x20] ;  /* 0x0000200808107981 */ /* 0x000eaa000c1e1b00 */
[----:B---3--:R-:W-:Y:S02]  /*09a0*/  DADD R22, R18, R22 ;  /* 0x0000000012167229 */ /* 0x008fe40000000016 */
[----:B------:R-:W3:Y:S06]  /*09b0*/  LDG.E.64 R18, desc[UR8][R8.64+0x28] ;  /* 0x0000280808127981 */ /* 0x000eec000c1e1b00 */
[----:B----4-:R-:W-:-:S02]  /*09c0*/  DADD R20, R22, R20 ;  /* 0x0000000016147229 */ /* 0x010fc40000000014 */
[----:B------:R-:W4:Y:S06]  /*09d0*/  LDG.E.64 R22, desc[UR8][R8.64+0x30] ;  /* 0x0000300808167981 */ /* 0x000f2c000c1e1b00 */
[----:B-----5:R-:W-:Y:S02]  /*09e0*/  DADD R10, R20, R10 ;  /* 0x00000000140a7229 */ /* 0x020fe4000000000a */
[----:B------:R-:W5:Y:S06]  /*09f0*/  LDG.E.64 R20, desc[UR8][R8.64+0x38] ;  /* 0x0000380808147981 */ /* 0x000f6c000c1e1b00 */
[----:B------:R-:W-:-:S02]  /*0a00*/  DADD R12, R10, R12 ;  /* 0x000000000a0c7229 */ /* 0x000fc4000000000c */
[----:B------:R-:W5:Y:S06]  /*0a10*/  LDG.E.64 R10, desc[UR8][R8.64+0x40] ;  /* 0x00004008080a7981 */ /* 0x000f6c000c1e1b00 */
[----:B------:R-:W-:Y:S02]  /*0a20*/  DADD R14, R12, R14 ;  /* 0x000000000c0e7229 */ /* 0x000fe4000000000e */
[----:B------:R-:W5:Y:S06]  /*0a30*/  LDG.E.64 R12, desc[UR8][R8.64+0x48] ;  /* 0x00004808080c7981 */ /* 0x000f6c000c1e1b00 */
[----:B--2---:R-:W-:-:S02]  /*0a40*/  DADD R16, R14, R16 ;  /* 0x000000000e107229 */ /* 0x004fc40000000010 */
[----:B------:R-:W2:Y:S06]  /*0a50*/  LDG.E.64 R14, desc[UR8][R8.64+0x50] ;  /* 0x00005008080e7981 */ /* 0x000eac000c1e1b00 */
[----:B---3--:R-:W-:Y:S02]  /*0a60*/  DADD R18, R16, R18 ;  /* 0x0000000010127229 */ /* 0x008fe40000000012 */
[----:B------:R-:W3:Y:S06]  /*0a70*/  LDG.E.64 R16, desc[UR8][R8.64+0x58] ;  /* 0x0000580808107981 */ /* 0x000eec000c1e1b00 */
[----:B----4-:R-:W-:-:S02]  /*0a80*/  DADD R22, R18, R22 ;  /* 0x0000000012167229 */ /* 0x010fc40000000016 */
[----:B------:R-:W4:Y:S06]  /*0a90*/  LDG.E.64 R18, desc[UR8][R8.64+0x60] ;  /* 0x0000600808127981 */ /* 0x000f2c000c1e1b00 */
[----:B-----5:R-:W-:Y:S02]  /*0aa0*/  DADD R20, R22, R20 ;  /* 0x0000000016147229 */ /* 0x020fe40000000014 */
[----:B------:R0:W5:Y:S01]  /*0ab0*/  LDG.E.64 R22, desc[UR8][R8.64+0x68] ;  /* 0x0000680808167981 */ /* 0x000162000c1e1b00 */
[----:B------:R-:W-:-:S04]  /*0ac0*/  IADD3 R25, R25, 0x10, RZ ;  /* 0x0000001019197810 */ /* 0x000fc80007ffe0ff */
[----:B------:R-:W-:Y:S01]  /*0ad0*/  ISETP.GE.AND P2, PT, R25, R26, PT ;  /* 0x0000001a1900720c */ /* 0x000fe20003f46270 */
[----:B------:R-:W-:-:S08]  /*0ae0*/  DADD R10, R20, R10 ;  /* 0x00000000140a7229 */ /* 0x000fd0000000000a */
[----:B------:R-:W-:Y:S01]  /*0af0*/  DADD R10, R10, R12 ;  /* 0x000000000a0a7229 */ /* 0x000fe2000000000c */
[----:B------:R-:W-:-:S05]  /*0b00*/  IADD3 R12, P3, R8, 0x80, RZ ;  /* 0x00000080080c7810 */ /* 0x000fca0007f7e0ff */
[----:B------:R-:W-:Y:S02]  /*0b10*/  IMAD.X R13, RZ, RZ, R9, P3 ;  /* 0x000000ffff0d7224 */ /* 0x000fe400018e0609 */
[----:B0-----:R-:W-:-:S03]  /*0b20*/  IMAD.MOV.U32 R8, RZ, RZ, R12 ;  /* 0x000000ffff087224 */ /* 0x001fc600078e000c */
[----:B------:R-:W-:Y:S01]  /*0b30*/  MOV R9, R13 ;  /* 0x0000000d00097202 */ /* 0x000fe20000000f00 */
[----:B--2---:R-:W-:-:S08]  /*0b40*/  DADD R10, R10, R14 ;  /* 0x000000000a0a7229 */ /* 0x004fd0000000000e */
[----:B---3--:R-:W-:-:S08]  /*0b50*/  DADD R10, R10, R16 ;  /* 0x000000000a0a7229 */ /* 0x008fd00000000010 */
[----:B----4-:R-:W-:-:S08]  /*0b60*/  DADD R10, R10, R18 ;  /* 0x000000000a0a7229 */ /* 0x010fd00000000012 */
[----:B-----5:R-:W-:Y:S01]  /*0b70*/  DADD R16, R10, R22 ;  /* 0x000000000a107229 */ /* 0x020fe20000000016 */
[----:B------:R-:W-:Y:S10]  /*0b80*/  @!P2 BRA `(.L_x_82) ;  /* 0xfffffffc0064a947 */ /* 0x000ff4000383ffff */
.L_x_81:
[----:B------:R-:W-:Y:S05]  /*0b90*/  BSYNC B1 ;  /* 0x0000000000017941 */ /* 0x000fea0003800000 */
.L_x_80:
[----:B------:R-:W-:Y:S01]  /*0ba0*/  IMAD.IADD R10, R4, 0x1, -R25 ;  /* 0x00000001040a7824 */ /* 0x000fe200078e0a19 */
[----:B------:R-:W-:Y:S04]  /*0bb0*/  BSSY B1, `(.L_x_83) ;  /* 0x0000019000017945 */ /* 0x000fe80003800000 */
[----:B------:R-:W-:-:S13]  /*0bc0*/  ISETP.GT.AND P2, PT, R10, 0x4, PT ;  /* 0x000000040a00780c */ /* 0x000fda0003f44270 */
[----:B------:R-:W-:Y:S05]  /*0bd0*/  @!P2 BRA `(.L_x_84) ;  /* 0x000000000058a947 */ /* 0x000fea0003800000 */
        /* <DEDUP_REMOVED lines=9> */
[----:B------:R0:W3:Y:S01]  /*0c70*/  LDG.E.64 R16, desc[UR8][R8.64+0x28] ;  /* 0x0000280808107981 */ /* 0x0000e2000c1e1b00 */
[----:B------:R-:W-:Y:S02]  /*0c80*/  PLOP3.LUT P0, PT, PT, PT, PT, 0x8, 0x0 ;  /* 0x000000000000781c */ /* 0x000fe40003f0e170 */
[----:B------:R-:W-:-:S03]  /*0c90*/  IADD3 R25, R25, 0x8, RZ ;  /* 0x0000000819197810 */ /* 0x000fc60007ffe0ff */
[----:B----4-:R-:W-:-:S08]  /*0ca0*/  DADD R18, R22, R18 ;  /* 0x0000000016127229 */ /* 0x010fd00000000012 */
[----:B-----5:R-:W-:-:S08]  /*0cb0*/  DADD R10, R18, R10 ;  /* 0x00000000120a7229 */ /* 0x020fd0000000000a */
[----:B------:R-:W-:Y:S01]  /*0cc0*/  DADD R10, R10, R12 ;  /* 0x000000000a0a7229 */ /* 0x000fe2000000000c */
[----:B------:R-:W-:-:S05]  /*0cd0*/  IADD3 R12, P2, R8, 0x40, RZ ;  /* 0x00000040080c7810 */ /* 0x000fca0007f5e0ff */
[----:B------:R-:W-:Y:S02]  /*0ce0*/  IMAD.X R13, RZ, RZ, R9, P2 ;  /* 0x000000ffff0d7224 */ /* 0x000fe400010e0609 */
[----:B------:R-:W-:Y:S01]  /*0cf0*/  DADD R10, R10, R14 ;  /* 0x000000000a0a7229 */ /* 0x000fe2000000000e */
[----:B0-----:R-:W-:Y:S02]  /*0d00*/  IMAD.MOV.U32 R8, RZ, RZ, R12 ;  /* 0x000000ffff087224 */ /* 0x001fe400078e000c */
[----:B------:R-:W-:-:S05]  /*0d10*/  IMAD.MOV.U32 R9, RZ, RZ, R13 ;  /* 0x000000ffff097224 */ /* 0x000fca00078e000d */
[----:B--2---:R-:W-:-:S08]  /*0d20*/  DADD R10, R10, R20 ;  /* 0x000000000a0a7229 */ /* 0x004fd00000000014 */
[----:B---3--:R-:W-:-:S11]  /*0d30*/  DADD R16, R10, R16 ;  /* 0x000000000a107229 */ /* 0x008fd60000000010 */
.L_x_84:
[----:B------:R-:W-:Y:S05]  /*0d40*/  BSYNC B1 ;  /* 0x0000000000017941 */ /* 0x000fea0003800000 */
.L_x_83:
[----:B------:R-:W-:-:S13]  /*0d50*/  ISETP.LT.OR P0, PT, R25, R4, P0 ;  /* 0x000000041900720c */ /* 0x000fda0000701670 */
[----:B------:R-:W-:Y:S05]  /*0d60*/  @!P0 BRA `(.L_x_77) ;  /* 0x0000000000208947 */ /* 0x000fea0003800000 */
[----:B------:R-:W2:Y:S04]  /*0d70*/  LDG.E.64 R18, desc[UR8][R8.64+-0x10] ;  /* 0xfffff00808127981 */ /* 0x000ea8000c1e1b00 */
[----:B------:R-:W3:Y:S04]  /*0d80*/  LDG.E.64 R12, desc[UR8][R8.64+-0x8] ;  /* 0xfffff808080c7981 */ /* 0x000ee8000c1e1b00 */
[----:B------:R-:W4:Y:S04]  /*0d90*/  LDG.E.64 R10, desc[UR8][R8.64] ;  /* 0x00000008080a7981 */ /* 0x000f28000c1e1b00 */
[----:B------:R-:W5:Y:S01]  /*0da0*/  LDG.E.64 R14, desc[UR8][R8.64+0x8] ;  /* 0x00000808080e7981 */ /* 0x000f62000c1e1b00 */
[----:B--2---:R-:W-:-:S08]  /*0db0*/  DADD R18, R16, R18 ;  /* 0x0000000010127229 */ /* 0x004fd00000000012 */
[----:B---3--:R-:W-:-:S08]  /*0dc0*/  DADD R12, R18, R12 ;  /* 0x00000000120c7229 */ /* 0x008fd0000000000c */
[----:B----4-:R-:W-:-:S08]  /*0dd0*/  DADD R10, R12, R10 ;  /* 0x000000000c0a7229 */ /* 0x010fd0000000000a */
[----:B-----5:R-:W-:-:S11]  /*0de0*/  DADD R16, R10, R14 ;  /* 0x000000000a107229 */ /* 0x020fd6000000000e */
.L_x_77:
[----:B------:R-:W-:Y:S05]  /*0df0*/  BSYNC B0 ;  /* 0x0000000000007941 */ /* 0x000fea0003800000 */
.L_x_76:
[----:B------:R-:W0:Y:S01]  /*0e00*/  LDC.64 R8, c[0x0][0x238] ;  /* 0x00008e00ff087b82 */ /* 0x000e220000000a00 */
[----:B------:R-:W-:-:S07]  /*0e10*/  UIADD3 UR4, UR4, 0x1, URZ ;  /* 0x0000000104047890 */ /* 0x000fce000fffe03f */
[----:B------:R-:W1:Y:S01]  /*0e20*/  LDC.64 R10, c[0x0][0x218] ;  /* 0x00008600ff0a7b82 */ /* 0x000e620000000a00 */
[C---:B0-----:R-:W-:Y:S01]  /*0e30*/  IMAD.WIDE R8, R0.reuse, 0x8, R8 ;  /* 0x0000000800087825 */ /* 0x041fe200078e0208 */
[----:B------:R-:W-:-:S04]  /*0e40*/  IADD3 R0, R0, UR6, RZ ;  /* 0x0000000600007c10 */ /* 0x000fc8000fffe0ff */
[----:B------:R0:W-:Y:S01]  /*0e50*/  STG.E.64 desc[UR8][R8.64], R16 ;  /* 0x0000001008007986 */ /* 0x0001e2000c101b08 */
[----:B-1----:R-:W-:-:S04]  /*0e60*/  ISETP.LE.U32.AND P0, PT, R10, UR4, PT ;  /* 0x000000040a007c0c */ /* 0x002fc8000bf03070 */
[----:B------:R-:W-:-:S13]  /*0e70*/  ISETP.GE.U32.AND.EX P0, PT, RZ, R11, PT, P0 ;  /* 0x0000000bff00720c */ /* 0x000fda0003f06100 */
[----:B0-----:R-:W-:Y:S05]  /*0e80*/  @!P0 BRA `(.L_x_85) ;  /* 0xfffffff400f48947 */ /* 0x001fea000383ffff */
[----:B------:R-:W-:Y:S05]  /*0e90*/  EXIT ;  /* 0x000000000000794d */ /* 0x000fea0003800000 */
        .weak           $__internal_8_$__cuda_sm20_div_u64
        .type           $__internal_8_$__cuda_sm20_div_u64,@function
        .size           $__internal_8_$__cuda_sm20_div_u64,($__internal_9_$__cuda_sm20_rem_u64 - $__internal_8_$__cuda_sm20_div_u64)
$__internal_8_$__cuda_sm20_div_u64:
        /* <DEDUP_REMOVED lines=24> */
[----:B------:R-:W-:-:S04]  /*1020*/  IMAD.HI.U32 R8, R9, R13, RZ ;  /* 0x0000000d09087227 */ /* 0x000fc800078e00ff */
[----:B------:R-:W-:Y:S02]  /*1030*/  IMAD.X R6, RZ, RZ, ~R7, P0 ;  /* 0x000000ffff067224 */ /* 0x000fe400000e0e07 */
[----:B------:R-:W-:Y:S02]  /*1040*/  IMAD.MOV.U32 R7, RZ, RZ, RZ ;  /* 0x000000ffff077224 */ /* 0x000fe400078e00ff */
        /* <DEDUP_REMOVED lines=19> */
[----:B------:R-:W-:-:S03]  /*1180*/  ISETP.GE.U32.AND P0, PT, R13, R2, PT ;  /* 0x000000020d00720c */ /* 0x000fc60003f06070 */
[----:B------:R-:W-:Y:S01]  /*1190*/  IMAD.X R12, R5, 0x1, ~R6, P1 ;  /* 0x00000001050c7824 */ /* 0x000fe200008e0e06 */
[----:B------:R-:W-:Y:S02]  /*11a0*/  IADD3 R5, P1, R13, -R2, RZ ;  /* 0x800000020d057210 */ /* 0x000fe40007f3e0ff */
[----:B------:R-:W-:Y:S02]  /*11b0*/  IADD3 R6, P2, R9, 0x1, RZ ;  /* 0x0000000109067810 */ /* 0x000fe40007f5e0ff */
[C---:B------:R-:W-:Y:S01]  /*11c0*/  ISETP.GE.U32.AND.EX P0, PT, R12.reuse, R3, PT, P0 ;  /* 0x000000030c00720c */ /* 0x040fe20003f06100 */
[----:B------:R-:W-:Y:S01]  /*11d0*/  IMAD.X R10, R12, 0x1, ~R3, P1 ;  /* 0x000000010c0a7824 */ /* 0x000fe200008e0e03 */
[----:B------:R-:W-:Y:S02]  /*11e0*/  IADD3.X R8, RZ, R11, RZ, P2, !PT ;  /* 0x0000000bff087210 */ /* 0x000fe400017fe4ff */
[----:B------:R-:W-:Y:S02]  /*11f0*/  SEL R9, R6, R9, P0 ;  /* 0x0000000906097207 */ /* 0x000fe40000000000 */
[----:B------:R-:W-:-:S02]  /*1200*/  SEL R5, R5, R13, P0 ;  /* 0x0000000d05057207 */ /* 0x000fc40000000000 */
[----:B------:R-:W-:Y:S02]  /*1210*/  SEL R8, R8, R11, P0 ;  /* 0x0000000b08087207 */ /* 0x000fe40000000000 */
[----:B------:R-:W-:Y:S02]  /*1220*/  IADD3 R6, P2, R9, 0x1, RZ ;  /* 0x0000000109067810 */ /* 0x000fe40007f5e0ff */
[----:B------:R-:W-:Y:S02]  /*1230*/  SEL R10, R10, R12, P0 ;  /* 0x0000000c0a0a7207 */ /* 0x000fe40000000000 */
[----:B------:R-:W-:Y:S01]  /*1240*/  ISETP.GE.U32.AND P0, PT, R5, R2, PT ;  /* 0x000000020500720c */ /* 0x000fe20003f06070 */
[----:B------:R-:W-:Y:S01]  /*1250*/  IMAD.X R7, RZ, RZ, R8, P2 ;  /* 0x000000ffff077224 */ /* 0x000fe200010e0608 */
[----:B------:R-:W-:Y:S01]  /*1260*/  ISETP.NE.U32.AND P1, PT, R2, RZ, PT ;  /* 0x000000ff0200720c */ /* 0x000fe20003f25070 */
[----:B------:R-:W-:Y:S01]  /*1270*/  IMAD.MOV.U32 R5, RZ, RZ, 0x0 ;  /* 0x00000000ff057424 */ /* 0x000fe200078e00ff */
[----:B------:R-:W-:-:S02]  /*1280*/  ISETP.GE.U32.AND.EX P0, PT, R10, R3, PT, P0 ;  /* 0x000000030a00720c */ /* 0x000fc40003f06100 */
[----:B------:R-:W-:Y:S02]  /*1290*/  ISETP.NE.AND.EX P1, PT, R3, RZ, PT, P1 ;  /* 0x000000ff0300720c */ /* 0x000fe40003f25310 */
[----:B------:R-:W-:Y:S02]  /*12a0*/  SEL R6, R6, R9, P0 ;  /* 0x0000000906067207 */ /* 0x000fe40000000000 */
[----:B------:R-:W-:Y:S02]  /*12b0*/  SEL R7, R7, R8, P0 ;  /* 0x0000000807077207 */ /* 0x000fe40000000000 */
[----:B------:R-:W-:Y:S02]  /*12c0*/  SEL R6, R6, 0xffffffff, P1 ;  /* 0xffffffff06067807 */ /* 0x000fe40000800000 */
[----:B------:R-:W-:Y:S01]  /*12d0*/  SEL R7, R7, 0xffffffff, P1 ;  /* 0xffffffff07077807 */ /* 0x000fe20000800000 */
[----:B------:R-:W-:Y:S06]  /*12e0*/  RET.REL.NODEC R4 `(_ZN2at6native53_GLOBAL__N__7c5e0505_20_UpSampleNearest1d_cu_19867e3837upsample_nearest1d_backward_out_frameIddXadL_ZNS0_46nearest_neighbor_exact_bw_compute_source_indexEfiiEEEEvPKT_mmmmPS3_f) ;  /* 0xffffffec04447950 */ /* 0x000fec0003c3ffff */
        .weak           $__internal_9_$__cuda_sm20_rem_u64
        .type           $__internal_9_$__cuda_sm20_rem_u64,@function
        .size           $__internal_9_$__cuda_sm20_rem_u64,(.L_x_316 - $__internal_9_$__cuda_sm20_rem_u64)
$__internal_9_$__cuda_sm20_rem_u64:
[----:B------:R-:W-:Y:S01]  /*12f0*/  ULDC.64 UR4, c[0x0][0x220] ;  /* 0x0000880000047ab9 */ /* 0x000fe20000000a00 */
[----:B------:R-:W0:Y:S01]  /*1300*/  LDC.64 R2, c[0x0][0x220] ;  /* 0x00008800ff027b82 */ /* 0x000e220000000a00 */
[----:B------:R-:W1:Y:S08]  /*1310*/  I2F.U64.RP R7, UR4 ;  /* 0x0000000400077d12 */ /* 0x000e700008309000 */
[----:B-1----:R-:W1:Y:S02]  /*1320*/  MUFU.RCP R7, R7 ;  /* 0x0000000700077308 */ /* 0x002e640000001000 */
[----:B-1----:R-:W-:-:S06]  /*1330*/  IADD3 R10, R7, 0x1ffffffe, RZ ;  /* 0x1ffffffe070a7810 */ /* 0x002fcc0007ffe0ff */
[----:B------:R-:W0:Y:S02]  /*1340*/  F2I.U64.TRUNC R10, R10 ;  /* 0x0000000a000a7311 */ /* 0x000e24000020d800 */
[----:B0-----:R-:W-:-:S04]  /*1350*/  IMAD.WIDE.U32 R12, R10, R2, RZ ;  /* 0x000000020a0c7225 */ /* 0x001fc800078e00ff */
[C---:B------:R-:W-:Y:S01]  /*1360*/  IMAD R9, R10.reuse, R3, R13 ;  /* 0x000000030a097224 */ /* 0x040fe200078e020d */
[----:B------:R-:W-:Y:S02]  /*1370*/  IADD3 R15, P0, RZ, -R12, RZ ;  /* 0x8000000cff0f7210 */ /* 0x000fe40007f1e0ff */
[----:B------:R-:W-:Y:S01]  /*1380*/  MOV R13, R10 ;  /* 0x0000000a000d7202 */ /* 0x000fe20000000f00 */
        /* <DEDUP_REMOVED lines=14> */
[----:B------:R-:W-:-:S03]  /*1470*/  IMAD.HI.U32 R12, R13, R11, RZ ;  /* 0x0000000b0d0c7227 */ /* 0x000fc600078e00ff */
[----:B------:R-:W-:-:S05]  /*1480*/  IADD3.X R10, RZ, ~R9, RZ, P0, !PT ;  /* 0x80000009ff0a7210 */ /* 0x000fca00007fe4ff */
        /* <DEDUP_REMOVED lines=20> */
[-C--:B------:R-:W-:Y:S02]  /*15d0*/  ISETP.GE.U32.AND P0, PT, R11, R2.reuse, PT ;  /* 0x000000020b00720c */ /* 0x080fe40003f06070 */
[----:B------:R-:W-:Y:S01]  /*15e0*/  MOV R9, 0x0 ;  /* 0x0000000000097802 */ /* 0x000fe20000000f00 */
[----:B------:R-:W-:Y:S01]  /*15f0*/  IMAD.X R10, R5, 0x1, ~R6, P1 ;  /* 0x00000001050a7824 */ /* 0x000fe200008e0e06 */
[----:B------:R-:W-:-:S04]  /*1600*/  IADD3 R5, P1, R11, -R2, RZ ;  /* 0x800000020b057210 */ /* 0x000fc80007f3e0ff */
[CC--:B------:R-:W-:Y:S02]  /*1610*/  ISETP.GE.U32.AND.EX P0, PT, R10.reuse, R3.reuse, PT, P0 ;  /* 0x000000030a00720c */ /* 0x0c0fe40003f06100 */
[----:B------:R-:W-:Y:S02]  /*1620*/  IADD3.X R6, R10, ~R3, RZ, P1, !PT ;  /* 0x800000030a067210 */ /* 0x000fe40000ffe4ff */
[----:B------:R-:W-:Y:S02]  /*1630*/  SEL R5, R5, R11, P0 ;  /* 0x0000000b05057207 */ /* 0x000fe40000000000 */
[----:B------:R-:W-:Y:S02]  /*1640*/  SEL R6, R6, R10, P0 ;  /* 0x0000000a06067207 */ /* 0x000fe40000000000 */
[C---:B------:R-:W-:Y:S02]  /*1650*/  ISETP.GE.U32.AND P0, PT, R5.reuse, R2, PT ;  /* 0x000000020500720c */ /* 0x040fe40003f06070 */
[----:B------:R-:W-:Y:S01]  /*1660*/  ISETP.NE.U32.AND P1, PT, R2, RZ, PT ;  /* 0x000000ff0200720c */ /* 0x000fe20003f25070 */
[----:B------:R-:W-:Y:S01]  /*1670*/  IMAD.IADD R2, R5, 0x1, -R2 ;  /* 0x0000000105027824 */ /* 0x000fe200078e0a02 */
[----:B------:R-:W-:-:S02]  /*1680*/  ISETP.GE.U32.AND.EX P0, PT, R6, R3, PT, P0 ;  /* 0x000000030600720c */ /* 0x000fc40003f06100 */
[----:B------:R-:W-:Y:S02]  /*1690*/  ISETP.NE.AND.EX P1, PT, R3, RZ, PT, P1 ;  /* 0x000000ff0300720c */ /* 0x000fe40003f25310 */
[----:B------:R-:W-:-:S04]  /*16a0*/  SEL R2, R2, R5, P0 ;  /* 0x0000000502027207 */ /* 0x000fc80000000000 */
[----:B------:R-:W-:Y:S01]  /*16b0*/  SEL R2, R2, 0xffffffff, P1 ;  /* 0xffffffff02027807 */ /* 0x000fe20000800000 */
[----:B------:R-:W-:Y:S06]  /*16c0*/  RET.REL.NODEC R8 `(_ZN2at6native53_GLOBAL__N__7c5e0505_20_UpSampleNearest1d_cu_19867e3837upsample_nearest1d_backward_out_frameIddXadL_ZNS0_46nearest_neighbor_exact_bw_compute_source_indexEfiiEEEEvPKT_mmmmPS3_f) ;  /* 0xffffffe8084c7950 */ /* 0x000fec0003c3ffff */
.L_x_86:
        /* <DEDUP_REMOVED lines=11> */
.L_x_316:


//--------------------- .text._ZN2at6native53_GLOBAL__N__7c5e0505_20_UpSampleNearest1d_cu_19867e3837upsample_nearest1d_backward_out_frameIhlXadL_ZNS0_40nearest_neighbor_bw_compute_source_indexEfiiEEEEvPKT_mmmmPS3_f --------------------------
	.section	.text._ZN2at6native53_GLOBAL__N__7c5e0505_20_UpSampleNearest1d_cu_19867e3837upsample_nearest1d_backward_out_frameIhlXadL_ZNS0_40nearest_neighbor_bw_compute_source_indexEfiiEEEEvPKT_mmmmPS3_f,"ax",@progbits
	.align	128
.text._ZN2at6native53_GLOBAL__N__7c5e0505_20_UpSampleNearest1d_cu_19867e3837upsample_nearest1d_backward_out_frameIhlXadL_ZNS0_40nearest_neighbor_bw_compute_source_indexEfiiEEEEvPKT_mmmmPS3_f:
        .type           _ZN2at6native53_GLOBAL__N__7c5e0505_20_UpSampleNearest1d_cu_19867e3837upsample_nearest1d_backward_out_frameIhlXadL_ZNS0_40nearest_neighbor_bw_compute_source_indexEfiiEEEEvPKT_mmmmPS3_f,@function
        .size           _ZN2at6native53_GLOBAL__N__7c5e0505_20_UpSampleNearest1d_cu_19867e3837upsample_nearest1d_backward_out_frameIhlXadL_ZNS0_40nearest_neighbor_bw_compute_source_indexEfiiEEEEvPKT_mmmmPS3_f,(.L_x_319 - _ZN2at6native53_GLOBAL__N__7c5e0505_20_UpSampleNearest1d_cu_19867e3837upsample_nearest1d_backward_out_frameIhlXadL_ZNS0_40nearest_neighbor_bw_compute_source_indexEfiiEEEEvPKT_mmmmPS3_f)
        .other          _ZN2at6native53_GLOBAL__N__7c5e0505_20_UpSampleNearest1d_cu_19867e3837upsample_nearest1d_backward_out_frameIhlXadL_ZNS0_40nearest_neighbor_bw_compute_source_indexEfiiEEEEvPKT_mmmmPS3_f,@"STO_CUDA_ENTRY STV_DEFAULT"
_ZN2at6native53_GLOBAL__N__7c5e0505_20_UpSampleNearest1d_cu_19867e3837upsample_nearest1d_backward_out_frameIhlXadL_ZNS0_40nearest_neighbor_bw_compute_source_indexEfiiEEEEvPKT_mmmmPS3_f:
        /* <DEDUP_REMOVED lines=21> */
[----:B------:R-:W-:Y:S05]  /*0150*/  CALL.REL.NOINC `($__internal_10_$__cuda_sm20_div_u64) ;  /* 0x0000000c00447944 */ /* 0x000fea0003c00000 */
[----:B------:R-:W-:Y:S01]  /*0160*/  IMAD.MOV R3, RZ, RZ, -R6 ;  /* 0x000000ffff037224 */ /* 0x000fe200078e0a06 */
[----:B------:R-:W-:-:S03]  /*0170*/  ULDC UR4, c[0x0][0x230] ;  /* 0x00008c0000047ab9 */ /* 0x000fc60000000800 */
[----:B------:R-:W-:Y:S01]  /*0180*/  IMAD R4, R3, UR4, R0 ;  /* 0x0000000403047c24 */ /* 0x000fe2000f8e0200 */
[----:B------:R-:W-:Y:S06]  /*0190*/  BRA `(.L_x_89) ;  /* 0x0000000000547947 */ /* 0x000fec0003800000 */
.L_x_88:
        /* <DEDUP_REMOVED lines=21> */
.L_x_89:
[----:B------:R-:W-:Y:S05]  /*02f0*/  BSYNC B0 ;  /* 0x0000000000007941 */ /* 0x000fea0003800000 */
.L_x_87:
[----:B------:R-:W-:Y:S01]  /*0300*/  ULDC UR4, c[0x0][0x224] ;  /* 0x0000890000047ab9 */ /* 0x000fe20000000800 */
[----:B------:R-:W-:Y:S01]  /*0310*/  BSSY B0, `(.L_x_90) ;  /* 0x000001b000007945 */ /* 0x000fe20003800000 */
[----:B------:R-:W-:-:S04]  /*0320*/  LOP3.LUT R2, R7, UR4, RZ, 0xfc, !PT ;  /* 0x0000000407027c12 */ /* 0x000fc8000f8efcff */
[----:B------:R-:W-:-:S13]  /*0330*/  ISETP.NE.U32.AND P0, PT, R2, RZ, PT ;  /* 0x000000ff0200720c */ /* 0x000fda0003f05070 */
[----:B------:R-:W-:Y:S05]  /*0340*/  @!P0 BRA `(.L_x_91) ;  /* 0x0000000000148947 */ /* 0x000fea0003800000 */
[----:B------:R-:W-:Y:S01]  /*0350*/  IMAD.MOV.U32 R5, RZ, RZ, R7 ;  /* 0x000000ffff057224 */ /* 0x000fe200078e0007 */
[----:B------:R-:W-:-:S07]  /*0360*/  MOV R8, 0x380 ;  /* 0x0000038000087802 */ /* 0x000fce0000000f00 */
[----:B------:R-:W-:Y:S05]  /*0370*/  CALL.REL.NOINC `($__internal_11_$__cuda_sm20_rem_u64) ;  /* 0x0000000c00d07944 */ /* 0x000fea0003c00000 */
[----:B------:R-:W-:Y:S01]  /*0380*/  IMAD.MOV.U32 R8, RZ, RZ, R2 ;  /* 0x000000ffff087224 */ /* 0x000fe200078e0002 */
[----:B------:R-:W-:Y:S06]  /*0390*/  BRA `(.L_x_92) ;  /* 0x0000000000487947 */ /* 0x000fec0003800000 */
.L_x_91:
        /* <DEDUP_REMOVED lines=18> */
.L_x_92:
[----:B------:R-:W-:Y:S05]  /*04c0*/  BSYNC B0 ;  /* 0x0000000000007941 */ /* 0x000fea0003800000 */
.L_x_90:
[----:B------:R-:W-:Y:S01]  /*04d0*/  I2FP.F32.S32 R2, R4 ;  /* 0x0000000400027245 */ /* 0x000fe20000201400 */
[----:B------:R-:W-:Y:S01]  /*04e0*/  VIADD R4, R4, 0x1 ;  /* 0x0000000104047836 */ /* 0x000fe20000000000 */
[----:B------:R-:W-:-:S03]  /*04f0*/  ULDC UR4, c[0x0][0x240] ;  /* 0x0000900000047ab9 */ /* 0x000fc60000000800 */
[----:B------:R-:W-:Y:S01]  /*0500*/  FMUL.FTZ R2, R2, UR4 ;  /* 0x0000000402027c20 */ /* 0x000fe20008410000 */
[----:B------:R-:W-:-:S05]  /*0510*/  I2FP.F32.S32 R4, R4 ;  /* 0x0000000400047245 */ /* 0x000fca0000201400 */
[----:B------:R-:W-:Y:S01]  /*0520*/  FMUL.FTZ R4, R4, UR4 ;  /* 0x0000000404047c20 */ /* 0x000fe20008410000 */
[----:B------:R-:W-:Y:S01]  /*0530*/  ULDC.64 UR4, c[0x0][0x218] ;  /* 0x0000860000047ab9 */ /* 0x000fe20000000a00 */
[----:B------:R-:W0:Y:S01]  /*0540*/  F2I.FTZ.CEIL.NTZ R2, R2 ;  /* 0x0000000200027305 */ /* 0x000e22000021b100 */
[----:B------:R-:W-:Y:S01]  /*0550*/  ISETP.NE.U32.AND P0, PT, RZ, UR4, PT ;  /* 0x00000004ff007c0c */ /* 0x000fe2000bf05070 */
[----:B------:R-:W-:-:S03]  /*0560*/  ULDC UR4, c[0x0][0x228] ;  /* 0x00008a0000047ab9 */ /* 0x000fc60000000800 */
[----:B------:R-:W-:-:S03]  /*0570*/  ISETP.NE.AND.EX P0, PT, RZ, UR5, PT, P0 ;  /* 0x00000005ff007c0c */ /* 0x000fc6000bf05300 */
[----:B------:R-:W1:Y:S01]  /*0580*/  F2I.FTZ.CEIL.NTZ R4, R4 ;  /* 0x0000000400047305 */ /* 0x000e62000021b100 */
[----:B0-----:R-:W-:Y:S02]  /*0590*/  VIMNMX R9, R2, UR4, PT ;  /* 0x0000000402097c48 */ /* 0x001fe4000bfe0100 */
[----:B-1----:R-:W-:-:S07]  /*05a0*/  VIMNMX R10, R4, UR4, PT ;  /* 0x00000004040a7c48 */ /* 0x002fce000bfe0100 */
[----:B------:R-:W-:Y:S05]  /*05b0*/  @!P0 EXIT ;  /* 0x000000000000894d */ /* 0x000fea0003800000 */
[----:B------:R-:W-:Y:S01]  /*05c0*/  LOP3.LUT R2, RZ, R10, RZ, 0x33, !PT ;  /* 0x0000000aff027212 */ /* 0x000fe200078e33ff */
[--C-:B------:R-:W-:Y:S01]  /*05d0*/  IMAD.IADD R11, R10, 0x1, -R9.reuse ;  /* 0x000000010a0b7824 */ /* 0x100fe200078e0a09 */
[----:B------:R-:W-:Y:S01]  /*05e0*/  UMOV UR4, URZ ;  /* 0x0000003f00047c82 */ /* 0x000fe20008000000 */
[----:B------:R-:W-:Y:S01]  /*05f0*/  ULDC.64 UR8, c[0x0][0x208] ;  /* 0x0000820000087ab9 */ /* 0x000fe20000000a00 */
[----:B------:R-:W-:-:S04]  /*0600*/  IADD3 R2, -R2, -0x2, -R9 ;  /* 0xfffffffe02027810 */ /* 0x000fc80007ffe909 */
[----:B------:R-:W-:-:S13]  /*0610*/  ISETP.GE.U32.AND P1, PT, R2, 0x3, PT ;  /* 0x000000030200780c */ /* 0x000fda0003f26070 */
.L_x_104:
        /* <DEDUP_REMOVED lines=24> */
.L_x_101:
        /* <DEDUP_REMOVED lines=39> */
.L_x_100:
[----:B------:R-:W-:Y:S05]  /*0a10*/  BSYNC B3 ;  /* 0x0000000000037941 */ /* 0x000fea0003800000 */
.L_x_99:
        /* <DEDUP_REMOVED lines=24> */
.L_x_103:
[----:B------:R-:W-:Y:S05]  /*0ba0*/  BSYNC B3 ;  /* 0x0000000000037941 */ /* 0x000fea0003800000 */
.L_x_102:
[----:B------:R-:W-:-:S13]  /*0bb0*/  ISETP.NE.OR P0, PT, R14, RZ, P0 ;  /* 0x000000ff0e00720c */ /* 0x000fda0000705670 */
[----:B------:R-:W-:Y:S05]  /*0bc0*/  @!P0 BREAK B0 ;  /* 0x0000000000008942 */ /* 0x000fea0003800000 */
[----:B------:R-:W-:Y:S05]  /*0bd0*/  @!P0 BRA `(.L_x_96) ;  /* 0x0000000000348947 */ /* 0x000fea0003800000 */
.L_x_98:
[----:B------:R-:W-:Y:S05]  /*0be0*/  BSYNC B0 ;  /* 0x0000000000007941 */ /* 0x000fea0003800000 */
.L_x_97:
        /* <DEDUP_REMOVED lines=12> */
.L_x_96:
[----:B------:R-:W-:Y:S05]  /*0cb0*/  BSYNC B1 ;  /* 0x0000000000017941 */ /* 0x000fea0003800000 */
.L_x_95:
        /* <DEDUP_REMOVED lines=14> */
.L_x_94:
[----:B------:R-:W-:Y:S05]  /*0da0*/  BSYNC B2 ;  /* 0x0000000000027941 */ /* 0x000fea0003800000 */
.L_x_93:
        /* <DEDUP_REMOVED lines=12> */
        .weak           $__internal_10_$__cuda_sm20_div_u64
        .type           $__internal_10_$__cuda_sm20_div_u64,@function
        .size           $__internal_10_$__cuda_sm20_div_u64,($__internal_11_$__cuda_sm20_rem_u64 - $__internal_10_$__cuda_sm20_div_u64)
$__internal_10_$__cuda_sm20_div_u64:
        /* <DEDUP_REMOVED lines=68> */
[----:B------:R-:W-:Y:S06]  /*12b0*/  RET.REL.NODEC R4 `(_ZN2at6native53_GLOBAL__N__7c5e0505_20_UpSampleNearest1d_cu_19867e3837upsample_nearest1d_backward_out_frameIhlXadL_ZNS0_40nearest_neighbor_bw_compute_source_indexEfiiEEEEvPKT_mmmmPS3_f) ;  /* 0xffffffec04507950 */ /* 0x000fec0003c3ffff */
        .weak           $__internal_11_$__cuda_sm20_rem_u64
        .type           $__internal_11_$__cuda_sm20_rem_u64,@function
        .size           $__internal_11_$__cuda_sm20_rem_u64,(.L_x_319 - $__internal_11_$__cuda_sm20_rem_u64)
$__internal_11_$__cuda_sm20_rem_u64:
        /* <DEDUP_REMOVED lines=61> */
[----:B------:R-:W-:Y:S06]  /*1690*/  RET.REL.NODEC R8 `(_ZN2at6native53_GLOBAL__N__7c5e0505_20_UpSampleNearest1d_cu_19867e3837upsample_nearest1d_backward_out_frameIhlXadL_ZNS0_40nearest_neighbor_bw_compute_source_indexEfiiEEEEvPKT_mmmmPS3_f) ;  /* 0xffffffe808587950 */ /* 0x000fec0003c3ffff */
.L_x_105:
        /* <DEDUP_REMOVED lines=14> */
.L_x_319:


//--------------------- .text._ZN2at6native53_GLOBAL__N__7c5e0505_20_UpSampleNearest1d_cu_19867e3837upsample_nearest1d_backward_out_frameIN3c108BFloat16EfXadL_ZNS0_40nearest_neighbor_bw_compute_source_indexEfiiEEEEvPKT_mmmmPS5_f --------------------------
	.section	.text._ZN2at6native53_GLOBAL__N__7c5e0505_20_UpSampleNearest1d_cu_19867e3837upsample_nearest1d_backward_out_frameIN3c108BFloat16EfXadL_ZNS0_40nearest_neighbor_bw_compute_source_indexEfiiEEEEvPKT_mmmmPS5_f,"ax",@progbits
	.align	128
.text._ZN2at6native53_GLOBAL__N__7c5e0505_20_UpSampleNearest1d_cu_19867e3837upsample_nearest1d_backward_out_frameIN3c108BFloat16EfXadL_ZNS0_40nearest_neighbor_bw_compute_source_indexEfiiEEEEvPKT_mmmmPS5_f:
        .type           _ZN2at6native53_GLOBAL__N__7c5e0505_20_UpSampleNearest1d_cu_19867e3837upsample_nearest1d_backward_out_frameIN3c108BFloat16EfXadL_ZNS0_40nearest_neighbor_bw_compute_source_indexEfiiEEEEvPKT_mmmmPS5_f,@function
        .size           _ZN2at6native53_GLOBAL__N__7c5e0505_20_UpSampleNearest1d_cu_19867e3837upsample_nearest1d_backward_out_frameIN3c108BFloat16EfXadL_ZNS0_40nearest_neighbor_bw_compute_source_indexEfiiEEEEvPKT_mmmmPS5_f,(.L_x_322 - _ZN2at6native53_GLOBAL__N__7c5e0505_20_UpSampleNearest1d_cu_19867e3837upsample_nearest1d_backward_out_frameIN3c108BFloat16EfXadL_ZNS0_40nearest_neighbor_bw_compute_source_indexEfiiEEEEvPKT_mmmmPS5_f)
        .other          _ZN2at6native53_GLOBAL__N__7c5e0505_20_UpSampleNearest1d_cu_19867e3837upsample_nearest1d_backward_out_frameIN3c108BFloat16EfXadL_ZNS0_40nearest_neighbor_bw_compute_source_indexEfiiEEEEvPKT_mmmmPS5_f,@"STO_CUDA_ENTRY STV_DEFAULT"
_ZN2at6native53_GLOBAL__N__7c5e0505_20_UpSampleNearest1d_cu_19867e3837upsample_nearest1d_backward_out_frameIN3c108BFloat16EfXadL_ZNS0_40nearest_neighbor_bw_compute_source_indexEfiiEEEEvPKT_mmmmPS5_f:
        /* <DEDUP_REMOVED lines=21> */
[----:B------:R-:W-:Y:S05]  /*0150*/  CALL.REL.NOINC `($__internal_12_$__cuda_sm20_div_u64) ;  /* 0x0000000c00bc7944 */ /* 0x000fea0003c00000 */
[----:B------:R-:W-:Y:S01]  /*0160*/  IMAD.MOV R5, RZ, RZ, -R6 ;  /* 0x000000ffff057224 */ /* 0x000fe200078e0a06 */
[----:B------:R-:W-:-:S03]  /*0170*/  ULDC UR4, c[0x0][0x230] ;  /* 0x00008c0000047ab9 */ /* 0x000fc60000000800 */
[----:B------:R-:W-:Y:S01]  /*0180*/  IMAD R5, R5, UR4, R0 ;  /* 0x0000000405057c24 */ /* 0x000fe2000f8e0200 */
[----:B------:R-:W-:Y:S06]  /*0190*/  BRA `(.L_x_108) ;  /* 0x0000000000547947 */ /* 0x000fec0003800000 */
.L_x_107:
        /* <DEDUP_REMOVED lines=21> */
.L_x_108:
[----:B------:R-:W-:Y:S05]  /*02f0*/  BSYNC B0 ;  /* 0x0000000000007941 */ /* 0x000fea0003800000 */
.L_x_106:
[----:B------:R-:W-:Y:S01]  /*0300*/  ULDC UR4, c[0x0][0x224] ;  /* 0x0000890000047ab9 */ /* 0x000fe20000000800 */
[----:B------:R-:W-:Y:S01]  /*0310*/  BSSY B0, `(.L_x_109) ;  /* 0x000001a000007945 */ /* 0x000fe20003800000 */
[----:B------:R-:W-:-:S04]  /*0320*/  LOP3.LUT R2, R7, UR4, RZ, 0xfc, !PT ;  /* 0x0000000407027c12 */ /* 0x000fc8000f8efcff */
[----:B------:R-:W-:-:S13]  /*0330*/  ISETP.NE.U32.AND P0, PT, R2, RZ, PT ;  /* 0x000000ff0200720c */ /* 0x000fda0003f05070 */
[----:B------:R-:W-:Y:S05]  /*0340*/  @!P0 BRA `(.L_x_110) ;  /* 0x0000000000108947 */ /* 0x000fea0003800000 */
[----:B------:R-:W-:Y:S01]  /*0350*/  IMAD.MOV.U32 R4, RZ, RZ, R6 ;  /* 0x000000ffff047224 */ /* 0x000fe200078e0006 */
[----:B------:R-:W-:-:S07]  /*0360*/  MOV R6, 0x380 ;  /* 0x0000038000067802 */ /* 0x000fce0000000f00 */
[----:B------:R-:W-:Y:S05]  /*0370*/  CALL.REL.NOINC `($__internal_13_$__cuda_sm20_rem_u64) ;  /* 0x0000001000487944 */ /* 0x000fea0003c00000 */
[----:B------:R-:W-:Y:S05]  /*0380*/  BRA `(.L_x_111) ;  /* 0x0000000000487947 */ /* 0x000fea0003800000 */
.L_x_110:
        /* <DEDUP_REMOVED lines=18> */
.L_x_111:
[----:B------:R-:W-:Y:S05]  /*04b0*/  BSYNC B0 ;  /* 0x0000000000007941 */ /* 0x000fea0003800000 */
.L_x_109:
[----:B------:R-:W-:Y:S01]  /*04c0*/  I2FP.F32.S32 R2, R5 ;  /* 0x0000000500027245 */ /* 0x000fe20000201400 */
[----:B------:R-:W-:Y:S01]  /*04d0*/  ULDC UR4, c[0x0][0x240] ;  /* 0x0000900000047ab9 */ /* 0x000fe20000000800 */
[----:B------:R-:W-:-:S03]  /*04e0*/  IADD3 R5, R5, 0x1, RZ ;  /* 0x0000000105057810 */ /* 0x000fc60007ffe0ff */
        /* <DEDUP_REMOVED lines=22> */
.L_x_121:
        /* <DEDUP_REMOVED lines=34> */
.L_x_115:
[----:B------:R-:W-:Y:S05]  /*0870*/  BSYNC B1 ;  /* 0x0000000000017941 */ /* 0x000fea0003800000 */
.L_x_114:
        /* <DEDUP_REMOVED lines=12> */
.L_x_118:
        /* <DEDUP_REMOVED lines=53> */
.L_x_117:
[----:B------:R-:W-:Y:S05]  /*0c90*/  BSYNC B1 ;  /* 0x0000000000017941 */ /* 0x000fea0003800000 */
.L_x_116:
        /* <DEDUP_REMOVED lines=32> */
.L_x_120:
[----:B------:R-:W-:Y:S05]  /*0ea0*/  BSYNC B1 ;  /* 0x0000000000017941 */ /* 0x000fea0003800000 */
.L_x_119:
        /* <DEDUP_REMOVED lines=14> */
.L_x_113:
[----:B------:R-:W-:Y:S05]  /*0f90*/  BSYNC B0 ;  /* 0x0000000000007941 */ /* 0x000fea0003800000 */
.L_x_112:
        /* <DEDUP_REMOVED lines=11> */
        .weak           $__internal_12_$__cuda_sm20_div_u64
        .type           $__internal_12_$__cuda_sm20_div_u64,@function
        .size           $__internal_12_$__cuda_sm20_div_u64,($__internal_13_$__cuda_sm20_rem_u64 - $__internal_12_$__cuda_sm20_div_u64)
$__internal_12_$__cuda_sm20_div_u64:
        /* <DEDUP_REMOVED lines=68> */
[----:B------:R-:W-:Y:S06]  /*1490*/  RET.REL.NODEC R4 `(_ZN2at6native53_GLOBAL__N__7c5e0505_20_UpSampleNearest1d_cu_19867e3837upsample_nearest1d_backward_out_frameIN3c108BFloat16EfXadL_ZNS0_40nearest_neighbor_bw_compute_source_indexEfiiEEEEvPKT_mmmmPS5_f) ;  /* 0xffffffe804d87950 */ /* 0x000fec0003c3ffff */
        .weak           $__internal_13_$__cuda_sm20_rem_u64
        .type           $__internal_13_$__cuda_sm20_rem_u64,@function
        .size           $__internal_13_$__cuda_sm20_rem_u64,(.L_x_322 - $__internal_13_$__cuda_sm20_rem_u64)
$__internal_13_$__cuda_sm20_rem_u64:
        /* <DEDUP_REMOVED lines=61> */
[----:B------:R-:W-:Y:S05]  /*1870*/  RET.REL.NODEC R6 `(_ZN2at6native53_GLOBAL__N__7c5e0505_20_UpSampleNearest1d_cu_19867e3837upsample_nearest1d_backward_out_frameIN3c108BFloat16EfXadL_ZNS0_40nearest_neighbor_bw_compute_source_indexEfiiEEEEvPKT_mmmmPS5_f) ;  /* 0xffffffe406e07950 */ /* 0x000fea0003c3ffff */
.L_x_122:
        /* <DEDUP_REMOVED lines=16> */
.L_x_322:


//--------------------- .text._ZN2at6native53_GLOBAL__N__7c5e0505_20_UpSampleNearest1d_cu_19867e3837upsample_nearest1d_backward_out_frameIN3c104HalfEfXadL_ZNS0_40nearest_neighbor_bw_compute_source_indexEfiiEEEEvPKT_mmmmPS5_f --------------------------
	.section	.text._ZN2at6native53_GLOBAL__N__7c5e0505_20_UpSampleNearest1d_cu_19867e3837upsample_nearest1d_backward_out_frameIN3c104HalfEfXadL_ZNS0_40nearest_neighbor_bw_compute_source_indexEfiiEEEEvPKT_mmmmPS5_f,"ax",@progbits
	.align	128
.text._ZN2at6native53_GLOBAL__N__7c5e0505_20_UpSampleNearest1d_cu_19867e3837upsample_nearest1d_backward_out_frameIN3c104HalfEfXadL_ZNS0_40nearest_neighbor_bw_compute_source_indexEfiiEEEEvPKT_mmmmPS5_f:
        .type           _ZN2at6native53_GLOBAL__N__7c5e0505_20_UpSampleNearest1d_cu_19867e3837upsample_nearest1d_backward_out_frameIN3c104HalfEfXadL_ZNS0_40nearest_neighbor_bw_compute_source_indexEfiiEEEEvPKT_mmmmPS5_f,@function
        .size           _ZN2at6native53_GLOBAL__N__7c5e0505_20_UpSampleNearest1d_cu_19867e3837upsample_nearest1d_backward_out_frameIN3c104HalfEfXadL_ZNS0_40nearest_neighbor_bw_compute_source_indexEfiiEEEEvPKT_mmmmPS5_f,(.L_x_325 - _ZN2at6native53_GLOBAL__N__7c5e0505_20_UpSampleNearest1d_cu_19867e3837upsample_nearest1d_backward_out_frameIN3c104HalfEfXadL_ZNS0_40nearest_neighbor_bw_compute_source_indexEfiiEEEEvPKT_mmmmPS5_f)
        .other          _ZN2at6native53_GLOBAL__N__7c5e0505_20_UpSampleNearest1d_cu_19867e3837upsample_nearest1d_backward_out_frameIN3c104HalfEfXadL_ZNS0_40nearest_neighbor_bw_compute_source_indexEfiiEEEEvPKT_mmmmPS5_f,@"STO_CUDA_ENTRY STV_DEFAULT"
_ZN2at6native53_GLOBAL__N__7c5e0505_20_UpSampleNearest1d_cu_19867e3837upsample_nearest1d_backward_out_frameIN3c104HalfEfXadL_ZNS0_40nearest_neighbor_bw_compute_source_indexEfiiEEEEvPKT_mmmmPS5_f:
        /* <DEDUP_REMOVED lines=21> */
[----:B------:R-:W-:Y:S05]  /*0150*/  CALL.REL.NOINC `($__internal_14_$__cuda_sm20_div_u64) ;  /* 0x0000000c00bc7944 */ /* 0x000fea0003c00000 */
[----:B------:R-:W-:Y:S01]  /*0160*/  IADD3 R5, -R6, RZ, RZ ;  /* 0x000000ff06057210 */ /* 0x000fe20007ffe1ff */
[----:B------:R-:W-:-:S04]  /*0170*/  ULDC UR4, c[0x0][0x230] ;  /* 0x00008c0000047ab9 */ /* 0x000fc80000000800 */
[----:B------:R-:W-:Y:S01]  /*0180*/  IMAD R5, R5, UR4, R0 ;  /* 0x0000000405057c24 */ /* 0x000fe2000f8e0200 */
[----:B------:R-:W-:Y:S06]  /*0190*/  BRA `(.L_x_125) ;  /* 0x0000000000547947 */ /* 0x000fec0003800000 */
.L_x_124:
        /* <DEDUP_REMOVED lines=21> */
.L_x_125:
[----:B------:R-:W-:Y:S05]  /*02f0*/  BSYNC B0 ;  /* 0x0000000000007941 */ /* 0x000fea0003800000 */
.L_x_123:
[----:B------:R-:W-:Y:S01]  /*0300*/  ULDC UR4, c[0x0][0x224] ;  /* 0x0000890000047ab9 */ /* 0x000fe20000000800 */
[----:B------:R-:W-:Y:S01]  /*0310*/  BSSY B0, `(.L_x_126) ;  /* 0x000001a000007945 */ /* 0x000fe20003800000 */
[----:B------:R-:W-:-:S04]  /*0320*/  LOP3.LUT R2, R7, UR4, RZ, 0xfc, !PT ;  /* 0x0000000407027c12 */ /* 0x000fc8000f8efcff */
[----:B------:R-:W-:-:S13]  /*0330*/  ISETP.NE.U32.AND P0, PT, R2, RZ, PT ;  /* 0x000000ff0200720c */ /* 0x000fda0003f05070 */
[----:B------:R-:W-:Y:S05]  /*0340*/  @!P0 BRA `(.L_x_127) ;  /* 0x0000000000108947 */ /* 0x000fea0003800000 */
[----:B------:R-:W-:Y:S01]  /*0350*/  IMAD.MOV.U32 R4, RZ, RZ, R6 ;  /* 0x000000ffff047224 */ /* 0x000fe200078e0006 */
[----:B------:R-:W-:-:S07]  /*0360*/  MOV R6, 0x380 ;  /* 0x0000038000067802 */ /* 0x000fce0000000f00 */
[----:B------:R-:W-:Y:S05]  /*0370*/  CALL.REL.NOINC `($__internal_15_$__cuda_sm20_rem_u64) ;  /* 0x0000001000487944 */ /* 0x000fea0003c00000 */
[----:B------:R-:W-:Y:S05]  /*0380*/  BRA `(.L_x_128) ;  /* 0x0000000000487947 */ /* 0x000fea0003800000 */
.L_x_127:
        /* <DEDUP_REMOVED lines=18> */
.L_x_128:
[----:B------:R-:W-:Y:S05]  /*04b0*/  BSYNC B0 ;  /* 0x0000000000007941 */ /* 0x000fea0003800000 */
.L_x_126:
        /* <DEDUP_REMOVED lines=25> */
.L_x_138:
        /* <DEDUP_REMOVED lines=34> */
.L_x_132:
[----:B------:R-:W-:Y:S05]  /*0870*/  BSYNC B1 ;  /* 0x0000000000017941 */ /* 0x000fea0003800000 */
.L_x_131:
        /* <DEDUP_REMOVED lines=12> */
.L_x_135:
        /* <DEDUP_REMOVED lines=53> */
.L_x_134:
[----:B------:R-:W-:Y:S05]  /*0c90*/  BSYNC B1 ;  /* 0x0000000000017941 */ /* 0x000fea0003800000 */
.L_x_133:
        /* <DEDUP_REMOVED lines=32> */
.L_x_137:
[----:B------:R-:W-:Y:S05]  /*0ea0*/  BSYNC B1 ;  /* 0x0000000000017941 */ /* 0x000fea0003800000 */
.L_x_136:
        /* <DEDUP_REMOVED lines=14> */
.L_x_130:
[----:B------:R-:W-:Y:S05]  /*0f90*/  BSYNC B0 ;  /* 0x0000000000007941 */ /* 0x000fea0003800000 */
.L_x_129:
        /* <DEDUP_REMOVED lines=11> */
        .weak           $__internal_14_$__cuda_sm20_div_u64
        .type           $__internal_14_$__cuda_sm20_div_u64,@function
        .size           $__internal_14_$__cuda_sm20_div_u64,($__internal_15_$__cuda_sm20_rem_u64 - $__internal_14_$__cuda_sm20_div_u64)
$__internal_14_$__cuda_sm20_div_u64:
        /* <DEDUP_REMOVED lines=68> */
[----:B------:R-:W-:Y:S06]  /*1490*/  RET.REL.NODEC R4 `(_ZN2at6native53_GLOBAL__N__7c5e0505_20_UpSampleNearest1d_cu_19867e3837upsample_nearest1d_backward_out_frameIN3c104HalfEfXadL_ZNS0_40nearest_neighbor_bw_compute_source_indexEfiiEEEEvPKT_mmmmPS5_f) ;  /* 0xffffffe804d87950 */ /* 0x000fec0003c3ffff */
        .weak           $__internal_15_$__cuda_sm20_rem_u64
        .type           $__internal_15_$__cuda_sm20_rem_u64,@function
        .size           $__internal_15_$__cuda_sm20_rem_u64,(.L_x_325 - $__internal_15_$__cuda_sm20_rem_u64)
$__internal_15_$__cuda_sm20_rem_u64:
        /* <DEDUP_REMOVED lines=61> */
[----:B------:R-:W-:Y:S08]  /*1870*/  RET.REL.NODEC R6 `(_ZN2at6native53_GLOBAL__N__7c5e0505_20_UpSampleNearest1d_cu_19867e3837upsample_nearest1d_backward_out_frameIN3c104HalfEfXadL_ZNS0_40nearest_neighbor_bw_compute_source_indexEfiiEEEEvPKT_mmmmPS5_f) ;  /* 0xffffffe406e07950 */ /* 0x000ff00003c3ffff */
.L_x_139:
        /* <DEDUP_REMOVED lines=16> */
.L_x_325:


//--------------------- .text._ZN2at6native53_GLOBAL__N__7c5e0505_20_UpSampleNearest1d_cu_19867e3837upsample_nearest1d_backward_out_frameIffXadL_ZNS0_40nearest_neighbor_bw_compute_source_indexEfiiEEEEvPKT_mmmmPS3_f --------------------------
	.section	.text._ZN2at6native53_GLOBAL__N__7c5e0505_20_UpSampleNearest1d_cu_19867e3837upsample_nearest1d_backward_out_frameIffXadL_ZNS0_40nearest_neighbor_bw_compute_source_indexEfiiEEEEvPKT_mmmmPS3_f,"ax",@progbits
	.align	128
.text._ZN2at6native53_GLOBAL__N__7c5e0505_20_UpSampleNearest1d_cu_19867e3837upsample_nearest1d_backward_out_frameIffXadL_ZNS0_40nearest_neighbor_bw_compute_source_indexEfiiEEEEvPKT_mmmmPS3_f:
        .type           _ZN2at6native53_GLOBAL__N__7c5e0505_20_UpSampleNearest1d_cu_19867e3837upsample_nearest1d_backward_out_frameIffXadL_ZNS0_40nearest_neighbor_bw_compute_source_indexEfiiEEEEvPKT_mmmmPS3_f,@function
        .size           _ZN2at6native53_GLOBAL__N__7c5e0505_20_UpSampleNearest1d_cu_19867e3837upsample_nearest1d_backward_out_frameIffXadL_ZNS0_40nearest_neighbor_bw_compute_source_indexEfiiEEEEvPKT_mmmmPS3_f,(.L_x_328 - _ZN2at6native53_GLOBAL__N__7c5e0505_20_UpSampleNearest1d_cu_19867e3837upsample_nearest1d_backward_out_frameIffXadL_ZNS0_40nearest_neighbor_bw_compute_source_indexEfiiEEEEvPKT_mmmmPS3_f)
        .other          _ZN2at6native53_GLOBAL__N__7c5e0505_20_UpSampleNearest1d_cu_19867e3837upsample_nearest1d_backward_out_frameIffXadL_ZNS0_40nearest_neighbor_bw_compute_source_indexEfiiEEEEvPKT_mmmmPS3_f,@"STO_CUDA_ENTRY STV_DEFAULT"
_ZN2at6native53_GLOBAL__N__7c5e0505_20_UpSampleNearest1d_cu_19867e3837upsample_nearest1d_backward_out_frameIffXadL_ZNS0_40nearest_neighbor_bw_compute_source_indexEfiiEEEEvPKT_mmmmPS3_f:
        /* <DEDUP_REMOVED lines=21> */
[----:B------:R-:W-:Y:S05]  /*0150*/  CALL.REL.NOINC `($__internal_16_$__cuda_sm20_div_u64) ;  /* 0x0000000c00447944 */ /* 0x000fea0003c00000 */
[----:B------:R-:W-:Y:S01]  /*0160*/  IMAD.MOV R5, RZ, RZ, -R6 ;  /* 0x000000ffff057224 */ /* 0x000fe200078e0a06 */
[----:B------:R-:W-:-:S03]  /*0170*/  ULDC UR4, c[0x0][0x230] ;  /* 0x00008c0000047ab9 */ /* 0x000fc60000000800 */
[----:B------:R-:W-:Y:S01]  /*0180*/  IMAD R5, R5, UR4, R0 ;  /* 0x0000000405057c24 */ /* 0x000fe2000f8e0200 */
[----:B------:R-:W-:Y:S06]  /*0190*/  BRA `(.L_x_142) ;  /* 0x0000000000547947 */ /* 0x000fec0003800000 */
.L_x_141:
        /* <DEDUP_REMOVED lines=21> */
.L_x_142:
[----:B------:R-:W-:Y:S05]  /*02f0*/  BSYNC B0 ;  /* 0x0000000000007941 */ /* 0x000fea0003800000 */
.L_x_140:
[----:B------:R-:W-:Y:S01]  /*0300*/  ULDC UR4, c[0x0][0x224] ;  /* 0x0000890000047ab9 */ /* 0x000fe20000000800 */
[----:B------:R-:W-:Y:S01]  /*0310*/  BSSY B0, `(.L_x_143) ;  /* 0x000001a000007945 */ /* 0x000fe20003800000 */
[----:B------:R-:W-:-:S04]  /*0320*/  LOP3.LUT R2, R7, UR4, RZ, 0xfc, !PT ;  /* 0x0000000407027c12 */ /* 0x000fc8000f8efcff */
[----:B------:R-:W-:-:S13]  /*0330*/  ISETP.NE.U32.AND P0, PT, R2, RZ, PT ;  /* 0x000000ff0200720c */ /* 0x000fda0003f05070 */
[----:B------:R-:W-:Y:S05]  /*0340*/  @!P0 BRA `(.L_x_144) ;  /* 0x0000000000108947 */ /* 0x000fea0003800000 */
[----:B------:R-:W-:Y:S01]  /*0350*/  IMAD.MOV.U32 R4, RZ, RZ, R6 ;  /* 0x000000ffff047224 */ /* 0x000fe200078e0006 */
[----:B------:R-:W-:-:S07]  /*0360*/  MOV R6, 0x380 ;  /* 0x0000038000067802 */ /* 0x000fce0000000f00 */
[----:B------:R-:W-:Y:S05]  /*0370*/  CALL.REL.NOINC `($__internal_17_$__cuda_sm20_rem_u64) ;  /* 0x0000000c00d07944 */ /* 0x000fea0003c00000 */
[----:B------:R-:W-:Y:S05]  /*0380*/  BRA `(.L_x_145) ;  /* 0x0000000000487947 */ /* 0x000fea0003800000 */
.L_x_144:
        /* <DEDUP_REMOVED lines=18> */
.L_x_145:
[----:B------:R-:W-:Y:S05]  /*04b0*/  BSYNC B0 ;  /* 0x0000000000007941 */ /* 0x000fea0003800000 */
.L_x_143:
        /* <DEDUP_REMOVED lines=25> */
.L_x_155:
        /* <DEDUP_REMOVED lines=31> */
.L_x_149:
[----:B------:R-:W-:Y:S05]  /*0840*/  BSYNC B1 ;  /* 0x0000000000017941 */ /* 0x000fea0003800000 */
.L_x_148:
        /* <DEDUP_REMOVED lines=12> */
.L_x_152:
        /* <DEDUP_REMOVED lines=37> */
.L_x_151:
[----:B------:R-:W-:Y:S05]  /*0b60*/  BSYNC B1 ;  /* 0x0000000000017941 */ /* 0x000fea0003800000 */
.L_x_150:
        /* <DEDUP_REMOVED lines=26> */
.L_x_154:
[----:B------:R-:W-:Y:S05]  /*0d10*/  BSYNC B1 ;  /* 0x0000000000017941 */ /* 0x000fea0003800000 */
.L_x_153:
        /* <DEDUP_REMOVED lines=10> */
.L_x_147:
[----:B------:R-:W-:Y:S05]  /*0dc0*/  BSYNC B0 ;  /* 0x0000000000007941 */ /* 0x000fea0003800000 */
.L_x_146:
        /* <DEDUP_REMOVED lines=10> */
        .weak           $__internal_16_$__cuda_sm20_div_u64
        .type           $__internal_16_$__cuda_sm20_div_u64,@function
        .size           $__internal_16_$__cuda_sm20_div_u64,($__internal_17_$__cuda_sm20_rem_u64 - $__internal_16_$__cuda_sm20_div_u64)
$__internal_16_$__cuda_sm20_div_u64:
        /* <DEDUP_REMOVED lines=68> */
[----:B------:R-:W-:Y:S06]  /*12b0*/  RET.REL.NODEC R4 `(_ZN2at6native53_GLOBAL__N__7c5e0505_20_UpSampleNearest1d_cu_19867e3837upsample_nearest1d_backward_out_frameIffXadL_ZNS0_40nearest_neighbor_bw_compute_source_indexEfiiEEEEvPKT_mmmmPS3_f) ;  /* 0xffffffec04507950 */ /* 0x000fec0003c3ffff */
        .weak           $__internal_17_$__cuda_sm20_rem_u64
        .type           $__internal_17_$__cuda_sm20_rem_u64,@function
        .size           $__internal_17_$__cuda_sm20_rem_u64,(.L_x_328 - $__internal_17_$__cuda_sm20_rem_u64)
$__internal_17_$__cuda_sm20_rem_u64:
        /* <DEDUP_REMOVED lines=61> */
[----:B------:R-:W-:Y:S05]  /*1690*/  RET.REL.NODEC R6 `(_ZN2at6native53_GLOBAL__N__7c5e0505_20_UpSampleNearest1d_cu_19867e3837upsample_nearest1d_backward_out_frameIffXadL_ZNS0_40nearest_neighbor_bw_compute_source_indexEfiiEEEEvPKT_mmmmPS3_f) ;  /* 0xffffffe806587950 */ /* 0x000fea0003c3ffff */
.L_x_156:
        /* <DEDUP_REMOVED lines=14> */
.L_x_328:


//--------------------- .text._ZN2at6native53_GLOBAL__N__7c5e0505_20_UpSampleNearest1d_cu_19867e3837upsample_nearest1d_backward_out_frameIddXadL_ZNS0_40nearest_neighbor_bw_compute_source_indexEfiiEEEEvPKT_mmmmPS3_f --------------------------
	.section	.text._ZN2at6native53_GLOBAL__N__7c5e0505_20_UpSampleNearest1d_cu_19867e3837upsample_nearest1d_backward_out_frameIddXadL_ZNS0_40nearest_neighbor_bw_compute_source_indexEfiiEEEEvPKT_mmmmPS3_f,"ax",@progbits
	.align	128
.text._ZN2at6native53_GLOBAL__N__7c5e0505_20_UpSampleNearest1d_cu_19867e3837upsample_nearest1d_backward_out_frameIddXadL_ZNS0_40nearest_neighbor_bw_compute_source_indexEfiiEEEEvPKT_mmmmPS3_f:
        .type           _ZN2at6native53_GLOBAL__N__7c5e0505_20_UpSampleNearest1d_cu_19867e3837upsample_nearest1d_backward_out_frameIddXadL_ZNS0_40nearest_neighbor_bw_compute_source_indexEfiiEEEEvPKT_mmmmPS3_f,@function
        .size           _ZN2at6native53_GLOBAL__N__7c5e0505_20_UpSampleNearest1d_cu_19867e3837upsample_nearest1d_backward_out_frameIddXadL_ZNS0_40nearest_neighbor_bw_compute_source_indexEfiiEEEEvPKT_mmmmPS3_f,(.L_x_331 - _ZN2at6native53_GLOBAL__N__7c5e0505_20_UpSampleNearest1d_cu_19867e3837upsample_nearest1d_backward_out_frameIddXadL_ZNS0_40nearest_neighbor_bw_compute_source_indexEfiiEEEEvPKT_mmmmPS3_f)
        .other          _ZN2at6native53_GLOBAL__N__7c5e0505_20_UpSampleNearest1d_cu_19867e3837upsample_nearest1d_backward_out_frameIddXadL_ZNS0_40nearest_neighbor_bw_compute_source_indexEfiiEEEEvPKT_mmmmPS3_f,@"STO_CUDA_ENTRY STV_DEFAULT"
_ZN2at6native53_GLOBAL__N__7c5e0505_20_UpSampleNearest1d_cu_19867e3837upsample_nearest1d_backward_out_frameIddXadL_ZNS0_40nearest_neighbor_bw_compute_source_indexEfiiEEEEvPKT_mmmmPS3_f:
        /* <DEDUP_REMOVED lines=21> */
[----:B------:R-:W-:Y:S05]  /*0150*/  CALL.REL.NOINC `($__internal_18_$__cuda_sm20_div_u64) ;  /* 0x0000000c00507944 */ /* 0x000fea0003c00000 */
[----:B------:R-:W-:Y:S01]  /*0160*/  IMAD.MOV R3, RZ, RZ, -R6 ;  /* 0x000000ffff037224 */ /* 0x000fe200078e0a06 */
[----:B------:R-:W-:-:S03]  /*0170*/  ULDC UR4, c[0x0][0x230] ;  /* 0x00008c0000047ab9 */ /* 0x000fc60000000800 */
[----:B------:R-:W-:Y:S01]  /*0180*/  IMAD R4, R3, UR4, R0 ;  /* 0x0000000403047c24 */ /* 0x000fe2000f8e0200 */
[----:B------:R-:W-:Y:S06]  /*0190*/  BRA `(.L_x_159) ;  /* 0x0000000000547947 */ /* 0x000fec0003800000 */
.L_x_158:
        /* <DEDUP_REMOVED lines=21> */
.L_x_159:
[----:B------:R-:W-:Y:S05]  /*02f0*/  BSYNC B0 ;  /* 0x0000000000007941 */ /* 0x000fea0003800000 */
.L_x_157:
[----:B------:R-:W-:Y:S01]  /*0300*/  ULDC UR4, c[0x0][0x224] ;  /* 0x0000890000047ab9 */ /* 0x000fe20000000800 */
[----:B------:R-:W-:Y:S01]  /*0310*/  BSSY B0, `(.L_x_160) ;  /* 0x000001b000007945 */ /* 0x000fe20003800000 */
[----:B------:R-:W-:-:S04]  /*0320*/  LOP3.LUT R2, R7, UR4, RZ, 0xfc, !PT ;  /* 0x0000000407027c12 */ /* 0x000fc8000f8efcff */
[----:B------:R-:W-:-:S13]  /*0330*/  ISETP.NE.U32.AND P0, PT, R2, RZ, PT ;  /* 0x000000ff0200720c */ /* 0x000fda0003f05070 */
[----:B------:R-:W-:Y:S05]  /*0340*/  @!P0 BRA `(.L_x_161) ;  /* 0x0000000000108947 */ /* 0x000fea0003800000 */
[----:B------:R-:W-:Y:S02]  /*0350*/  MOV R5, R7 ;  /* 0x0000000700057202 */ /* 0x000fe40000000f00 */
[----:B------:R-:W-:-:S07]  /*0360*/  MOV R8, 0x380 ;  /* 0x0000038000087802 */ /* 0x000fce0000000f00 */
[----:B------:R-:W-:Y:S05]  /*0370*/  CALL.REL.NOINC `($__internal_19_$__cuda_sm20_rem_u64) ;  /* 0x0000000c00dc7944 */ /* 0x000fea0003c00000 */
[----:B------:R-:W-:Y:S05]  /*0380*/  BRA `(.L_x_162) ;  /* 0x00000000004c7947 */ /* 0x000fea0003800000 */
.L_x_161:
        /* <DEDUP_REMOVED lines=19> */
.L_x_162:
[----:B------:R-:W-:Y:S05]  /*04c0*/  BSYNC B0 ;  /* 0x0000000000007941 */ /* 0x000fea0003800000 */
.L_x_160:
[----:B------:R-:W-:Y:S01]  /*04d0*/  I2FP.F32.S32 R3, R4 ;  /* 0x0000000400037245 */ /* 0x000fe20000201400 */
[----:B------:R-:W-:Y:S01]  /*04e0*/  VIADD R4, R4, 0x1 ;  /* 0x0000000104047836 */ /* 0x000fe20000000000 */
[----:B------:R-:W-:-:S03]  /*04f0*/  ULDC UR4, c[0x0][0x240] ;  /* 0x0000900000047ab9 */ /* 0x000fc60000000800 */
[----:B------:R-:W-:Y:S01]  /*0500*/  FMUL.FTZ R5, R3, UR4 ;  /* 0x0000000403057c20 */ /* 0x000fe20008410000 */
[----:B------:R-:W-:-:S03]  /*0510*/  I2FP.F32.S32 R4, R4 ;  /* 0x0000000400047245 */ /* 0x000fc60000201400 */
[----:B------:R-:W0:Y:S02]  /*0520*/  F2I.FTZ.CEIL.NTZ R3, R5 ;  /* 0x0000000500037305 */ /* 0x000e24000021b100 */
[----:B------:R-:W-:Y:S01]  /*0530*/  FMUL.FTZ R6, R4, UR4 ;  /* 0x0000000404067c20 */ /* 0x000fe20008410000 */
[----:B------:R-:W-:Y:S02]  /*0540*/  ULDC.64 UR4, c[0x0][0x218] ;  /* 0x0000860000047ab9 */ /* 0x000fe40000000a00 */
[----:B------:R-:W-:Y:S01]  /*0550*/  ISETP.NE.U32.AND P0, PT, RZ, UR4, PT ;  /* 0x00000004ff007c0c */ /* 0x000fe2000bf05070 */
[----:B------:R-:W-:Y:S02]  /*0560*/  ULDC UR4, c[0x0][0x228] ;  /* 0x00008a0000047ab9 */ /* 0x000fe40000000800 */
[----:B------:R-:W1:Y:S01]  /*0570*/  F2I.FTZ.CEIL.NTZ R4, R6 ;  /* 0x0000000600047305 */ /* 0x000e62000021b100 */
[----:B------:R-:W-:Y:S02]  /*0580*/  ISETP.NE.AND.EX P0, PT, RZ, UR5, PT, P0 ;  /* 0x00000005ff007c0c */ /* 0x000fe4000bf05300 */
[----:B0-----:R-:W-:-:S02]  /*0590*/  VIMNMX R3, R3, UR4, PT ;  /* 0x0000000403037c48 */ /* 0x001fc4000bfe0100 */
[----:B-1----:R-:W-:-:S09]  /*05a0*/  VIMNMX R4, R4, UR4, PT ;  /* 0x0000000404047c48 */ /* 0x002fd2000bfe0100 */
[----:B------:R-:W-:Y:S05]  /*05b0*/  @!P0 EXIT ;  /* 0x000000000000894d */ /* 0x000fea0003800000 */
        /* <DEDUP_REMOVED lines=10> */
.L_x_172:
        /* <DEDUP_REMOVED lines=31> */
.L_x_166:
[----:B------:R-:W-:Y:S05]  /*0850*/  BSYNC B1 ;  /* 0x0000000000017941 */ /* 0x000fea0003800000 */
.L_x_165:
        /* <DEDUP_REMOVED lines=12> */
.L_x_169:
        /* <DEDUP_REMOVED lines=39> */
.L_x_168:
[----:B------:R-:W-:Y:S05]  /*0b90*/  BSYNC B1 ;  /* 0x0000000000017941 */ /* 0x000fea0003800000 */
.L_x_167:
        /* <DEDUP_REMOVED lines=26> */
.L_x_171:
[----:B------:R-:W-:Y:S05]  /*0d40*/  BSYNC B1 ;  /* 0x0000000000017941 */ /* 0x000fea0003800000 */
.L_x_170:
        /* <DEDUP_REMOVED lines=10> */
.L_x_164:
[----:B------:R-:W-:Y:S05]  /*0df0*/  BSYNC B0 ;  /* 0x0000000000007941 */ /* 0x000fea0003800000 */
.L_x_163:
        /* <DEDUP_REMOVED lines=10> */
        .weak           $__internal_18_$__cuda_sm20_div_u64
        .type           $__internal_18_$__cuda_sm20_div_u64,@function
        .size           $__internal_18_$__cuda_sm20_div_u64,($__internal_19_$__cuda_sm20_rem_u64 - $__internal_18_$__cuda_sm20_div_u64)
$__internal_18_$__cuda_sm20_div_u64:
        /* <DEDUP_REMOVED lines=68> */
[----:B------:R-:W-:Y:S06]  /*12e0*/  RET.REL.NODEC R4 `(_ZN2at6native53_GLOBAL__N__7c5e0505_20_UpSampleNearest1d_cu_19867e3837upsample_nearest1d_backward_out_frameIddXadL_ZNS0_40nearest_neighbor_bw_compute_source_indexEfiiEEEEvPKT_mmmmPS3_f) ;  /* 0xffffffec04447950 */ /* 0x000fec0003c3ffff */
        .weak           $__internal_19_$__cuda_sm20_rem_u64
        .type           $__internal_19_$__cuda_sm20_rem_u64,@function
        .size           $__internal_19_$__cuda_sm20_rem_u64,(.L_x_331 - $__internal_19_$__cuda_sm20_rem_u64)
$__internal_19_$__cuda_sm20_rem_u64:
        /* <DEDUP_REMOVED lines=61> */
[----:B------:R-:W-:Y:S06]  /*16c0*/  RET.REL.NODEC R8 `(_ZN2at6native53_GLOBAL__N__7c5e0505_20_UpSampleNearest1d_cu_19867e3837upsample_nearest1d_backward_out_frameIddXadL_ZNS0_40nearest_neighbor_bw_compute_source_indexEfiiEEEEvPKT_mmmmPS3_f) ;  /* 0xffffffe8084c7950 */ /* 0x000fec0003c3ffff */
.L_x_173:
        /* <DEDUP_REMOVED lines=11> */
.L_x_331:


//--------------------- .text._ZN2at6native53_GLOBAL__N__7c5e0505_20_UpSampleNearest1d_cu_19867e3828upsample_nearest1d_out_frameIhXadL_ZNS0_43nearest_neighbor_exact_compute_source_indexEfiiEEEEvPKT_mmmmPS3_f --------------------------
	.section	.text._ZN2at6native53_GLOBAL__N__7c5e0505_20_UpSampleNearest1d_cu_19867e3828upsample_nearest1d_out_frameIhXadL_ZNS0_43nearest_neighbor_exact_compute_source_indexEfiiEEEEvPKT_mmmmPS3_f,"ax",@progbits
	.align	128
.text._ZN2at6native53_GLOBAL__N__7c5e0505_20_UpSampleNearest1d_cu_19867e3828upsample_nearest1d_out_frameIhXadL_ZNS0_43nearest_neighbor_exact_compute_source_indexEfiiEEEEvPKT_mmmmPS3_f:
        .type           _ZN2at6native53_GLOBAL__N__7c5e0505_20_UpSampleNearest1d_cu_19867e3828upsample_nearest1d_out_frameIhXadL_ZNS0_43nearest_neighbor_exact_compute_source_indexEfiiEEEEvPKT_mmmmPS3_f,@function
        .size           _ZN2at6native53_GLOBAL__N__7c5e0505_20_UpSampleNearest1d_cu_19867e3828upsample_nearest1d_out_frameIhXadL_ZNS0_43nearest_neighbor_exact_compute_source_indexEfiiEEEEvPKT_mmmmPS3_f,(.L_x_334 - _ZN2at6native53_GLOBAL__N__7c5e0505_20_UpSampleNearest1d_cu_19867e3828upsample_nearest1d_out_frameIhXadL_ZNS0_43nearest_neighbor_exact_compute_source_indexEfiiEEEEvPKT_mmmmPS3_f)
        .other          _ZN2at6native53_GLOBAL__N__7c5e0505_20_UpSampleNearest1d_cu_19867e3828upsample_nearest1d_out_frameIhXadL_ZNS0_43nearest_neighbor_exact_compute_source_indexEfiiEEEEvPKT_mmmmPS3_f,@"STO_CUDA_ENTRY STV_DEFAULT"
_ZN2at6native53_GLOBAL__N__7c5e0505_20_UpSampleNearest1d_cu_19867e3828upsample_nearest1d_out_frameIhXadL_ZNS0_43nearest_neighbor_exact_compute_source_indexEfiiEEEEvPKT_mmmmPS3_f:
        /* <DEDUP_REMOVED lines=17> */
[----:B------:R-:W-:Y:S01]  /*0110*/  ULDC.64 UR4, c[0x0][0x208] ;  /* 0x0000820000047ab9 */ /* 0x000fe20000000a00 */
[----:B------:R-:W-:Y:S02]  /*0120*/  BSSY B0, `(.L_x_174) ;  /* 0x000001e000007945 */ /* 0x000fe40003800000 */
[----:B------:R-:W-:-:S13]  /*0130*/  ISETP.NE.U32.AND P0, PT, R0, RZ, PT ;  /* 0x000000ff0000720c */ /* 0x000fda0003f05070 */
[----:B------:R-:W-:Y:S05]  /*0140*/  @!P0 BRA `(.L_x_175) ;  /* 0x0000000000188947 */ /* 0x000fea0003800000 */
[----:B------:R-:W-:-:S07]  /*0150*/  MOV R0, 0x170 ;  /* 0x0000017000007802 */ /* 0x000fce0000000f00 */
[----:B------:R-:W-:Y:S05]  /*0160*/  CALL.REL.NOINC `($__internal_20_$__cuda_sm20_div_u64) ;  /* 0x00000014004c7944 */ /* 0x000fea0003c00000 */
[----:B------:R-:W-:Y:S01]  /*0170*/  IMAD.MOV R0, RZ, RZ, -R4 ;  /* 0x000000ffff007224 */ /* 0x000fe200078e0a04 */
[----:B------:R-:W-:-:S03]  /*0180*/  ULDC UR6, c[0x0][0x230] ;  /* 0x00008c0000067ab9 */ /* 0x000fc60000000800 */
[----:B------:R-:W-:Y:S01]  /*0190*/  IMAD R0, R0, UR6, R9 ;  /* 0x0000000600007c24 */ /* 0x000fe2000f8e0209 */
[----:B------:R-:W-:Y:S06]  /*01a0*/  BRA `(.L_x_176) ;  /* 0x0000000000547947 */ /* 0x000fec0003800000 */
.L_x_175:
        /* <DEDUP_REMOVED lines=8> */
[----:B------:R-:W-:-:S04]  /*0230*/  IMAD.HI.U32 R4, R3, R5, R2 ;  /* 0x0000000503047227 */ /* 0x000fc800078e0002 */
[----:B------:R-:W-:Y:S02]  /*0240*/  IMAD.MOV.U32 R5, RZ, RZ, RZ ;  /* 0x000000ffff057224 */ /* 0x000fe400078e00ff */
        /* <DEDUP_REMOVED lines=8> */
[----:B------:R-:W-:-:S05]  /*02d0*/  @!P2 LOP3.LUT R4, RZ, UR10, RZ, 0x33, !PT ;  /* 0x0000000aff04ac12 */ /* 0x000fca000f8e33ff */
[----:B------:R-:W-:-:S04]  /*02e0*/  IMAD.MOV R0, RZ, RZ, -R4 ;  /* 0x000000ffff007224 */ /* 0x000fc800078e0a04 */
[----:B------:R-:W-:-:S07]  /*02f0*/  IMAD R0, R0, UR10, R9 ;  /* 0x0000000a00007c24 */ /* 0x000fce000f8e0209 */
.L_x_176:
[----:B------:R-:W-:Y:S05]  /*0300*/  BSYNC B0 ;  /* 0x0000000000007941 */ /* 0x000fea0003800000 */
.L_x_174:
[----:B------:R-:W-:Y:S01]  /*0310*/  ULDC UR6, c[0x0][0x224] ;  /* 0x0000890000067ab9 */ /* 0x000fe20000000800 */
[----:B------:R-:W-:Y:S01]  /*0320*/  BSSY B0, `(.L_x_177) ;  /* 0x000001a000007945 */ /* 0x000fe20003800000 */
[----:B------:R-:W-:-:S04]  /*0330*/  LOP3.LUT R2, R5, UR6, RZ, 0xfc, !PT ;  /* 0x0000000605027c12 */ /* 0x000fc8000f8efcff */
[----:B------:R-:W-:-:S13]  /*0340*/  ISETP.NE.U32.AND P0, PT, R2, RZ, PT ;  /* 0x000000ff0200720c */ /* 0x000fda0003f05070 */
[----:B------:R-:W-:Y:S05]  /*0350*/  @!P0 BRA `(.L_x_178) ;  /* 0x00000000000c8947 */ /* 0x000fea0003800000 */
[----:B------:R-:W-:-:S07]  /*0360*/  MOV R6, 0x380 ;  /* 0x0000038000067802 */ /* 0x000fce0000000f00 */
[----:B------:R-:W-:Y:S05]  /*0370*/  CALL.REL.NOINC `($__internal_21_$__cuda_sm20_rem_u64) ;  /* 0x0000001400e07944 */ /* 0x000fea0003c00000 */
[----:B------:R-:W-:Y:S05]  /*0380*/  BRA `(.L_x_179) ;  /* 0x00000000004c7947 */ /* 0x000fea0003800000 */
.L_x_178:
        /* <DEDUP_REMOVED lines=16> */
[----:B------:R-:W-:Y:S01]  /*0490*/  @P0 VIADD R4, R4, -UR6 ;  /* 0x8000000604040c36 */ /* 0x000fe20008000000 */
[----:B------:R-:W-:-:S05]  /*04a0*/  @!P1 LOP3.LUT R4, RZ, UR6, RZ, 0x33, !PT ;  /* 0x00000006ff049c12 */ /* 0x000fca000f8e33ff */
[----:B------:R-:W-:-:S07]  /*04b0*/  IMAD.MOV.U32 R2, RZ, RZ, R4 ;  /* 0x000000ffff027224 */ /* 0x000fce00078e0004 */
.L_x_179:
[----:B------:R-:W-:Y:S05]  /*04c0*/  BSYNC B0 ;  /* 0x0000000000007941 */ /* 0x000fea0003800000 */
.L_x_177:
[----:B------:R-:W0:Y:S01]  /*04d0*/  LDC.64 R4, c[0x0][0x218] ;  /* 0x00008600ff047b82 */ /* 0x000e220000000a00 */
[----:B------:R-:W-:Y:S01]  /*04e0*/  I2FP.F32.S32 R0, R0 ;  /* 0x0000000000007245 */ /* 0x000fe20000201400 */
[----:B------:R-:W-:-:S04]  /*04f0*/  ULDC UR6, c[0x0][0x240] ;  /* 0x0000900000067ab9 */ /* 0x000fc80000000800 */
[----:B------:R-:W-:Y:S02]  /*0500*/  FADD.FTZ R0, R0, 0.5 ;  /* 0x3f00000000007421 */ /* 0x000fe40000010000 */
[----:B------:R-:W1:Y:S02]  /*0510*/  LDC R7, c[0x0][0x228] ;  /* 0x00008a00ff077b82 */ /* 0x000e640000000800 */
[----:B------:R-:W-:-:S06]  /*0520*/  FMUL.FTZ R0, R0, UR6 ;  /* 0x0000000600007c20 */ /* 0x000fcc0008410000 */
[----:B------:R-:W2:Y:S01]  /*0530*/  F2I.FTZ.FLOOR.NTZ R0, R0 ;  /* 0x0000000000007305 */ /* 0x000ea20000217100 */
[----:B0-----:R-:W-:-:S04]  /*0540*/  ISETP.NE.U32.AND P0, PT, R4, RZ, PT ;  /* 0x000000ff0400720c */ /* 0x001fc80003f05070 */
[----:B------:R-:W-:-:S13]  /*0550*/  ISETP.NE.AND.EX P0, PT, R5, RZ, PT, P0 ;  /* 0x000000ff0500720c */ /* 0x000fda0003f05300 */
[----:B-12---:R-:W-:Y:S05]  /*0560*/  @!P0 EXIT ;  /* 0x000000000000894d */ /* 0x006fea0003800000 */
[----:B------:R-:W0:Y:S01]  /*0570*/  LDC R6, c[0x0][0x230] ;  /* 0x00008c00ff067b82 */ /* 0x000e220000000800 */
[----:B------:R-:W-:Y:S01]  /*0580*/  IADD3 R8, P1, R4, -0x1, RZ ;  /* 0xffffffff04087810 */ /* 0x000fe20007f3e0ff */
[----:B------:R-:W-:Y:S01]  /*0590*/  ULDC UR6, c[0x0][0x220] ;  /* 0x0000880000067ab9 */ /* 0x000fe20000000800 */
[----:B------:R-:W-:Y:S02]  /*05a0*/  VIADDMNMX R3, R7, 0xffffffff, R0, PT ;  /* 0xffffffff07037846 */ /* 0x000fe40003800100 */
[----:B------:R-:W-:Y:S02]  /*05b0*/  ISETP.GE.U32.AND P0, PT, R8, 0x3, PT ;  /* 0x000000030800780c */ /* 0x000fe40003f06070 */
[----:B------:R-:W-:Y:S01]  /*05c0*/  IADD3.X R0, R5, -0x1, RZ, P1, !PT ;  /* 0xffffffff05007810 */ /* 0x000fe20000ffe4ff */
[----:B------:R-:W-:Y:S01]  /*05d0*/  IMAD R11, R2, R7, R3 ;  /* 0x00000007020b7224 */ /* 0x000fe200078e0203 */
[----:B------:R-:W-:Y:S02]  /*05e0*/  LOP3.LUT R3, R4, 0x3, RZ, 0xc0, !PT ;  /* 0x0000000304037812 */ /* 0x000fe400078ec0ff */
[----:B------:R-:W-:Y:S01]  /*05f0*/  ISETP.GE.U32.AND.EX P0, PT, R0, RZ, PT, P0 ;  /* 0x000000ff0000720c */ /* 0x000fe20003f06100 */
[----:B------:R-:W-:-:S02]  /*0600*/  IMAD R0, R7, UR6, RZ ;  /* 0x0000000607007c24 */ /* 0x000fc4000f8e02ff */
[----:B0-----:R-:W-:-:S10]  /*0610*/  IMAD R2, R6, UR6, RZ ;  /* 0x0000000606027c24 */ /* 0x001fd4000f8e02ff */
[----:B------:R-:W-:Y:S05]  /*0620*/  @!P0 BRA `(.L_x_180) ;  /* 0x0000000c00b08947 */ /* 0x000fea0003800000 */
[----:B------:R-:W-:Y:S01]  /*0630*/  IADD3 R7, P0, R3, -R4, RZ ;  /* 0x8000000403077210 */ /* 0x000fe20007f1e0ff */
[----:B------:R-:W-:Y:S01]  /*0640*/  ULDC.64 UR10, c[0x0][0x210] ;  /* 0x00008400000a7ab9 */ /* 0x000fe20000000a00 */
[----:B------:R-:W-:Y:S01]  /*0650*/  ULDC.64 UR12, c[0x0][0x238] ;  /* 0x00008e00000c7ab9 */ /* 0x000fe20000000a00 */
[----:B------:R-:W-:Y:S02]  /*0660*/  SHF.R.S32.HI R6, RZ, 0x1f, R0 ;  /* 0x0000001fff067819 */ /* 0x000fe40000011400 */
[----:B------:R-:W-:Y:S01]  /*0670*/  IMAD.X R5, RZ, RZ, ~R5, P0 ;  /* 0x000000ffff057224 */ /* 0x000fe200000e0e05 */
[----:B------:R-:W-:-:S04]  /*0680*/  SHF.R.S32.HI R4, RZ, 0x1f, R2 ;  /* 0x0000001fff047819 */ /* 0x000fc80000011402 */
[----:B------:R-:W-:-:S13]  /*0690*/  ISETP.GE.AND P0, PT, R5, RZ, PT ;  /* 0x000000ff0500720c */ /* 0x000fda0003f06270 */
[----:B------:R-:W-:Y:S05]  /*06a0*/  @P0 BRA `(.L_x_181) ;  /* 0x0000000c000c0947 */ /* 0x000fea0003800000 */
[----:B------:R-:W-:-:S04]  /*06b0*/  IADD3 R8, P0, RZ, -R7, RZ ;  /* 0x80000007ff087210 */ /* 0x000fc80007f1e0ff */
[----:B------:R-:W-:Y:S01]  /*06c0*/  ISETP.GT.U32.AND P1, PT, R8, 0xc, PT ;  /* 0x0000000c0800780c */ /* 0x000fe20003f24070 */
[----:B------:R-:W-:Y:S01]  /*06d0*/  IMAD.X R8, RZ, RZ, ~R5, P0 ;  /* 0x000000ffff087224 */ /* 0x000fe200000e0e05 */
[----:B------:R-:W-:-:S04]  /*06e0*/  PLOP3.LUT P0, PT, PT, PT, PT, 0x80, 0x0 ;  /* 0x000000000000781c */ /* 0x000fc80003f0f070 */
[----:B------:R-:W-:-:S13]  /*06f0*/  ISETP.GT.AND.EX P1, PT, R8, RZ, PT, P1 ;  /* 0x000000ff0800720c */ /* 0x000fda0003f24310 */
[----:B------:R-:W-:Y:S05]  /*0700*/  @!P1 BRA `(.L_x_182) ;  /* 0x0000000400e09947 */ /* 0x000fea0003800000 */
[----:B------:R-:W-:Y:S01]  /*0710*/  PLOP3.LUT P0, PT, PT, PT, PT, 0x8, 0x0 ;  /* 0x000000000000781c */ /* 0x000fe20003f0e170 */
[----:B------:R-:W-:Y:S01]  /*0720*/  ULDC.64 UR6, c[0x0][0x210] ;  /* 0x0000840000067ab9 */ /* 0x000fe20000000a00 */
[----:B------:R-:W-:-:S11]  /*0730*/  ULDC.64 UR8, c[0x0][0x238] ;  /* 0x00008e0000087ab9 */ /* 0x000fd60000000a00 */
.L_x_183:
[----:B-1----:R-:W-:-:S04]  /*0740*/  IADD3 R12, P1, R11, UR6, RZ ;  /* 0x000000060b0c7c10 */ /* 0x002fc8000ff3e0ff */
[----:B------:R-:W-:-:S05]  /*0750*/  LEA.HI.X.SX32 R13, R11, UR7, 0x1, P1 ;  /* 0x000000070b0d7c11 */ /* 0x000fca00088f0eff */
[----:B------:R-:W2:Y:S01]  /*0760*/  LDG.E.U8 R25, desc[UR4][R12.64] ;  /* 0x000000040c197981 */ /* 0x000ea2000c1e1100 */
[C---:B------:R-:W-:Y:S02]  /*0770*/  IADD3 R14, P1, R9.reuse, UR8, RZ ;  /* 0x00000008090e7c10 */ /* 0x040fe4000ff3e0ff */
[----:B------:R-:W-:Y:S02]  /*0780*/  IADD3 R16, P2, R12, R0, RZ ;  /* 0x000000000c107210 */ /* 0x000fe40007f5e0ff */
[----:B------:R-:W-:-:S03]  /*0790*/  LEA.HI.X.SX32 R15, R9, UR9, 0x1, P1 ;  /* 0x00000009090f7c11 */ /* 0x000fc600088f0eff */
[----:B------:R-:W-:Y:S01]  /*07a0*/  IMAD.X R17, R6, 0x1, R13, P2 ;  /* 0x0000000106117824 */ /* 0x000fe200010e060d */
[----:B------:R-:W-:Y:S01]  /*07b0*/  IADD3 R18, P1, R14, R2, RZ ;  /* 0x000000020e127210 */ /* 0x000fe20007f3e0ff */
[----:B--2---:R0:W-:Y:S04]  /*07c0*/  STG.E.U8 desc[UR4][R14.64], R25 ;  /* 0x000000190e007986 */ /* 0x0041e8000c101104 */
[----:B------:R-:W2:Y:S01]  /*07d0*/  LDG.E.U8 R27, desc[UR4][R16.64] ;  /* 0x00000004101b7981 */ /* 0x000ea2000c1e1100 */
[----:B------:R-:W-:Y:S01]  /*07e0*/  IADD3 R20, P2, R16, R0, RZ ;  /* 0x0000000010147210 */ /* 0x000fe20007f5e0ff */
[----:B------:R-:W-:-:S04]  /*07f0*/  IMAD.X R19, R4, 0x1, R15, P1 ;  /* 0x0000000104137824 */ /* 0x000fc800008e060f */
[----:B------:R-:W-:Y:S01]  /*0800*/  IMAD.X R21, R6, 0x1, R17, P2 ;  /* 0x0000000106157824 */ /* 0x000fe200010e0611 */
[----:B------:R-:W-:Y:S02]  /*0810*/  IADD3 R12, P1, R18, R2, RZ ;  /* 0x00000002120c7210 */ /* 0x000fe40007f3e0ff */
[----:B------:R-:W-:Y:S01]  /*0820*/  IADD3 R22, P2, R20, R0, RZ ;  /* 0x0000000014167210 */ /* 0x000fe20007f5e0ff */
[----:B--2---:R-:W-:Y:S04]  /*0830*/  STG.E.U8 desc[UR4][R18.64], R27 ;  /* 0x0000001b12007986 */ /* 0x004fe8000c101104 */
[----:B------:R-:W2:Y:S01]  /*0840*/  LDG.E.U8 R29, desc[UR4][R20.64] ;  /* 0x00000004141d7981 */ /* 0x000ea2000c1e1100 */
[----:B------:R-:W-:Y:S02]  /*0850*/  IMAD.X R13, R4, 0x1, R19, P1 ;  /* 0x00000001040d7824 */ /* 0x000fe400008e0613 */
[----:B------:R-:W-:Y:S01]  /*0860*/  IMAD.X R23, R6, 0x1, R21, P2 ;  /* 0x0000000106177824 */ /* 0x000fe200010e0615 */
[----:B0-----:R-:W-:-:S02]  /*0870*/  IADD3 R15, R0, R11, R0 ;  /* 0x0000000b000f7210 */ /* 0x001fc40007ffe000 */
[----:B------:R-:W-:Y:S02]  /*0880*/  IADD3 R16, P1, R12, R2, RZ ;  /* 0x000000020c107210 */ /* 0x000fe40007f3e0ff */
[----:B------:R-:W-:Y:S01]  /*0890*/  IADD3 R15, R0, R15, R0 ;  /* 0x0000000f000f7210 */ /* 0x000fe20007ffe000 */
[----:B--2---:R0:W-:Y:S04]  /*08a0*/  STG.E.U8 desc[UR4][R12.64], R29 ;  /* 0x0000001d0c007986 */ /* 0x0041e8000c101104 */
[----:B------:R-:W2:Y:S01]  /*08b0*/  LDG.E.U8 R23, desc[UR4][R22.64] ;  /* 0x0000000416177981 */ /* 0x000ea2000c1e1100 */
[----:B------:R-:W-:Y:S01]  /*08c0*/  IADD3 R10, P2, R15, UR6, RZ ;  /* 0x000000060f0a7c10 */ /* 0x000fe2000ff5e0ff */
[----:B------:R-:W-:-:S03]  /*08d0*/  IMAD.X R17, R4, 0x1, R13, P1 ;  /* 0x0000000104117824 */ /* 0x000fc600008e060d */
[----:B------:R-:W-:Y:S02]  /*08e0*/  LEA.HI.X.SX32 R11, R15, UR7, 0x1, P2 ;  /* 0x000000070f0b7c11 */ /* 0x000fe400090f0eff */
[----:B------:R-:W-:-:S04]  /*08f0*/  IADD3 R9, R2, R9, R2 ;  /* 0x0000000902097210 */ /* 0x000fc80007ffe002 */
[----:B------:R-:W-:Y:S01]  /*0900*/  IADD3 R9, R2, R9, R2 ;  /* 0x0000000902097210 */ /* 0x000fe20007ffe002 */
[----:B--2---:R1:W-:Y:S04]  /*0910*/  STG.E.U8 desc[UR4][R16.64], R23 ;  /* 0x0000001710007986 */ /* 0x0043e8000c101104 */
[----:B------:R-:W2:Y:S01]  /*0920*/  LDG.E.U8 R25, desc[UR4][R10.64] ;  /* 0x000000040a197981 */ /* 0x000ea2000c1e1100 */
[C---:B0-----:R-:W-:Y:S02]  /*0930*/  IADD3 R12, P1, R9.reuse, UR8, RZ ;  /* 0x00000008090c7c10 */ /* 0x041fe4000ff3e0ff */
[----:B------:R-:W-:Y:S02]  /*0940*/  IADD3 R18, P2, R10, R0, RZ ;  /* 0x000000000a127210 */ /* 0x000fe40007f5e0ff */
[----:B------:R-:W-:-:S03]  /*0950*/  LEA.HI.X.SX32 R13, R9, UR9, 0x1, P1 ;  /* 0x00000009090d7c11 */ /* 0x000fc600088f0eff */
[----:B------:R-:W-:Y:S01]  /*0960*/  IMAD.X R19, R6, 0x1, R11, P2 ;  /* 0x0000000106137824 */ /* 0x000fe200010e060b */
[----:B------:R-:W-:Y:S01]  /*0970*/  IADD3 R20, P1, R12, R2, RZ ;  /* 0x000000020c147210 */ /* 0x000fe20007f3e0ff */
[----:B--2---:R0:W-:Y:S04]  /*0980*/  STG.E.U8 desc[UR4][R12.64], R25 ;  /* 0x000000190c007986 */ /* 0x0041e8000c101104 */
[----:B------:R-:W2:Y:S01]  /*0990*/  LDG.E.U8 R27, desc[UR4][R18.64] ;  /* 0x00000004121b7981 */ /* 0x000ea2000c1e1100 */
[----:B-1----:R-:W-:Y:S01]  /*09a0*/  IADD3 R16, P2, R18, R0, RZ ;  /* 0x0000000012107210 */ /* 0x002fe20007f5e0ff */
        /* <DEDUP_REMOVED lines=8> */
[----:B------:R-:W-:-:S02]  /*0a30*/  IADD3 R15, R0, R15, R0 ;  /* 0x0000000f000f7210 */ /* 0x000fc40007ffe000 */
[----:B------:R-:W-:Y:S02]  /*0a40*/  IADD3 R18, P1, R10, R2, RZ ;  /* 0x000000020a127210 */ /* 0x000fe40007f3e0ff */
[----:B------:R-:W-:Y:S01]  /*0a50*/  IADD3 R15, R0, R15, R0 ;  /* 0x0000000f000f7210 */ /* 0x000fe20007ffe000 */
[----:B--2---:R1:W-:Y:S04]  /*0a60*/  STG.E.U8 desc[UR4][R10.64], R29 ;  /* 0x0000001d0a007986 */ /* 0x0043e8000c101104 */
[----:B------:R-:W2:Y:S01]  /*0a70*/  LDG.E.U8 R23, desc[UR4][R22.64] ;  /* 0x0000000416177981 */ /* 0x000ea2000c1e1100 */
[----:B0-----:R-:W-:Y:S01]  /*0a80*/  IADD3 R12, P2, R15, UR6, RZ ;  /* 0x000000060f0c7c10 */ /* 0x001fe2000ff5e0ff */
[----:B------:R-:W-:-:S03]  /*0a90*/  IMAD.X R19, R4, 0x1, R11, P1 ;  /* 0x0000000104137824 */ /* 0x000fc600008e060b */
[----:B------:R-:W-:Y:S02]  /*0aa0*/  LEA.HI.X.SX32 R13, R15, UR7, 0x1, P2 ;  /* 0x000000070f0d7c11 */ /* 0x000fe400090f0eff */
[----:B------:R-:W-:-:S04]  /*0ab0*/  IADD3 R9, R2, R9, R2 ;  /* 0x0000000902097210 */ /* 0x000fc80007ffe002 */
[----:B-1----:R-:W-:Y:S01]  /*0ac0*/  IADD3 R11, R2, R9, R2 ;  /* 0x00000009020b7210 */ /* 0x002fe20007ffe002 */
[----:B--2---:R0:W-:Y:S04]  /*0ad0*/  STG.E.U8 desc[UR4][R18.64], R23 ;  /* 0x0000001712007986 */ /* 0x0041e8000c101104 */
        /* <DEDUP_REMOVED lines=8> */
[----:B0-----:R-:W-:Y:S01]  /*0b60*/  IADD3 R18, P2, R16, R0, RZ ;  /* 0x0000000010127210 */ /* 0x001fe20007f5e0ff */
        /* <DEDUP_REMOVED lines=8> */
[----:B-1----:R-:W-:-:S02]  /*0bf0*/  IADD3 R9, R0, R15, R0 ;  /* 0x0000000f00097210 */ /* 0x002fc40007ffe000 */
        /* <DEDUP_REMOVED lines=23> */
[----:B--2---:R1:W-:Y:S04]  /*0d70*/  STG.E.U8 desc[UR4][R20.64], R27 ;  /* 0x0000001b14007986 */ /* 0x0043e8000c101104 */
[----:B------:R-:W2:Y:S01]  /*0d80*/  LDG.E.U8 R29, desc[UR4][R16.64] ;  /* 0x00000004101d7981 */ /* 0x000ea2000c1e1100 */
[----:B------:R-:W-:Y:S02]  /*0d90*/  IMAD.X R15, R4, 0x1, R21, P1 ;  /* 0x00000001040f7824 */ /* 0x000fe400008e0615 */
[----:B------:R-:W-:Y:S01]  /*0da0*/  IMAD.X R23, R6, 0x1, R17, P2 ;  /* 0x0000000106177824 */ /* 0x000fe200010e0611 */
[----:B0-----:R-:W-:-:S02]  /*0db0*/  IADD3 R12, P1, R14, R2, RZ ;  /* 0x000000020e0c7210 */ /* 0x001fc40007f3e0ff */
[----:B--2---:R1:W-:Y:S04]  /*0dc0*/  STG.E.U8 desc[UR4][R14.64], R29 ;  /* 0x0000001d0e007986 */ /* 0x0043e8000c101104 */
[----:B------:R-:W2:Y:S01]  /*0dd0*/  LDG.E.U8 R23, desc[UR4][R22.64] ;  /* 0x0000000416177981 */ /* 0x000ea2000c1e1100 */
[----:B------:R-:W-:Y:S01]  /*0de0*/  IMAD.X R13, R4, 0x1, R15, P1 ;  /* 0x00000001040d7824 */ /* 0x000fe200008e060f */
[----:B------:R-:W-:Y:S02]  /*0df0*/  IADD3 R7, P1, R7, 0x10, RZ ;  /* 0x0000001007077810 */ /* 0x000fe40007f3e0ff */
[----:B------:R-:W-:Y:S02]  /*0e00*/  IADD3 R9, R0, R9, R0 ;  /* 0x0000000900097210 */ /* 0x000fe40007ffe000 */
[----:B------:R-:W-:Y:S01]  /*0e10*/  IADD3 R17, R2, R11, R2 ;  /* 0x0000000b02117210 */ /* 0x000fe20007ffe002 */
[----:B------:R-:W-:Y:S01]  /*0e20*/  IMAD.X R5, RZ, RZ, R5, P1 ;  /* 0x000000ffff057224 */ /* 0x000fe200008e0605 */
[----:B------:R-:W-:-:S02]  /*0e30*/  ISETP.GE.U32.AND P1, PT, R7, -0xc, PT ;  /* 0xfffffff40700780c */ /* 0x000fc40003f26070 */
[----:B------:R-:W-:Y:S02]  /*0e40*/  IADD3 R11, R0, R9, R0 ;  /* 0x00000009000b7210 */ /* 0x000fe40007ffe000 */
[----:B------:R-:W-:Y:S02]  /*0e50*/  ISETP.GE.AND.EX P1, PT, R5, -0x1, PT, P1 ;  /* 0xffffffff0500780c */ /* 0x000fe40003f26310 */
[----:B------:R-:W-:Y:S01]  /*0e60*/  IADD3 R9, R2, R17, R2 ;  /* 0x0000001102097210 */ /* 0x000fe20007ffe002 */
[----:B--2---:R1:W-:Y:S10]  /*0e70*/  STG.E.U8 desc[UR4][R12.64], R23 ;  /* 0x000000170c007986 */ /* 0x0043f4000c101104 */
[----:B------:R-:W-:Y:S05]  /*0e80*/  @!P1 BRA `(.L_x_183) ;  /* 0xfffffff8002c9947 */ /* 0x000fea000383ffff */
.L_x_182:
[----:B------:R-:W-:-:S04]  /*0e90*/  IADD3 R8, P2, RZ, -R7, RZ ;  /* 0x80000007ff087210 */ /* 0x000fc80007f5e0ff */
[----:B------:R-:W-:Y:S01]  /*0ea0*/  ISETP.GT.U32.AND P1, PT, R8, 0x4, PT ;  /* 0x000000040800780c */ /* 0x000fe20003f24070 */
[----:B------:R-:W-:-:S05]  /*0eb0*/  IMAD.X R8, RZ, RZ, ~R5, P2 ;  /* 0x000000ffff087224 */ /* 0x000fca00010e0e05 */
[----:B------:R-:W-:-:S13]  /*0ec0*/  ISETP.GT.AND.EX P1, PT, R8, RZ, PT, P1 ;  /* 0x000000ff0800720c */ /* 0x000fda0003f24310 */
[----:B------:R-:W-:Y:S05]  /*0ed0*/  @!P1 BRA `(.L_x_184) ;  /* 0x0000000000f49947 */ /* 0x000fea0003800000 */
[----:B------:R-:W-:Y:S01]  /*0ee0*/  ULDC.64 UR6, c[0x0][0x210] ;  /* 0x0000840000067ab9 */ /* 0x000fe20000000a00 */
[----:B------:R-:W-:Y:S01]  /*0ef0*/  ULDC.64 UR8, c[0x0][0x238] ;  /* 0x00008e0000087ab9 */ /* 0x000fe20000000a00 */
        /* <DEDUP_REMOVED lines=28> */
[----:B------:R-:W-:Y:S01]  /*10c0*/  IADD3 R9, R2, R9, R2 ;  /* 0x0000000902097210 */ /* 0x000fe20007ffe002 */
[----:B--2---:R0:W-:Y:S04]  /*10d0*/  STG.E.U8 desc[UR4][R16.64], R23 ;  /* 0x0000001710007986 */ /* 0x0041e8000c101104 */
[----:B------:R-:W2:Y:S01]  /*10e0*/  LDG.E.U8 R25, desc[UR4][R14.64] ;  /* 0x000000040e197981 */ /* 0x000ea2000c1e1100 */
[C---:B-1----:R-:W-:Y:S02]  /*10f0*/  IADD3 R12, P0, R9.reuse, UR8, RZ ;  /* 0x00000008090c7c10 */ /* 0x042fe4000ff1e0ff */
        /* <DEDUP_REMOVED lines=15> */
[----:B-1----:R-:W-:-:S02]  /*11f0*/  IADD3 R12, P0, R14, R2, RZ ;  /* 0x000000020e0c7210 */ /* 0x002fc40007f1e0ff */
[----:B--2---:R0:W-:Y:S04]  /*1200*/  STG.E.U8 desc[UR4][R14.64], R29 ;  /* 0x0000001d0e007986 */ /* 0x0041e8000c101104 */
[----:B------:R-:W2:Y:S01]  /*1210*/  LDG.E.U8 R23, desc[UR4][R22.64] ;  /* 0x0000000416177981 */ /* 0x000ea2000c1e1100 */
[----:B------:R-:W-:Y:S01]  /*1220*/  IMAD.X R13, R4, 0x1, R15, P0 ;  /* 0x00000001040d7824 */ /* 0x000fe200000e060f */
[----:B------:R-:W-:Y:S02]  /*1230*/  IADD3 R7, P1, R7, 0x8, RZ ;  /* 0x0000000807077810 */ /* 0x000fe40007f3e0ff */
[----:B------:R-:W-:Y:S02]  /*1240*/  IADD3 R11, R0, R11, R0 ;  /* 0x0000000b000b7210 */ /* 0x000fe40007ffe000 */
[----:B------:R-:W-:Y:S01]  /*1250*/  IADD3 R9, R2, R9, R2 ;  /* 0x0000000902097210 */ /* 0x000fe20007ffe002 */
[----:B------:R-:W-:Y:S01]  /*1260*/  IMAD.X R5, RZ, RZ, R5, P1 ;  /* 0x000000ffff057224 */ /* 0x000fe200008e0605 */
[----:B------:R-:W-:-:S02]  /*1270*/  PLOP3.LUT P0, PT, PT, PT, PT, 0x8, 0x0 ;  /* 0x000000000000781c */ /* 0x000fc40003f0e170 */
[----:B------:R-:W-:Y:S02]  /*1280*/  IADD3 R11, R0, R11, R0 ;  /* 0x0000000b000b7210 */ /* 0x000fe40007ffe000 */
[----:B------:R-:W-:Y:S01]  /*1290*/  IADD3 R9, R2, R9, R2 ;  /* 0x0000000902097210 */ /* 0x000fe20007ffe002 */
[----:B--2---:R0:W-:Y:S08]  /*12a0*/  STG.E.U8 desc[UR4][R12.64], R23 ;  /* 0x000000170c007986 */ /* 0x0041f0000c101104 */
.L_x_184:
[----:B------:R-:W-:-:S04]  /*12b0*/  ISETP.NE.U32.AND P1, PT, R7, RZ, PT ;  /* 0x000000ff0700720c */ /* 0x000fc80003f25070 */
[----:B------:R-:W-:-:S13]  /*12c0*/  ISETP.NE.OR.EX P0, PT, R5, RZ, P0, P1 ;  /* 0x000000ff0500720c */ /* 0x000fda0000705710 */
[----:B------:R-:W-:Y:S05]  /*12d0*/  @!P0 BRA `(.L_x_180) ;  /* 0x0000000000848947 */ /* 0x000fea0003800000 */
.L_x_181:
[----:B012---:R-:W-:-:S04]  /*12e0*/  IADD3 R12, P0, R11, UR10, RZ ;  /* 0x0000000a0b0c7c10 */ /* 0x007fc8000ff1e0ff */
        /* <DEDUP_REMOVED lines=14> */
[----:B--2---:R2:W-:Y:S04]  /*13d0*/  STG.E.U8 desc[UR4][R18.64], R27 ;  /* 0x0000001b12007986 */ /* 0x0045e8000c101104 */
[----:B------:R-:W3:Y:S01]  /*13e0*/  LDG.E.U8 R29, desc[UR4][R20.64] ;  /* 0x00000004141d7981 */ /* 0x000ee2000c1e1100 */
[----:B------:R-:W-:Y:S02]  /*13f0*/  IMAD.X R13, R4, 0x1, R19, P0 ;  /* 0x00000001040d7824 */ /* 0x000fe400000e0613 */
[----:B------:R-:W-:Y:S01]  /*1400*/  IMAD.X R23, R6, 0x1, R21, P1 ;  /* 0x0000000106177824 */ /* 0x000fe200008e0615 */
[----:B0-----:R-:W-:-:S02]  /*1410*/  IADD3 R14, P0, R12, R2, RZ ;  /* 0x000000020c0e7210 */ /* 0x001fc40007f1e0ff */
[----:B---3--:R2:W-:Y:S04]  /*1420*/  STG.E.U8 desc[UR4][R12.64], R29 ;  /* 0x0000001d0c007986 */ /* 0x0085e8000c101104 */
[----:B------:R-:W3:Y:S01]  /*1430*/  LDG.E.U8 R23, desc[UR4][R22.64] ;  /* 0x0000000416177981 */ /* 0x000ee2000c1e1100 */
[----:B------:R-:W-:Y:S01]  /*1440*/  IMAD.X R15, R4, 0x1, R13, P0 ;  /* 0x00000001040f7824 */ /* 0x000fe200000e060d */
[----:B------:R-:W-:Y:S02]  /*1450*/  IADD3 R7, P0, R7, 0x4, RZ ;  /* 0x0000000407077810 */ /* 0x000fe40007f1e0ff */
[----:B------:R-:W-:Y:S02]  /*1460*/  IADD3 R11, R0, R11, R0 ;  /* 0x0000000b000b7210 */ /* 0x000fe40007ffe000 */
[----:B------:R-:W-:Y:S01]  /*1470*/  IADD3 R9, R2, R9, R2 ;  /* 0x0000000902097210 */ /* 0x000fe20007ffe002 */
[----:B------:R-:W-:Y:S01]  /*1480*/  IMAD.X R5, RZ, RZ, R5, P0 ;  /* 0x000000ffff057224 */ /* 0x000fe200000e0605 */
[----:B------:R-:W-:-:S02]  /*1490*/  ISETP.NE.U32.AND P0, PT, R7, RZ, PT ;  /* 0x000000ff0700720c */ /* 0x000fc40003f05070 */
[----:B------:R-:W-:Y:S02]  /*14a0*/  IADD3 R11, R0, R11, R0 ;  /* 0x0000000b000b7210 */ /* 0x000fe40007ffe000 */
[----:B------:R-:W-:Y:S02]  /*14b0*/  ISETP.NE.AND.EX P0, PT, R5, RZ, PT, P0 ;  /* 0x000000ff0500720c */ /* 0x000fe40003f05300 */
[----:B------:R-:W-:Y:S01]  /*14c0*/  IADD3 R9, R2, R9, R2 ;  /* 0x0000000902097210 */ /* 0x000fe20007ffe002 */
[----:B---3--:R2:W-:Y:S10]  /*14d0*/  STG.E.U8 desc[UR4][R14.64], R23 ;  /* 0x000000170e007986 */ /* 0x0085f4000c101104 */
[----:B------:R-:W-:Y:S05]  /*14e0*/  @P0 BRA `(.L_x_181) ;  /* 0xfffffffc007c0947 */ /* 0x000fea000383ffff */
.L_x_180:
[----:B------:R-:W-:-:S04]  /*14f0*/  ISETP.NE.U32.AND P0, PT, R3, RZ, PT ;  /* 0x000000ff0300720c */ /* 0x000fc80003f05070 */
[----:B------:R-:W-:-:S13]  /*1500*/  ISETP.NE.AND.EX P0, PT, RZ, RZ, PT, P0 ;  /* 0x000000ffff00720c */ /* 0x000fda0003f05300 */
[----:B------:R-:W-:Y:S05]  /*1510*/  @!P0 EXIT ;  /* 0x000000000000894d */ /* 0x000fea0003800000 */
[----:B------:R-:W-:Y:S01]  /*1520*/  ULDC.64 UR6, c[0x0][0x210] ;  /* 0x0000840000067ab9 */ /* 0x000fe20000000a00 */
[----:B------:R-:W-:Y:S01]  /*1530*/  ULDC.64 UR8, c[0x0][0x238] ;  /* 0x00008e0000087ab9 */ /* 0x000fe20000000a00 */
[----:B------:R-:W-:Y:S02]  /*1540*/  IADD3 R6, P2, RZ, -R3, RZ ;  /* 0x80000003ff067210 */ /* 0x000fe40007f5e0ff */
[----:B012---:R-:W-:Y:S02]  /*1550*/  IADD3 R15, P0, R11, UR6, RZ ;  /* 0x000000060b0f7c10 */ /* 0x007fe4000ff1e0ff */
[----:B------:R-:W-:Y:S01]  /*1560*/  IADD3 R13, P1, R9, UR8, RZ ;  /* 0x00000008090d7c10 */ /* 0x000fe2000ff3e0ff */
[----:B------:R-:W-:Y:S01]  /*1570*/  IMAD.X R7, RZ, RZ, -0x1, P2 ;  /* 0xffffffffff077424 */ /* 0x000fe200010e06ff */
[----:B------:R-:W-:Y:S02]  /*1580*/  LEA.HI.X.SX32 R11, R11, UR7, 0x1, P0 ;  /* 0x000000070b0b7c11 */ /* 0x000fe400080f0eff */
[----:B------:R-:W-:-:S09]  /*1590*/  LEA.HI.X.SX32 R9, R9, UR9, 0x1, P1 ;  /* 0x0000000909097c11 */ /* 0x000fd200088f0eff */
.L_x_185:
[----:B0-----:R-:W-:Y:S02]  /*15a0*/  IMAD.MOV.U32 R4, RZ, RZ, R15 ;  /* 0x000000ffff047224 */ /* 0x001fe400078e000f */
[----:B------:R-:W-:-:S05]  /*15b0*/  IMAD.MOV.U32 R5, RZ, RZ, R11 ;  /* 0x000000ffff057224 */ /* 0x000fca00078e000b */
[----:B------:R0:W2:Y:S01]  /*15c0*/  LDG.E.U8 R3, desc[UR4][R4.64] ;  /* 0x0000000404037981 */ /* 0x0000a2000c1e1100 */
[----:B------:R-:W-:Y:S02]  /*15d0*/  IADD3 R6, P0, R6, 0x1, RZ ;  /* 0x0000000106067810 */ /* 0x000fe40007f1e0ff */
[----:B------:R-:W-:-:S03]  /*15e0*/  IADD3 R15, P1, R15, R0, RZ ;  /* 0x000000000f0f7210 */ /* 0x000fc60007f3e0ff */
[----:B------:R-:W-:Y:S01]  /*15f0*/  IMAD.X R7, RZ, RZ, R7, P0 ;  /* 0x000000ffff077224 */ /* 0x000fe200000e0607 */
[----:B------:R-:W-:Y:S02]  /*1600*/  ISETP.NE.U32.AND P0, PT, R6, RZ, PT ;  /* 0x000000ff0600720c */ /* 0x000fe40003f05070 */
[----:B------:R-:W-:Y:S01]  /*1610*/  LEA.HI.X.SX32 R11, R0, R11, 0x1, P1 ;  /* 0x0000000b000b7211 */ /* 0x000fe200008f0eff */
[----:B0-----:R-:W-:Y:S01]  /*1620*/  IMAD.MOV.U32 R4, RZ, RZ, R13 ;  /* 0x000000ffff047224 */ /* 0x001fe200078e000d */
[----:B------:R-:W-:Y:S01]  /*1630*/  ISETP.NE.AND.EX P0, PT, R7, RZ, PT, P0 ;  /* 0x000000ff0700720c */ /* 0x000fe20003f05300 */
[----:B------:R-:W-:Y:S01]  /*1640*/  IMAD.MOV.U32 R5, RZ, RZ, R9 ;  /* 0x000000ffff057224 */ /* 0x000fe200078e0009 */
[----:B------:R-:W-:-:S04]  /*1650*/  IADD3 R13, P2, R13, R2, RZ ;  /* 0x000000020d0d7210 */ /* 0x000fc80007f5e0ff */
[----:B------:R-:W-:Y:S01]  /*1660*/  LEA.HI.X.SX32 R9, R2, R9, 0x1, P2 ;  /* 0x0000000902097211 */ /* 0x000fe200010f0eff */
[----:B--2---:R0:W-:Y:S06]  /*1670*/  STG.E.U8 desc[UR4][R4.64], R3 ;  /* 0x0000000304007986 */ /* 0x0041ec000c101104 */
[----:B------:R-:W-:Y:S05]  /*1680*/  @P0 BRA `(.L_x_185) ;  /* 0xfffffffc00c40947 */ /* 0x000fea000383ffff */
[----:B------:R-:W-:Y:S05]  /*1690*/  EXIT ;  /* 0x000000000000794d */ /* 0x000fea0003800000 */
        .weak           $__internal_20_$__cuda_sm20_div_u64
        .type           $__internal_20_$__cuda_sm20_div_u64,@function
        .size           $__internal_20_$__cuda_sm20_div_u64,($__internal_21_$__cuda_sm20_rem_u64 - $__internal_20_$__cuda_sm20_div_u64)
$__internal_20_$__cuda_sm20_div_u64:
        /* <DEDUP_REMOVED lines=16> */
[----:B------:R-:W-:-:S04]  /*17a0*/  IMAD.HI.U32 R10, P1, R7, R13, R10 ;  /* 0x0000000d070a7227 */ /* 0x000fc8000782000a */
[----:B------:R-:W-:Y:S01]  /*17b0*/  IMAD.X R5, R5, 0x1, R7, P0 ;  /* 0x0000000105057824 */ /* 0x000fe200000e0607 */
[----:B------:R-:W-:-:S04]  /*17c0*/  IADD3 R11, P2, R17, R10, RZ ;  /* 0x0000000a110b7210 */ /* 0x000fc80007f5e0ff */
[----:B------:R-:W-:Y:S01]  /*17d0*/  IADD3.X R5, RZ, RZ, R5, P2, P1 ;  /* 0x000000ffff057210 */ /* 0x000fe200017e2405 */
[----:B------:R-:W-:-:S04]  /*17e0*/  IMAD.WIDE.U32 R6, R11, R2, RZ ;  /* 0x000000020b067225 */ /* 0x000fc800078e00ff */
        /* <DEDUP_REMOVED lines=27> */
[----:B------:R-:W-:Y:S02]  /*19a0*/  IADD3 R4, P1, R11, 0x1, RZ ;  /* 0x000000010b047810 */ /* 0x000fe40007f3e0ff */
[----:B------:R-:W-:Y:S02]  /*19b0*/  IADD3 R7, P2, R13, -R2, RZ ;  /* 0x800000020d077210 */ /* 0x000fe40007f5e0ff */
[----:B------:R-:W-:Y:S01]  /*19c0*/  ISETP.GE.U32.AND.EX P0, PT, R10, R3, PT, P0 ;  /* 0x000000030a00720c */ /* 0x000fe20003f06100 */
[----:B------:R-:W-:Y:S01]  /*19d0*/  IMAD.X R6, RZ, RZ, R5, P1 ;  /* 0x000000ffff067224 */ /* 0x000fe200008e0605 */
[----:B------:R-:W-:Y:S01]  /*19e0*/  ISETP.NE.U32.AND P1, PT, R2, RZ, PT ;  /* 0x000000ff0200720c */ /* 0x000fe20003f25070 */
[----:B------:R-:W-:Y:S01]  /*19f0*/  IMAD.X R8, R10, 0x1, ~R3, P2 ;  /* 0x000000010a087824 */ /* 0x000fe200010e0e03 */
[----:B------:R-:W-:Y:S02]  /*1a00*/  SEL R11, R4, R11, P0 ;  /* 0x0000000b040b7207 */ /* 0x000fe40000000000 */
[----:B------:R-:W-:-:S02]  /*1a10*/  SEL R7, R7, R13, P0 ;  /* 0x0000000d07077207 */ /* 0x000fc40000000000 */
[----:B------:R-:W-:Y:S02]  /*1a20*/  SEL R6, R6, R5, P0 ;  /* 0x0000000506067207 */ /* 0x000fe40000000000 */
[----:B------:R-:W-:Y:S02]  /*1a30*/  IADD3 R4, P2, R11, 0x1, RZ ;  /* 0x000000010b047810 */ /* 0x000fe40007f5e0ff */
[----:B------:R-:W-:Y:S02]  /*1a40*/  SEL R8, R8, R10, P0 ;  /* 0x0000000a08087207 */ /* 0x000fe40000000000 */
[----:B------:R-:W-:Y:S01]  /*1a50*/  ISETP.GE.U32.AND P0, PT, R7, R2, PT ;  /* 0x000000020700720c */ /* 0x000fe20003f06070 */
[----:B------:R-:W-:Y:S01]  /*1a60*/  IMAD.X R5, RZ, RZ, R6, P2 ;  /* 0x000000ffff057224 */ /* 0x000fe200010e0606 */
[----:B------:R-:W-:Y:S01]  /*1a70*/  ISETP.NE.AND.EX P1, PT, R3, RZ, PT, P1 ;  /* 0x000000ff0300720c */ /* 0x000fe20003f25310 */
[----:B------:R-:W-:Y:S01]  /*1a80*/  IMAD.MOV.U32 R2, RZ, RZ, R0 ;  /* 0x000000ffff027224 */ /* 0x000fe200078e0000 */
[----:B------:R-:W-:Y:S01]  /*1a90*/  ISETP.GE.U32.AND.EX P0, PT, R8, R3, PT, P0 ;  /* 0x000000030800720c */ /* 0x000fe20003f06100 */
[----:B------:R-:W-:-:S03]  /*1aa0*/  IMAD.MOV.U32 R3, RZ, RZ, 0x0 ;  /* 0x00000000ff037424 */ /* 0x000fc600078e00ff */
[----:B------:R-:W-:Y:S02]  /*1ab0*/  SEL R4, R4, R11, P0 ;  /* 0x0000000b04047207 */ /* 0x000fe40000000000 */
[----:B------:R-:W-:Y:S02]  /*1ac0*/  SEL R5, R5, R6, P0 ;  /* 0x0000000605057207 */ /* 0x000fe40000000000 */
[----:B------:R-:W-:Y:S02]  /*1ad0*/  SEL R4, R4, 0xffffffff, P1 ;  /* 0xffffffff04047807 */ /* 0x000fe40000800000 */
[----:B------:R-:W-:Y:S01]  /*1ae0*/  SEL R5, R5, 0xffffffff, P1 ;  /* 0xffffffff05057807 */ /* 0x000fe20000800000 */
[----:B------:R-:W-:Y:S06]  /*1af0*/  RET.REL.NODEC R2 `(_ZN2at6native53_GLOBAL__N__7c5e0505_20_UpSampleNearest1d_cu_19867e3828upsample_nearest1d_out_frameIhXadL_ZNS0_43nearest_neighbor_exact_compute_source_indexEfiiEEEEvPKT_mmmmPS3_f) ;  /* 0xffffffe402407950 */ /* 0x000fec0003c3ffff */
        .weak           $__internal_21_$__cuda_sm20_rem_u64
        .type           $__internal_21_$__cuda_sm20_rem_u64,@function
        .size           $__internal_21_$__cuda_sm20_rem_u64,(.L_x_334 - $__internal_21_$__cuda_sm20_rem_u64)
$__internal_21_$__cuda_sm20_rem_u64:
        /* <DEDUP_REMOVED lines=34> */
[----:B------:R-:W-:Y:S02]  /*1d20*/  IMAD.MOV.U32 R11, RZ, RZ, RZ ;  /* 0x000000ffff0b7224 */ /* 0x000fe400078e00ff */
        /* <DEDUP_REMOVED lines=26> */
[----:B------:R-:W-:Y:S06]  /*1ed0*/  RET.REL.NODEC R6 `(_ZN2at6native53_GLOBAL__N__7c5e0505_20_UpSampleNearest1d_cu_19867e3828upsample_nearest1d_out_frameIhXadL_ZNS0_43nearest_neighbor_exact_compute_source_indexEfiiEEEEvPKT_mmmmPS3_f) ;  /* 0xffffffe006487950 */ /* 0x000fec0003c3ffff */
.L_x_186:
        /* <DEDUP_REMOVED lines=10> */
.L_x_334:


//--------------------- .text._ZN2at6native53_GLOBAL__N__7c5e0505_20_UpSampleNearest1d_cu_19867e3828upsample_nearest1d_out_frameIN3c108BFloat16EXadL_ZNS0_43nearest_neighbor_exact_compute_source_indexEfiiEEEEvPKT_mmmmPS5_f --------------------------
	.section	.text._ZN2at6native53_GLOBAL__N__7c5e0505_20_UpSampleNearest1d_cu_19867e3828upsample_nearest1d_out_frameIN3c108BFloat16EXadL_ZNS0_43nearest_neighbor_exact_compute_source_indexEfiiEEEEvPKT_mmmmPS5_f,"ax",@progbits
	.align	128
.text._ZN2at6native53_GLOBAL__N__7c5e0505_20_UpSampleNearest1d_cu_19867e3828upsample_nearest1d_out_frameIN3c108BFloat16EXadL_ZNS0_43nearest_neighbor_exact_compute_source_indexEfiiEEEEvPKT_mmmmPS5_f:
        .type           _ZN2at6native53_GLOBAL__N__7c5e0505_20_UpSampleNearest1d_cu_19867e3828upsample_nearest1d_out_frameIN3c108BFloat16EXadL_ZNS0_43nearest_neighbor_exact_compute_source_indexEfiiEEEEvPKT_mmmmPS5_f,@function
        .size           _ZN2at6native53_GLOBAL__N__7c5e0505_20_UpSampleNearest1d_cu_19867e3828upsample_nearest1d_out_frameIN3c108BFloat16EXadL_ZNS0_43nearest_neighbor_exact_compute_source_indexEfiiEEEEvPKT_mmmmPS5_f,(.L_x_337 - _ZN2at6native53_GLOBAL__N__7c5e0505_20_UpSampleNearest1d_cu_19867e3828upsample_nearest1d_out_frameIN3c108BFloat16EXadL_ZNS0_43nearest_neighbor_exact_compute_source_indexEfiiEEEEvPKT_mmmmPS5_f)
        .other          _ZN2at6native53_GLOBAL__N__7c5e0505_20_UpSampleNearest1d_cu_19867e3828upsample_nearest1d_out_frameIN3c108BFloat16EXadL_ZNS0_43nearest_neighbor_exact_compute_source_indexEfiiEEEEvPKT_mmmmPS5_f,@"STO_CUDA_ENTRY STV_DEFAULT"
_ZN2at6native53_GLOBAL__N__7c5e0505_20_UpSampleNearest1d_cu_19867e3828upsample_nearest1d_out_frameIN3c108BFloat16EXadL_ZNS0_43nearest_neighbor_exact_compute_source_indexEfiiEEEEvPKT_mmmmPS5_f:
        /* <DEDUP_REMOVED lines=22> */
[----:B------:R-:W-:Y:S05]  /*0160*/  CALL.REL.NOINC `($__internal_22_$__cuda_sm20_div_u64) ;  /* 0x0000001000407944 */ /* 0x000fea0003c00000 */
[----:B------:R-:W-:Y:S01]  /*0170*/  IADD3 R0, -R4, RZ, RZ ;  /* 0x000000ff04007210 */ /* 0x000fe20007ffe1ff */
[----:B------:R-:W-:-:S04]  /*0180*/  ULDC UR6, c[0x0][0x230] ;  /* 0x00008c0000067ab9 */ /* 0x000fc80000000800 */
[----:B------:R-:W-:Y:S01]  /*0190*/  IMAD R0, R0, UR6, R15 ;  /* 0x0000000600007c24 */ /* 0x000fe2000f8e020f */
[----:B------:R-:W-:Y:S06]  /*01a0*/  BRA `(.L_x_189) ;  /* 0x0000000000547947 */ /* 0x000fec0003800000 */
.L_x_188:
[----:B------:R-:W0:Y:S01]  /*01b0*/  I2F.U32.RP R0, UR10 ;  /* 0x0000000a00007d06 */ /* 0x000e220008209000 */
[----:B------:R-:W-:-:S07]  /*01c0*/  ISETP.NE.U32.AND P2, PT, RZ, UR10, PT ;  /* 0x0000000aff007c0c */ /* 0x000fce000bf45070 */
[----:B0-----:R-:W0:Y:S02]  /*01d0*/  MUFU.RCP R0, R0 ;  /* 0x0000000000007308 */ /* 0x001e240000001000 */
[----:B0-----:R-:W-:-:S06]  /*01e0*/  VIADD R2, R0, 0xffffffe ;  /* 0x0ffffffe00027836 */ /* 0x001fcc0000000000 */
[----:B------:R0:W1:Y:S02]  /*01f0*/  F2I.FTZ.U32.TRUNC.NTZ R3, R2 ;  /* 0x0000000200037305 */ /* 0x000064000021f000 */
[----:B0-----:R-:W-:Y:S01]  /*0200*/  IMAD.MOV.U32 R2, RZ, RZ, RZ ;  /* 0x000000ffff027224 */ /* 0x001fe200078e00ff */
[----:B-1----:R-:W-:-:S05]  /*0210*/  IADD3 R5, RZ, -R3, RZ ;  /* 0x80000003ff057210 */ /* 0x002fca0007ffe0ff */
[----:B------:R-:W-:-:S04]  /*0220*/  IMAD R5, R5, UR10, RZ ;  /* 0x0000000a05057c24 */ /* 0x000fc8000f8e02ff */
[----:B------:R-:W-:-:S04]  /*0230*/  IMAD.HI.U32 R4, R3, R5, R2 ;  /* 0x0000000503047227 */ /* 0x000fc800078e0002 */
[----:B------:R-:W-:Y:S02]  /*0240*/  IMAD.MOV.U32 R5, RZ, RZ, RZ ;  /* 0x000000ffff057224 */ /* 0x000fe400078e00ff */
[----:B------:R-:W-:-:S05]  /*0250*/  IMAD.HI.U32 R4, R4, R15, RZ ;  /* 0x0000000f04047227 */ /* 0x000fca00078e00ff */
[----:B------:R-:W-:-:S05]  /*0260*/  IADD3 R6, -R4, RZ, RZ ;  /* 0x000000ff04067210 */ /* 0x000fca0007ffe1ff */
[----:B------:R-:W-:-:S05]  /*0270*/  IMAD R3, R6, UR10, R15 ;  /* 0x0000000a06037c24 */ /* 0x000fca000f8e020f */
[----:B------:R-:W-:-:S13]  /*0280*/  ISETP.GE.U32.AND P0, PT, R3, UR10, PT ;  /* 0x0000000a03007c0c */ /* 0x000fda000bf06070 */
[----:B------:R-:W-:Y:S01]  /*0290*/  @P0 VIADD R3, R3, -UR10 ;  /* 0x8000000a03030c36 */ /* 0x000fe20008000000 */
[----:B------:R-:W-:-:S04]  /*02a0*/  @P0 IADD3 R4, R4, 0x1, RZ ;  /* 0x0000000104040810 */ /* 0x000fc80007ffe0ff */
[----:B------:R-:W-:-:S13]  /*02b0*/  ISETP.GE.U32.AND P1, PT, R3, UR10, PT ;  /* 0x0000000a03007c0c */ /* 0x000fda000bf26070 */
[----:B------:R-:W-:Y:S01]  /*02c0*/  @P1 VIADD R4, R4, 0x1 ;  /* 0x0000000104041836 */ /* 0x000fe20000000000 */
[----:B------:R-:W-:-:S04]  /*02d0*/  @!P2 LOP3.LUT R4, RZ, UR10, RZ, 0x33, !PT ;  /* 0x0000000aff04ac12 */ /* 0x000fc8000f8e33ff */
[----:B------:R-:W-:-:S05]  /*02e0*/  IADD3 R0, -R4, RZ, RZ ;  /* 0x000000ff04007210 */ /* 0x000fca0007ffe1ff */
[----:B------:R-:W-:-:S07]  /*02f0*/  IMAD R0, R0, UR10, R15 ;  /* 0x0000000a00007c24 */ /* 0x000fce000f8e020f */
.L_x_189:
[----:B------:R-:W-:Y:S05]  /*0300*/  BSYNC B0 ;  /* 0x0000000000007941 */ /* 0x000fea0003800000 */
.L_x_187:
[----:B------:R-:W-:Y:S01]  /*0310*/  ULDC UR6, c[0x0][0x224] ;  /* 0x0000890000067ab9 */ /* 0x000fe20000000800 */
[----:B------:R-:W-:Y:S01]  /*0320*/  BSSY B0, `(.L_x_190) ;  /* 0x0000019000007945 */ /* 0x000fe20003800000 */
[----:B------:R-:W-:-:S04]  /*0330*/  LOP3.LUT R2, R5, UR6, RZ, 0xfc, !PT ;  /* 0x0000000605027c12 */ /* 0x000fc8000f8efcff */
[----:B------:R-:W-:-:S13]  /*0340*/  ISETP.NE.U32.AND P0, PT, R2, RZ, PT ;  /* 0x000000ff0200720c */ /* 0x000fda0003f05070 */
[----:B------:R-:W-:Y:S05]  /*0350*/  @!P0 BRA `(.L_x_191) ;  /* 0x00000000000c8947 */ /* 0x000fea0003800000 */
[----:B------:R-:W-:-:S07]  /*0360*/  MOV R6, 0x380 ;  /* 0x0000038000067802 */ /* 0x000fce0000000f00 */
[----:B------:R-:W-:Y:S05]  /*0370*/  CALL.REL.NOINC `($__internal_23_$__cuda_sm20_rem_u64) ;  /* 0x0000001000d47944 */ /* 0x000fea0003c00000 */
[----:B------:R-:W-:Y:S05]  /*0380*/  BRA `(.L_x_192) ;  /* 0x0000000000487947 */ /* 0x000fea0003800000 */
.L_x_191:
        /* <DEDUP_REMOVED lines=18> */
.L_x_192:
[----:B------:R-:W-:Y:S05]  /*04b0*/  BSYNC B0 ;  /* 0x0000000000007941 */ /* 0x000fea0003800000 */
.L_x_190:
        /* <DEDUP_REMOVED lines=23> */
[----:B------:R-:W0:Y:S03]  /*0630*/  LDC.64 R4, c[0x0][0x210] ;  /* 0x00008400ff047b82 */ /* 0x000e260000000a00 */
[----:B------:R-:W-:-:S04]  /*0640*/  IADD3.X R12, RZ, ~R3, RZ, P0, !PT ;  /* 0x80000003ff0c7210 */ /* 0x000fc800007fe4ff */
[----:B------:R-:W-:Y:S01]  /*0650*/  ISETP.GE.AND P0, PT, R12, RZ, PT ;  /* 0x000000ff0c00720c */ /* 0x000fe20003f06270 */
[----:B------:R-:W1:-:S12]  /*0660*/  LDC.64 R6, c[0x0][0x238] ;  /* 0x00008e00ff067b82 */ /* 0x000e580000000a00 */
[----:B------:R-:W-:Y:S05]  /*0670*/  @P0 BRA `(.L_x_194) ;  /* 0x00000008004c0947 */ /* 0x000fea0003800000 */
[----:B------:R-:W-:-:S04]  /*0680*/  IADD3 R2, P0, RZ, -R13, RZ ;  /* 0x8000000dff027210 */ /* 0x000fc80007f1e0ff */
[----:B------:R-:W-:Y:S01]  /*0690*/  ISETP.GT.U32.AND P1, PT, R2, 0xc, PT ;  /* 0x0000000c0200780c */ /* 0x000fe20003f24070 */
[----:B------:R-:W-:Y:S01]  /*06a0*/  IMAD.X R2, RZ, RZ, ~R12, P0 ;  /* 0x000000ffff027224 */ /* 0x000fe200000e0e0c */
[----:B------:R-:W-:-:S04]  /*06b0*/  PLOP3.LUT P0, PT, PT, PT, PT, 0x80, 0x0 ;  /* 0x000000000000781c */ /* 0x000fc80003f0f070 */
[----:B------:R-:W-:-:S13]  /*06c0*/  ISETP.GT.AND.EX P1, PT, R2, RZ, PT, P1 ;  /* 0x000000ff0200720c */ /* 0x000fda0003f24310 */
[----:B------:R-:W-:Y:S05]  /*06d0*/  @!P1 BRA `(.L_x_195) ;  /* 0x0000000400609947 */ /* 0x000fea0003800000 */
[----:B------:R-:W2:Y:S01]  /*06e0*/  LDC.64 R8, c[0x0][0x210] ;  /* 0x00008400ff087b82 */ /* 0x000ea20000000a00 */
[----:B------:R-:W-:-:S07]  /*06f0*/  PLOP3.LUT P0, PT, PT, PT, PT, 0x8, 0x0 ;  /* 0x000000000000781c */ /* 0x000fce0003f0e170 */
[----:B------:R-:W3:Y:S06]  /*0700*/  LDC.64 R2, c[0x0][0x238] ;  /* 0x00008e00ff027b82 */ /* 0x000eec0000000a00 */
.L_x_196:
[----:B--2-4-:R-:W-:-:S05]  /*0710*/  IMAD.WIDE R28, R17, 0x2, R8 ;  /* 0x00000002111c7825 */ /* 0x014fca00078e0208 */
[----:B------:R-:W2:Y:S01]  /*0720*/  LDG.E.U16 R14, desc[UR4][R28.64] ;  /* 0x000000041c0e7981 */ /* 0x000ea2000c1e1500 */
[----:B---3--:R-:W-:-:S04]  /*0730*/  IMAD.WIDE R20, R15, 0x2, R2 ;  /* 0x000000020f147825 */ /* 0x008fc800078e0202 */
[----:B------:R-:W-:Y:S01]  /*0740*/  IMAD.WIDE R22, R0, 0x2, R28 ;  /* 0x0000000200167825 */ /* 0x000fe200078e021c */
[----:B--2---:R2:W-:Y:S04]  /*0750*/  STG.E.U16 desc[UR4][R20.64], R14 ;  /* 0x0000000e14007986 */ /* 0x0045e8000c101504 */
[----:B------:R-:W3:Y:S01]  /*0760*/  LDG.E.U16 R16, desc[UR4][R22.64] ;  /* 0x0000000416107981 */ /* 0x000ee2000c1e1500 */
[----:B------:R-:W-:-:S04]  /*0770*/  IMAD.WIDE R24, R10, 0x2, R20 ;  /* 0x000000020a187825 */ /* 0x000fc800078e0214 */
[----:B------:R-:W-:Y:S01]  /*0780*/  IMAD.WIDE R26, R0, 0x2, R22 ;  /* 0x00000002001a7825 */ /* 0x000fe200078e0216 */
[----:B---3--:R-:W-:Y:S04]  /*0790*/  STG.E.U16 desc[UR4][R24.64], R16 ;  /* 0x0000001018007986 */ /* 0x008fe8000c101504 */
[----:B------:R3:W4:Y:S01]  /*07a0*/  LDG.E.U16 R29, desc[UR4][R26.64] ;  /* 0x000000041a1d7981 */ /* 0x000722000c1e1500 */
[----:B------:R-:W-:-:S04]  /*07b0*/  IMAD.WIDE R18, R10, 0x2, R24 ;  /* 0x000000020a127825 */ /* 0x000fc800078e0218 */
[C---:B---3--:R-:W-:Y:S01]  /*07c0*/  IMAD.WIDE R26, R0.reuse, 0x2, R26 ;  /* 0x00000002001a7825 */ /* 0x048fe200078e021a */
[C-C-:B------:R-:W-:Y:S01]  /*07d0*/  IADD3 R17, R0.reuse, R17, R0.reuse ;  /* 0x0000001100117210 */ /* 0x140fe20007ffe000 */
[----:B----4-:R3:W-:Y:S04]  /*07e0*/  STG.E.U16 desc[UR4][R18.64], R29 ;  /* 0x0000001d12007986 */ /* 0x0107e8000c101504 */
[----:B--2---:R-:W2:Y:S01]  /*07f0*/  LDG.E.U16 R14, desc[UR4][R26.64] ;  /* 0x000000041a0e7981 */ /* 0x004ea2000c1e1500 */
[----:B------:R-:W-:-:S05]  /*0800*/  IADD3 R17, R0, R17, R0 ;  /* 0x0000001100117210 */ /* 0x000fca0007ffe000 */
[----:B------:R-:W-:-:S04]  /*0810*/  IMAD.WIDE R20, R17, 0x2, R8 ;  /* 0x0000000211147825 */ /* 0x000fc800078e0208 */
[C---:B---3--:R-:W-:Y:S01]  /*0820*/  IMAD.WIDE R18, R10.reuse, 0x2, R18 ;  /* 0x000000020a127825 */ /* 0x048fe200078e0212 */
[----:B------:R-:W-:-:S04]  /*0830*/  IADD3 R15, R10, R15, R10 ;  /* 0x0000000f0a0f7210 */ /* 0x000fc80007ffe00a */
[----:B--2---:R2:W-:Y:S04]  /*0840*/  STG.E.U16 desc[UR4][R18.64], R14 ;  /* 0x0000000e12007986 */ /* 0x0045e8000c101504 */
[----:B------:R-:W3:Y:S01]  /*0850*/  LDG.E.U16 R16, desc[UR4][R20.64] ;  /* 0x0000000414107981 */ /* 0x000ee2000c1e1500 */
[----:B------:R-:W-:Y:S01]  /*0860*/  IADD3 R15, R10, R15, R10 ;  /* 0x0000000f0a0f7210 */ /* 0x000fe20007ffe00a */
[----:B------:R-:W-:-:S04]  /*0870*/  IMAD.WIDE R24, R0, 0x2, R20 ;  /* 0x0000000200187825 */ /* 0x000fc800078e0214 */
[----:B------:R-:W-:-:S05]  /*0880*/  IMAD.WIDE R22, R15, 0x2, R2 ;  /* 0x000000020f167825 */ /* 0x000fca00078e0202 */
[----:B---3--:R-:W-:Y:S04]  /*0890*/  STG.E.U16 desc[UR4][R22.64], R16 ;  /* 0x0000001016007986 */ /* 0x008fe8000c101504 */
[----:B--2---:R-:W2:Y:S01]  /*08a0*/  LDG.E.U16 R14, desc[UR4][R24.64] ;  /* 0x00000004180e7981 */ /* 0x004ea2000c1e1500 */
[----:B------:R-:W-:-:S04]  /*08b0*/  IMAD.WIDE R26, R10, 0x2, R22 ;  /* 0x000000020a1a7825 */ /* 0x000fc800078e0216 */
[----:B------:R-:W-:Y:S01]  /*08c0*/  IMAD.WIDE R28, R0, 0x2, R24 ;  /* 0x00000002001c7825 */ /* 0x000fe200078e0218 */
[----:B--2---:R2:W-:Y:S04]  /*08d0*/  STG.E.U16 desc[UR4][R26.64], R14 ;  /* 0x0000000e1a007986 */ /* 0x0045e8000c101504 */
        /* <DEDUP_REMOVED lines=15> */
[----:B---3--:R3:W-:Y:S04]  /*09d0*/  STG.E.U16 desc[UR4][R22.64], R16 ;  /* 0x0000001016007986 */ /* 0x0087e8000c101504 */
[----:B--2---:R-:W2:Y:S01]  /*09e0*/  LDG.E.U16 R14, desc[UR4][R24.64] ;  /* 0x00000004180e7981 */ /* 0x004ea2000c1e1500 */
[----:B------:R-:W-:-:S04]  /*09f0*/  IMAD.WIDE R26, R10, 0x2, R22 ;  /* 0x000000020a1a7825 */ /* 0x000fc800078e0216 */
[----:B------:R-:W-:Y:S01]  /*0a00*/  IMAD.WIDE R28, R0, 0x2, R24 ;  /* 0x00000002001c7825 */ /* 0x000fe200078e0218 */
[----:B--2---:R2:W-:Y:S04]  /*0a10*/  STG.E.U16 desc[UR4][R26.64], R14 ;  /* 0x0000000e1a007986 */ /* 0x0045e8000c101504 */
[----:B------:R4:W5:Y:S01]  /*0a20*/  LDG.E.U16 R25, desc[UR4][R28.64] ;  /* 0x000000041c197981 */ /* 0x000962000c1e1500 */
[----:B------:R-:W-:-:S04]  /*0a30*/  IMAD.WIDE R18, R10, 0x2, R26 ;  /* 0x000000020a127825 */ /* 0x000fc800078e021a */
[C---:B----4-:R-:W-:Y:S01]  /*0a40*/  IMAD.WIDE R28, R0.reuse, 0x2, R28 ;  /* 0x00000002001c7825 */ /* 0x050fe200078e021c */
[C-C-:B------:R-:W-:Y:S01]  /*0a50*/  IADD3 R17, R0.reuse, R17, R0.reuse ;  /* 0x0000001100117210 */ /* 0x140fe20007ffe000 */
[----:B-----5:R4:W-:Y:S04]  /*0a60*/  STG.E.U16 desc[UR4][R18.64], R25 ;  /* 0x0000001912007986 */ /* 0x0209e8000c101504 */
[----:B------:R-:W5:Y:S01]  /*0a70*/  LDG.E.U16 R29, desc[UR4][R28.64] ;  /* 0x000000041c1d7981 */ /* 0x000f62000c1e1500 */
[----:B------:R-:W-:Y:S01]  /*0a80*/  IADD3 R17, R0, R17, R0 ;  /* 0x0000001100117210 */ /* 0x000fe20007ffe000 */
[----:B---3--:R-:W-:-:S04]  /*0a90*/  IMAD.WIDE R22, R10, 0x2, R18 ;  /* 0x000000020a167825 */ /* 0x008fc800078e0212 */
[----:B------:R-:W-:Y:S01]  /*0aa0*/  IMAD.WIDE R20, R17, 0x2, R8 ;  /* 0x0000000211147825 */ /* 0x000fe200078e0208 */
[C-C-:B------:R-:W-:Y:S01]  /*0ab0*/  IADD3 R15, R10.reuse, R15, R10.reuse ;  /* 0x0000000f0a0f7210 */ /* 0x140fe20007ffe00a */
[----:B-----5:R3:W-:Y:S04]  /*0ac0*/  STG.E.U16 desc[UR4][R22.64], R29 ;  /* 0x0000001d16007986 */ /* 0x0207e8000c101504 */
[----:B--2---:R-:W2:Y:S01]  /*0ad0*/  LDG.E.U16 R14, desc[UR4][R20.64] ;  /* 0x00000004140e7981 */ /* 0x004ea2000c1e1500 */
[----:B------:R-:W-:Y:S01]  /*0ae0*/  IADD3 R15, R10, R15, R10 ;  /* 0x0000000f0a0f7210 */ /* 0x000fe20007ffe00a */
[----:B----4-:R-:W-:-:S04]  /*0af0*/  IMAD.WIDE R18, R0, 0x2, R20 ;  /* 0x0000000200127825 */ /* 0x010fc800078e0214 */
[----:B---3--:R-:W-:-:S05]  /*0b00*/  IMAD.WIDE R22, R15, 0x2, R2 ;  /* 0x000000020f167825 */ /* 0x008fca00078e0202 */
[----:B--2---:R2:W-:Y:S04]  /*0b10*/  STG.E.U16 desc[UR4][R22.64], R14 ;  /* 0x0000000e16007986 */ /* 0x0045e8000c101504 */
[----:B------:R-:W3:Y:S01]  /*0b20*/  LDG.E.U16 R16, desc[UR4][R18.64] ;  /* 0x0000000412107981 */ /* 0x000ee2000c1e1500 */
[----:B------:R-:W-:-:S04]  /*0b30*/  IMAD.WIDE R24, R10, 0x2, R22 ;  /* 0x000000020a187825 */ /* 0x000fc800078e0216 */
[----:B------:R-:W-:Y:S01]  /*0b40*/  IMAD.WIDE R26, R0, 0x2, R18 ;  /* 0x00000002001a7825 */ /* 0x000fe200078e0212 */
[----:B---3--:R4:W-:Y:S04]  /*0b50*/  STG.E.U16 desc[UR4][R24.64], R16 ;  /* 0x0000001018007986 */ /* 0x0089e8000c101504 */
[----:B--2---:R-:W2:Y:S01]  /*0b60*/  LDG.E.U16 R23, desc[UR4][R26.64] ;  /* 0x000000041a177981 */ /* 0x004ea2000c1e1500 */
[----:B------:R-:W-:-:S04]  /*0b70*/  IMAD.WIDE R20, R10, 0x2, R24 ;  /* 0x000000020a147825 */ /* 0x000fc800078e0218 */
[----:B------:R-:W-:Y:S01]  /*0b80*/  IMAD.WIDE R28, R0, 0x2, R26 ;  /* 0x00000002001c7825 */ /* 0x000fe200078e021a */
[----:B--2---:R4:W-:Y:S05]  /*0b90*/  STG.E.U16 desc[UR4][R20.64], R23 ;  /* 0x0000001714007986 */ /* 0x0049ea000c101504 */
[----:B------:R-:W2:Y:S01]  /*0ba0*/  LDG.E.U16 R29, desc[UR4][R28.64] ;  /* 0x000000041c1d7981 */ /* 0x000ea2000c1e1500 */
[----:B------:R-:W-:Y:S01]  /*0bb0*/  IMAD.WIDE R18, R10, 0x2, R20 ;  /* 0x000000020a127825 */ /* 0x000fe200078e0214 */
[----:B------:R-:W-:Y:S02]  /*0bc0*/  IADD3 R13, P1, R13, 0x10, RZ ;  /* 0x000000100d0d7810 */ /* 0x000fe40007f3e0ff */
[----:B------:R-:W-:-:S02]  /*0bd0*/  IADD3 R17, R0, R17, R0 ;  /* 0x0000001100117210 */ /* 0x000fc40007ffe000 */
[----:B------:R-:W-:Y:S02]  /*0be0*/  IADD3.X R12, RZ, R12, RZ, P1, !PT ;  /* 0x0000000cff0c7210 */ /* 0x000fe40000ffe4ff */
[----:B------:R-:W-:Y:S02]  /*0bf0*/  ISETP.GE.U32.AND P1, PT, R13, -0xc, PT ;  /* 0xfffffff40d00780c */ /* 0x000fe40003f26070 */
[----:B------:R-:W-:Y:S02]  /*0c00*/  IADD3 R15, R10, R15, R10 ;  /* 0x0000000f0a0f7210 */ /* 0x000fe40007ffe00a */
[----:B------:R-:W-:Y:S02]  /*0c10*/  ISETP.GE.AND.EX P1, PT, R12, -0x1, PT, P1 ;  /* 0xffffffff0c00780c */ /* 0x000fe40003f26310 */
[----:B------:R-:W-:Y:S02]  /*0c20*/  IADD3 R17, R0, R17, R0 ;  /* 0x0000001100117210 */ /* 0x000fe40007ffe000 */
[----:B------:R-:W-:Y:S01]  /*0c30*/  IADD3 R15, R10, R15, R10 ;  /* 0x0000000f0a0f7210 */ /* 0x000fe20007ffe00a */
[----:B--2---:R4:W-:Y:S08]  /*0c40*/  STG.E.U16 desc[UR4][R18.64], R29 ;  /* 0x0000001d12007986 */ /* 0x0049f0000c101504 */
[----:B------:R-:W-:Y:S05]  /*0c50*/  @!P1 BRA `(.L_x_196) ;  /* 0xfffffff800ac9947 */ /* 0x000fea000383ffff */
.L_x_195:
[----:B------:R-:W-:-:S04]  /*0c60*/  IADD3 R2, P2, RZ, -R13, RZ ;  /* 0x8000000dff027210 */ /* 0x000fc80007f5e0ff */
[----:B------:R-:W-:Y:S01]  /*0c70*/  ISETP.GT.U32.AND P1, PT, R2, 0x4, PT ;  /* 0x000000040200780c */ /* 0x000fe20003f24070 */
[----:B------:R-:W-:-:S05]  /*0c80*/  IMAD.X R2, RZ, RZ, ~R12, P2 ;  /* 0x000000ffff027224 */ /* 0x000fca00010e0e0c */
[----:B------:R-:W-:-:S13]  /*0c90*/  ISETP.GT.AND.EX P1, PT, R2, RZ, PT, P1 ;  /* 0x000000ff0200720c */ /* 0x000fda0003f24310 */
[----:B------:R-:W-:Y:S05]  /*0ca0*/  @!P1 BRA `(.L_x_197) ;  /* 0x0000000000b49947 */ /* 0x000fea0003800000 */
[----:B------:R-:W4:Y:S08]  /*0cb0*/  LDC.64 R8, c[0x0][0x210] ;  /* 0x00008400ff087b82 */ /* 0x000f300000000a00 */
[----:B------:R-:W2:Y:S01]  /*0cc0*/  LDC.64 R2, c[0x0][0x238] ;  /* 0x00008e00ff027b82 */ /* 0x000ea20000000a00 */
[----:B----4-:R-:W-:-:S05]  /*0cd0*/  IMAD.WIDE R28, R17, 0x2, R8 ;  /* 0x00000002111c7825 */ /* 0x010fca00078e0208 */
[----:B------:R-:W3:Y:S01]  /*0ce0*/  LDG.E.U16 R14, desc[UR4][R28.64] ;  /* 0x000000041c0e7981 */ /* 0x000ee2000c1e1500 */
[----:B------:R-:W-:-:S04]  /*0cf0*/  IMAD.WIDE R22, R0, 0x2, R28 ;  /* 0x0000000200167825 */ /* 0x000fc800078e021c */
[----:B--2---:R-:W-:-:S05]  /*0d00*/  IMAD.WIDE R20, R15, 0x2, R2 ;  /* 0x000000020f147825 */ /* 0x004fca00078e0202 */
[----:B---3--:R2:W-:Y:S04]  /*0d10*/  STG.E.U16 desc[UR4][R20.64], R14 ;  /* 0x0000000e14007986 */ /* 0x0085e8000c101504 */
[----:B------:R-:W3:Y:S01]  /*0d20*/  LDG.E.U16 R16, desc[UR4][R22.64] ;  /* 0x0000000416107981 */ /* 0x000ee2000c1e1500 */
[----:B------:R-:W-:-:S04]  /*0d30*/  IMAD.WIDE R24, R10, 0x2, R20 ;  /* 0x000000020a187825 */ /* 0x000fc800078e0214 */
[----:B------:R-:W-:Y:S01]  /*0d40*/  IMAD.WIDE R26, R0, 0x2, R22 ;  /* 0x00000002001a7825 */ /* 0x000fe200078e0216 */
[----:B---3--:R-:W-:Y:S04]  /*0d50*/  STG.E.U16 desc[UR4][R24.64], R16 ;  /* 0x0000001018007986 */ /* 0x008fe8000c101504 */
[----:B------:R-:W3:Y:S01]  /*0d60*/  LDG.E.U16 R23, desc[UR4][R26.64] ;  /* 0x000000041a177981 */ /* 0x000ee2000c1e1500 */
[----:B------:R-:W-:-:S04]  /*0d70*/  IMAD.WIDE R18, R10, 0x2, R24 ;  /* 0x000000020a127825 */ /* 0x000fc800078e0218 */
[C---:B------:R-:W-:Y:S01]  /*0d80*/  IMAD.WIDE R28, R0.reuse, 0x2, R26 ;  /* 0x00000002001c7825 */ /* 0x040fe200078e021a */
[C-C-:B------:R-:W-:Y:S01]  /*0d90*/  IADD3 R17, R0.reuse, R17, R0.reuse ;  /* 0x0000001100117210 */ /* 0x140fe20007ffe000 */
[----:B---3--:R3:W-:Y:S04]  /*0da0*/  STG.E.U16 desc[UR4][R18.64], R23 ;  /* 0x0000001712007986 */ /* 0x0087e8000c101504 */
[----:B------:R-:W4:Y:S01]  /*0db0*/  LDG.E.U16 R29, desc[UR4][R28.64] ;  /* 0x000000041c1d7981 */ /* 0x000f22000c1e1500 */
[----:B------:R-:W-:Y:S01]  /*0dc0*/  IADD3 R17, R0, R17, R0 ;  /* 0x0000001100117210 */ /* 0x000fe20007ffe000 */
[----:B--2---:R-:W-:-:S04]  /*0dd0*/  IMAD.WIDE R20, R10, 0x2, R18 ;  /* 0x000000020a147825 */ /* 0x004fc800078e0212 */
[----:B------:R-:W-:Y:S01]  /*0de0*/  IMAD.WIDE R8, R17, 0x2, R8 ;  /* 0x0000000211087825 */ /* 0x000fe200078e0208 */
[C-C-:B------:R-:W-:Y:S01]  /*0df0*/  IADD3 R15, R10.reuse, R15, R10.reuse ;  /* 0x0000000f0a0f7210 */ /* 0x140fe20007ffe00a */
[----:B----4-:R2:W-:Y:S04]  /*0e00*/  STG.E.U16 desc[UR4][R20.64], R29 ;  /* 0x0000001d14007986 */ /* 0x0105e8000c101504 */
[----:B------:R-:W4:Y:S01]  /*0e10*/  LDG.E.U16 R14, desc[UR4][R8.64] ;  /* 0x00000004080e7981 */ /* 0x000f22000c1e1500 */
[----:B------:R-:W-:Y:S01]  /*0e20*/  IADD3 R15, R10, R15, R10 ;  /* 0x0000000f0a0f7210 */ /* 0x000fe20007ffe00a */
[----:B---3--:R-:W-:-:S04]  /*0e30*/  IMAD.WIDE R18, R0, 0x2, R8 ;  /* 0x0000000200127825 */ /* 0x008fc800078e0208 */
[----:B------:R-:W-:-:S05]  /*0e40*/  IMAD.WIDE R2, R15, 0x2, R2 ;  /* 0x000000020f027825 */ /* 0x000fca00078e0202 */
[----:B----4-:R3:W-:Y:S04]  /*0e50*/  STG.E.U16 desc[UR4][R2.64], R14 ;  /* 0x0000000e02007986 */ /* 0x0107e8000c101504 */
[----:B------:R-:W4:Y:S01]  /*0e60*/  LDG.E.U16 R16, desc[UR4][R18.64] ;  /* 0x0000000412107981 */ /* 0x000f22000c1e1500 */
[----:B------:R-:W-:-:S04]  /*0e70*/  IMAD.WIDE R22, R10, 0x2, R2 ;  /* 0x000000020a167825 */ /* 0x000fc800078e0202 */
[----:B------:R-:W-:Y:S01]  /*0e80*/  IMAD.WIDE R24, R0, 0x2, R18 ;  /* 0x0000000200187825 */ /* 0x000fe200078e0212 */
[----:B----4-:R3:W-:Y:S04]  /*0e90*/  STG.E.U16 desc[UR4][R22.64], R16 ;  /* 0x0000001016007986 */ /* 0x0107e8000c101504 */
        /* <DEDUP_REMOVED lines=8> */
[----:B------:R-:W-:Y:S02]  /*0f20*/  IADD3 R15, R10, R15, R10 ;  /* 0x0000000f0a0f7210 */ /* 0x000fe40007ffe00a */
[----:B------:R-:W-:Y:S02]  /*0f30*/  PLOP3.LUT P0, PT, PT, PT, PT, 0x8, 0x0 ;  /* 0x000000000000781c */ /* 0x000fe40003f0e170 */
[----:B------:R-:W-:Y:S02]  /*0f40*/  IADD3.X R12, RZ, R12, RZ, P1, !PT ;  /* 0x0000000cff0c7210 */ /* 0x000fe40000ffe4ff */
[----:B------:R-:W-:Y:S02]  /*0f50*/  IADD3 R17, R0, R17, R0 ;  /* 0x0000001100117210 */ /* 0x000fe40007ffe000 */
[----:B------:R-:W-:Y:S01]  /*0f60*/  IADD3 R15, R10, R15, R10 ;  /* 0x0000000f0a0f7210 */ /* 0x000fe20007ffe00a */
[----:B--2---:R3:W-:Y:S06]  /*0f70*/  STG.E.U16 desc[UR4][R26.64], R21 ;  /* 0x000000151a007986 */ /* 0x0047ec000c101504 */
.L_x_197:
[----:B------:R-:W-:-:S04]  /*0f80*/  ISETP.NE.U32.AND P1, PT, R13, RZ, PT ;  /* 0x000000ff0d00720c */ /* 0x000fc80003f25070 */
[----:B------:R-:W-:-:S13]  /*0f90*/  ISETP.NE.OR.EX P0, PT, R12, RZ, P0, P1 ;  /* 0x000000ff0c00720c */ /* 0x000fda0000705710 */
[----:B------:R-:W-:Y:S05]  /*0fa0*/  @!P0 BRA `(.L_x_193) ;  /* 0x0000000000648947 */ /* 0x000fea0003800000 */
.L_x_194:
[----:B0-23--:R-:W-:-:S05]  /*0fb0*/  IMAD.WIDE R2, R17, 0x2, R4 ;  /* 0x0000000211027825 */ /* 0x00dfca00078e0204 */
[----:B----4-:R-:W2:Y:S01]  /*0fc0*/  LDG.E.U16 R29, desc[UR4][R2.64] ;  /* 0x00000004021d7981 */ /* 0x010ea2000c1e1500 */
[----:B-1----:R-:W-:-:S04]  /*0fd0*/  IMAD.WIDE R8, R15, 0x2, R6 ;  /* 0x000000020f087825 */ /* 0x002fc800078e0206 */
[----:B------:R-:W-:Y:S01]  /*0fe0*/  IMAD.WIDE R18, R0, 0x2, R2 ;  /* 0x0000000200127825 */ /* 0x000fe200078e0202 */
[----:B--2---:R2:W-:Y:S04]  /*0ff0*/  STG.E.U16 desc[UR4][R8.64], R29 ;  /* 0x0000001d08007986 */ /* 0x0045e8000c101504 */
[----:B------:R-:W3:Y:S01]  /*1000*/  LDG.E.U16 R14, desc[UR4][R18.64] ;  /* 0x00000004120e7981 */ /* 0x000ee2000c1e1500 */
[----:B------:R-:W-:-:S04]  /*1010*/  IMAD.WIDE R20, R10, 0x2, R8 ;  /* 0x000000020a147825 */ /* 0x000fc800078e0208 */
[----:B------:R-:W-:Y:S01]  /*1020*/  IMAD.WIDE R22, R0, 0x2, R18 ;  /* 0x0000000200167825 */ /* 0x000fe200078e0212 */
[----:B---3--:R2:W-:Y:S04]  /*1030*/  STG.E.U16 desc[UR4][R20.64], R14 ;  /* 0x0000000e14007986 */ /* 0x0085e8000c101504 */
[----:B------:R-:W3:Y:S01]  /*1040*/  LDG.E.U16 R16, desc[UR4][R22.64] ;  /* 0x0000000416107981 */ /* 0x000ee2000c1e1500 */
[----:B------:R-:W-:-:S04]  /*1050*/  IMAD.WIDE R24, R10, 0x2, R20 ;  /* 0x000000020a187825 */ /* 0x000fc800078e0214 */
[----:B------:R-:W-:Y:S01]  /*1060*/  IMAD.WIDE R26, R0, 0x2, R22 ;  /* 0x00000002001a7825 */ /* 0x000fe200078e0216 */
[----:B---3--:R2:W-:Y:S05]  /*1070*/  STG.E.U16 desc[UR4][R24.64], R16 ;  /* 0x0000001018007986 */ /* 0x0085ea000c101504 */
[----:B------:R-:W3:Y:S01]  /*1080*/  LDG.E.U16 R27, desc[UR4][R26.64] ;  /* 0x000000041a1b7981 */ /* 0x000ee2000c1e1500 */
[----:B------:R-:W-:Y:S01]  /*1090*/  IMAD.WIDE R2, R10, 0x2, R24 ;  /* 0x000000020a027825 */ /* 0x000fe200078e0218 */
[----:B------:R-:W-:Y:S02]  /*10a0*/  IADD3 R13, P0, R13, 0x4, RZ ;  /* 0x000000040d0d7810 */ /* 0x000fe40007f1e0ff */
[----:B------:R-:W-:-:S02]  /*10b0*/  IADD3 R17, R0, R17, R0 ;  /* 0x0000001100117210 */ /* 0x000fc40007ffe000 */
[----:B------:R-:W-:Y:S01]  /*10c0*/  IADD3 R15, R10, R15, R10 ;  /* 0x0000000f0a0f7210 */ /* 0x000fe20007ffe00a */
[----:B------:R-:W-:Y:S01]  /*10d0*/  IMAD.X R12, RZ, RZ, R12, P0 ;  /* 0x000000ffff0c7224 */ /* 0x000fe200000e060c */
[----:B------:R-:W-:Y:S02]  /*10e0*/  ISETP.NE.U32.AND P0, PT, R13, RZ, PT ;  /* 0x000000ff0d00720c */ /* 0x000fe40003f05070 */
[----:B------:R-:W-:Y:S02]  /*10f0*/  IADD3 R17, R0, R17, R0 ;  /* 0x0000001100117210 */ /* 0x000fe40007ffe000 */
[----:B------:R-:W-:Y:S02]  /*1100*/  ISETP.NE.AND.EX P0, PT, R12, RZ, PT, P0 ;  /* 0x000000ff0c00720c */ /* 0x000fe40003f05300 */
[----:B------:R-:W-:Y:S01]  /*1110*/  IADD3 R15, R10, R15, R10 ;  /* 0x0000000f0a0f7210 */ /* 0x000fe20007ffe00a */
[----:B---3--:R2:W-:Y:S10]  /*1120*/  STG.E.U16 desc[UR4][R2.64], R27 ;  /* 0x0000001b02007986 */ /* 0x0085f4000c101504 */
[----:B------:R-:W-:Y:S05]  /*1130*/  @P0 BRA `(.L_x_194) ;  /* 0xfffffffc009c0947 */ /* 0x000fea000383ffff */
.L_x_193:
[----:B------:R-:W-:-:S04]  /*1140*/  ISETP.NE.U32.AND P0, PT, R11, RZ, PT ;  /* 0x000000ff0b00720c */ /* 0x000fc80003f05070 */
[----:B------:R-:W-:-:S13]  /*1150*/  ISETP.NE.AND.EX P0, PT, RZ, RZ, PT, P0 ;  /* 0x000000ffff00720c */ /* 0x000fda0003f05300 */
[----:B------:R-:W-:Y:S05]  /*1160*/  @!P0 EXIT ;  /* 0x000000000000894d */ /* 0x000fea0003800000 */
[----:B--23--:R-:W2:Y:S01]  /*1170*/  LDC.64 R2, c[0x0][0x210] ;  /* 0x00008400ff027b82 */ /* 0x00cea20000000a00 */
[----:B------:R-:W-:-:S04]  /*1180*/  IADD3 R11, P0, RZ, -R11, RZ ;  /* 0x8000000bff0b7210 */ /* 0x000fc80007f1e0ff */
[----:B-1----:R-:W-:-:S03]  /*1190*/  IADD3.X R6, RZ, -0x1, RZ, P0, !PT ;  /* 0xffffffffff067810 */ /* 0x002fc600007fe4ff */
[----:B0-----:R-:W0:Y:S01]  /*11a0*/  LDC.64 R4, c[0x0][0x238] ;  /* 0x00008e00ff047b82 */ /* 0x001e220000000a00 */
[----:B--2---:R-:W-:-:S04]  /*11b0*/  IMAD.WIDE R2, R17, 0x2, R2 ;  /* 0x0000000211027825 */ /* 0x004fc800078e0202 */
[----:B0-----:R-:W-:-:S07]  /*11c0*/  IMAD.WIDE R4, R15, 0x2, R4 ;  /* 0x000000020f047825 */ /* 0x001fce00078e0204 */
.L_x_198:
[----:B------:R0:W2:Y:S01]  /*11d0*/  LDG.E.U16 R7, desc[UR4][R2.64] ;  /* 0x0000000402077981 */ /* 0x0000a2000c1e1500 */
[----:B------:R-:W-:-:S05]  /*11e0*/  IADD3 R11, P0, R11, 0x1, RZ ;  /* 0x000000010b0b7810 */ /* 0x000fca0007f1e0ff */
[----:B------:R-:W-:Y:S01]  /*11f0*/  IMAD.X R6, RZ, RZ, R6, P0 ;  /* 0x000000ffff067224 */ /* 0x000fe200000e0606 */
[----:B------:R-:W-:Y:S01]  /*1200*/  ISETP.NE.U32.AND P0, PT, R11, RZ, PT ;  /* 0x000000ff0b00720c */ /* 0x000fe20003f05070 */
[----:B0-----:R-:W-:-:S03]  /*1210*/  IMAD.WIDE R2, R0, 0x2, R2 ;  /* 0x0000000200027825 */ /* 0x001fc600078e0202 */
[----:B------:R-:W-:Y:S01]  /*1220*/  ISETP.NE.AND.EX P0, PT, R6, RZ, PT, P0 ;  /* 0x000000ff0600720c */ /* 0x000fe20003f05300 */
[----:B--2---:R0:W-:Y:S02]  /*1230*/  STG.E.U16 desc[UR4][R4.64], R7 ;  /* 0x0000000704007986 */ /* 0x0041e4000c101504 */
[----:B0-----:R-:W-:-:S10]  /*1240*/  IMAD.WIDE R4, R10, 0x2, R4 ;  /* 0x000000020a047825 */ /* 0x001fd400078e0204 */
[----:B------:R-:W-:Y:S05]  /*1250*/  @P0 BRA `(.L_x_198) ;  /* 0xfffffffc00dc0947 */ /* 0x000fea000383ffff */
[----:B------:R-:W-:Y:S05]  /*1260*/  EXIT ;  /* 0x000000000000794d */ /* 0x000fea0003800000 */
        .weak           $__internal_22_$__cuda_sm20_div_u64
        .type           $__internal_22_$__cuda_sm20_div_u64,@function
        .size           $__internal_22_$__cuda_sm20_div_u64,($__internal_23_$__cuda_sm20_rem_u64 - $__internal_22_$__cuda_sm20_div_u64)
$__internal_22_$__cuda_sm20_div_u64:
        /* <DEDUP_REMOVED lines=50> */
[CC--:B------:R-:W-:Y:S01]  /*1590*/  ISETP.GE.U32.AND.EX P0, PT, R10.reuse, R3.reuse, PT, P0 ;  /* 0x000000030a00720c */ /* 0x0c0fe20003f06100 */
[----:B------:R-:W-:Y:S01]  /*15a0*/  IMAD.X R6, RZ, RZ, R5, P1 ;  /* 0x000000ffff067224 */ /* 0x000fe200008e0605 */
[----:B------:R-:W-:Y:S02]  /*15b0*/  IADD3.X R8, R10, ~R3, RZ, P2, !PT ;  /* 0x800000030a087210 */ /* 0x000fe400017fe4ff */
[----:B------:R-:W-:Y:S02]  /*15c0*/  SEL R7, R7, R11, P0 ;  /* 0x0000000b07077207 */ /* 0x000fe40000000000 */
[----:B------:R-:W-:-:S02]  /*15d0*/  SEL R9, R4, R9, P0 ;  /* 0x0000000904097207 */ /* 0x000fc40000000000 */
[----:B------:R-:W-:Y:S02]  /*15e0*/  SEL R8, R8, R10, P0 ;  /* 0x0000000a08087207 */ /* 0x000fe40000000000 */
[----:B------:R-:W-:Y:S02]  /*15f0*/  SEL R6, R6, R5, P0 ;  /* 0x0000000506067207 */ /* 0x000fe40000000000 */
[----:B------:R-:W-:Y:S02]  /*1600*/  ISETP.GE.U32.AND P0, PT, R7, R2, PT ;  /* 0x000000020700720c */ /* 0x000fe40003f06070 */
[----:B------:R-:W-:Y:S02]  /*1610*/  IADD3 R4, P2, R9, 0x1, RZ ;  /* 0x0000000109047810 */ /* 0x000fe40007f5e0ff */
[----:B------:R-:W-:Y:S01]  /*1620*/  ISETP.NE.U32.AND P1, PT, R2, RZ, PT ;  /* 0x000000ff0200720c */ /* 0x000fe20003f25070 */
[----:B------:R-:W-:Y:S01]  /*1630*/  IMAD.MOV.U32 R2, RZ, RZ, R0 ;  /* 0x000000ffff027224 */ /* 0x000fe200078e0000 */
[----:B------:R-:W-:-:S02]  /*1640*/  ISETP.GE.U32.AND.EX P0, PT, R8, R3, PT, P0 ;  /* 0x000000030800720c */ /* 0x000fc40003f06100 */
[-C--:B------:R-:W-:Y:S02]  /*1650*/  IADD3.X R5, RZ, R6.reuse, RZ, P2, !PT ;  /* 0x00000006ff057210 */ /* 0x080fe400017fe4ff */
[----:B------:R-:W-:Y:S02]  /*1660*/  ISETP.NE.AND.EX P1, PT, R3, RZ, PT, P1 ;  /* 0x000000ff0300720c */ /* 0x000fe40003f25310 */
[----:B------:R-:W-:Y:S02]  /*1670*/  MOV R3, 0x0 ;  /* 0x0000000000037802 */ /* 0x000fe40000000f00 */
[----:B------:R-:W-:Y:S02]  /*1680*/  SEL R4, R4, R9, P0 ;  /* 0x0000000904047207 */ /* 0x000fe40000000000 */
[----:B------:R-:W-:Y:S02]  /*1690*/  SEL R5, R5, R6, P0 ;  /* 0x0000000605057207 */ /* 0x000fe40000000000 */
[----:B------:R-:W-:-:S02]  /*16a0*/  SEL R4, R4, 0xffffffff, P1 ;  /* 0xffffffff04047807 */ /* 0x000fc40000800000 */
[----:B------:R-:W-:Y:S01]  /*16b0*/  SEL R5, R5, 0xffffffff, P1 ;  /* 0xffffffff05057807 */ /* 0x000fe20000800000 */
[----:B------:R-:W-:Y:S06]  /*16c0*/  RET.REL.NODEC R2 `(_ZN2at6native53_GLOBAL__N__7c5e0505_20_UpSampleNearest1d_cu_19867e3828upsample_nearest1d_out_frameIN3c108BFloat16EXadL_ZNS0_43nearest_neighbor_exact_compute_source_indexEfiiEEEEvPKT_mmmmPS5_f) ;  /* 0xffffffe8024c7950 */ /* 0x000fec0003c3ffff */
        .weak           $__internal_23_$__cuda_sm20_rem_u64
        .type           $__internal_23_$__cuda_sm20_rem_u64,@function
        .size           $__internal_23_$__cuda_sm20_rem_u64,(.L_x_337 - $__internal_23_$__cuda_sm20_rem_u64)
$__internal_23_$__cuda_sm20_rem_u64:
        /* <DEDUP_REMOVED lines=46> */
[----:B------:R-:W-:Y:S01]  /*19b0*/  ISETP.GE.U32.AND P0, PT, R9, R2, PT ;  /* 0x000000020900720c */ /* 0x000fe20003f06070 */
[----:B------:R-:W-:-:S03]  /*19c0*/  IMAD.MOV.U32 R7, RZ, RZ, 0x0 ;  /* 0x00000000ff077424 */ /* 0x000fc600078e00ff */
        /* <DEDUP_REMOVED lines=11> */
[----:B------:R-:W-:-:S04]  /*1a80*/  SEL R4, R4, R5, P0 ;  /* 0x0000000504047207 */ /* 0x000fc80000000000 */
[----:B------:R-:W-:Y:S01]  /*1a90*/  SEL R4, R4, 0xffffffff, P1 ;  /* 0xffffffff04047807 */ /* 0x000fe20000800000 */
[----:B------:R-:W-:Y:S06]  /*1aa0*/  RET.REL.NODEC R6 `(_ZN2at6native53_GLOBAL__N__7c5e0505_20_UpSampleNearest1d_cu_19867e3828upsample_nearest1d_out_frameIN3c108BFloat16EXadL_ZNS0_43nearest_neighbor_exact_compute_source_indexEfiiEEEEvPKT_mmmmPS5_f) ;  /* 0xffffffe406547950 */ /* 0x000fec0003c3ffff */
.L_x_199:
        /* <DEDUP_REMOVED lines=13> */
.L_x_337:


//--------------------- .text._ZN2at6native53_GLOBAL__N__7c5e0505_20_UpSampleNearest1d_cu_19867e3828upsample_nearest1d_out_frameIN3c104HalfEXadL_ZNS0_43nearest_neighbor_exact_compute_source_indexEfiiEEEEvPKT_mmmmPS5_f --------------------------
	.section	.text._ZN2at6native53_GLOBAL__N__7c5e0505_20_UpSampleNearest1d_cu_19867e3828upsample_nearest1d_out_frameIN3c104HalfEXadL_ZNS0_43nearest_neighbor_exact_compute_source_indexEfiiEEEEvPKT_mmmmPS5_f,"ax",@progbits
	.align	128
.text._ZN2at6native53_GLOBAL__N__7c5e0505_20_UpSampleNearest1d_cu_19867e3828upsample_nearest1d_out_frameIN3c104HalfEXadL_ZNS0_43nearest_neighbor_exact_compute_source_indexEfiiEEEEvPKT_mmmmPS5_f:
        .type           _ZN2at6native53_GLOBAL__N__7c5e0505_20_UpSampleNearest1d_cu_19867e3828upsample_nearest1d_out_frameIN3c104HalfEXadL_ZNS0_43nearest_neighbor_exact_compute_source_indexEfiiEEEEvPKT_mmmmPS5_f,@function
        .size           _ZN2at6native53_GLOBAL__N__7c5e0505_20_UpSampleNearest1d_cu_19867e3828upsample_nearest1d_out_frameIN3c104HalfEXadL_ZNS0_43nearest_neighbor_exact_compute_source_indexEfiiEEEEvPKT_mmmmPS5_f,(.L_x_340 - _ZN2at6native53_GLOBAL__N__7c5e0505_20_UpSampleNearest1d_cu_19867e3828upsample_nearest1d_out_frameIN3c104HalfEXadL_ZNS0_43nearest_neighbor_exact_compute_source_indexEfiiEEEEvPKT_mmmmPS5_f)
        .other          _ZN2at6native53_GLOBAL__N__7c5e0505_20_UpSampleNearest1d_cu_19867e3828upsample_nearest1d_out_frameIN3c104HalfEXadL_ZNS0_43nearest_neighbor_exact_compute_source_indexEfiiEEEEvPKT_mmmmPS5_f,@"STO_CUDA_ENTRY STV_DEFAULT"
_ZN2at6native53_GLOBAL__N__7c5e0505_20_UpSampleNearest1d_cu_19867e3828upsample_nearest1d_out_frameIN3c104HalfEXadL_ZNS0_43nearest_neighbor_exact_compute_source_indexEfiiEEEEvPKT_mmmmPS5_f:
        /* <DEDUP_REMOVED lines=22> */
[----:B------:R-:W-:Y:S05]  /*0160*/  CALL.REL.NOINC `($__internal_24_$__cuda_sm20_div_u64) ;  /* 0x0000001000407944 */ /* 0x000fea0003c00000 */
[----:B------:R-:W-:Y:S01]  /*0170*/  IADD3 R0, -R4, RZ, RZ ;  /* 0x000000ff04007210 */ /* 0x000fe20007ffe1ff */
[----:B------:R-:W-:-:S04]  /*0180*/  ULDC UR6, c[0x0][0x230] ;  /* 0x00008c0000067ab9 */ /* 0x000fc80000000800 */
[----:B------:R-:W-:Y:S01]  /*0190*/  IMAD R0, R0, UR6, R15 ;  /* 0x0000000600007c24 */ /* 0x000fe2000f8e020f */
[----:B------:R-:W-:Y:S06]  /*01a0*/  BRA `(.L_x_202) ;  /* 0x0000000000547947 */ /* 0x000fec0003800000 */
.L_x_201:
        /* <DEDUP_REMOVED lines=21> */
.L_x_202:
[----:B------:R-:W-:Y:S05]  /*0300*/  BSYNC B0 ;  /* 0x0000000000007941 */ /* 0x000fea0003800000 */
.L_x_200:
[----:B------:R-:W-:Y:S01]  /*0310*/  ULDC UR6, c[0x0][0x224] ;  /* 0x0000890000067ab9 */ /* 0x000fe20000000800 */
[----:B------:R-:W-:Y:S01]  /*0320*/  BSSY B0, `(.L_x_203) ;  /* 0x0000019000007945 */ /* 0x000fe20003800000 */
[----:B------:R-:W-:-:S04]  /*0330*/  LOP3.LUT R2, R5, UR6, RZ, 0xfc, !PT ;  /* 0x0000000605027c12 */ /* 0x000fc8000f8efcff */
[----:B------:R-:W-:-:S13]  /*0340*/  ISETP.NE.U32.AND P0, PT, R2, RZ, PT ;  /* 0x000000ff0200720c */ /* 0x000fda0003f05070 */
[----:B------:R-:W-:Y:S05]  /*0350*/  @!P0 BRA `(.L_x_204) ;  /* 0x00000000000c8947 */ /* 0x000fea0003800000 */
[----:B------:R-:W-:-:S07]  /*0360*/  MOV R6, 0x380 ;  /* 0x0000038000067802 */ /* 0x000fce0000000f00 */
[----:B------:R-:W-:Y:S05]  /*0370*/  CALL.REL.NOINC `($__internal_25_$__cuda_sm20_rem_u64) ;  /* 0x0000001000d47944 */ /* 0x000fea0003c00000 */
[----:B------:R-:W-:Y:S05]  /*0380*/  BRA `(.L_x_205) ;  /* 0x0000000000487947 */ /* 0x000fea0003800000 */
.L_x_204:
        /* <DEDUP_REMOVED lines=18> */
.L_x_205:
[----:B------:R-:W-:Y:S05]  /*04b0*/  BSYNC B0 ;  /* 0x0000000000007941 */ /* 0x000fea0003800000 */
.L_x_203:
        /* <DEDUP_REMOVED lines=37> */
.L_x_209:
        /* <DEDUP_REMOVED lines=85> */
.L_x_208:
        /* <DEDUP_REMOVED lines=50> */
.L_x_210:
[----:B------:R-:W-:-:S04]  /*0f80*/  ISETP.NE.U32.AND P1, PT, R13, RZ, PT ;  /* 0x000000ff0d00720c */ /* 0x000fc80003f25070 */
[----:B------:R-:W-:-:S13]  /*0f90*/  ISETP.NE.OR.EX P0, PT, R12, RZ, P0, P1 ;  /* 0x000000ff0c00720c */ /* 0x000fda0000705710 */
[----:B------:R-:W-:Y:S05]  /*0fa0*/  @!P0 BRA `(.L_x_206) ;  /* 0x0000000000648947 */ /* 0x000fea0003800000 */
.L_x_207:
        /* <DEDUP_REMOVED lines=25> */
.L_x_206:
        /* <DEDUP_REMOVED lines=9> */
.L_x_211:
        /* <DEDUP_REMOVED lines=10> */
        .weak           $__internal_24_$__cuda_sm20_div_u64
        .type           $__internal_24_$__cuda_sm20_div_u64,@function
        .size           $__internal_24_$__cuda_sm20_div_u64,($__internal_25_$__cuda_sm20_rem_u64 - $__internal_24_$__cuda_sm20_div_u64)
$__internal_24_$__cuda_sm20_div_u64:
        /* <DEDUP_REMOVED lines=69> */
[----:B------:R-:W-:Y:S06]  /*16c0*/  RET.REL.NODEC R2 `(_ZN2at6native53_GLOBAL__N__7c5e0505_20_UpSampleNearest1d_cu_19867e3828upsample_nearest1d_out_frameIN3c104HalfEXadL_ZNS0_43nearest_neighbor_exact_compute_source_indexEfiiEEEEvPKT_mmmmPS5_f) ;  /* 0xffffffe8024c7950 */ /* 0x000fec0003c3ffff */
        .weak           $__internal_25_$__cuda_sm20_rem_u64
        .type           $__internal_25_$__cuda_sm20_rem_u64,@function
        .size           $__internal_25_$__cuda_sm20_rem_u64,(.L_x_340 - $__internal_25_$__cuda_sm20_rem_u64)
$__internal_25_$__cuda_sm20_rem_u64:
        /* <DEDUP_REMOVED lines=61> */
[----:B------:R-:W-:Y:S06]  /*1aa0*/  RET.REL.NODEC R6 `(_ZN2at6native53_GLOBAL__N__7c5e0505_20_UpSampleNearest1d_cu_19867e3828upsample_nearest1d_out_frameIN3c104HalfEXadL_ZNS0_43nearest_neighbor_exact_compute_source_indexEfiiEEEEvPKT_mmmmPS5_f) ;  /* 0xffffffe406547950 */ /* 0x000fec0003c3ffff */
.L_x_212:
        /* <DEDUP_REMOVED lines=13> */
.L_x_340:


//--------------------- .text._ZN2at6native53_GLOBAL__N__7c5e0505_20_UpSampleNearest1d_cu_19867e3828upsample_nearest1d_out_frameIfXadL_ZNS0_43nearest_neighbor_exact_compute_source_indexEfiiEEEEvPKT_mmmmPS3_f --------------------------
	.section	.text._ZN2at6native53_GLOBAL__N__7c5e0505_20_UpSampleNearest1d_cu_19867e3828upsample_nearest1d_out_frameIfXadL_ZNS0_43nearest_neighbor_exact_compute_source_indexEfiiEEEEvPKT_mmmmPS3_f,"ax",@progbits
	.align	128
.text._ZN2at6native53_GLOBAL__N__7c5e0505_20_UpSampleNearest1d_cu_19867e3828upsample_nearest1d_out_frameIfXadL_ZNS0_43nearest_neighbor_exact_compute_source_indexEfiiEEEEvPKT_mmmmPS3_f:
        .type           _ZN2at6native53_GLOBAL__N__7c5e0505_20_UpSampleNearest1d_cu_19867e3828upsample_nearest1d_out_frameIfXadL_ZNS0_43nearest_neighbor_exact_compute_source_indexEfiiEEEEvPKT_mmmmPS3_f,@function
        .size           _ZN2at6native53_GLOBAL__N__7c5e0505_20_UpSampleNearest1d_cu_19867e3828upsample_nearest1d_out_frameIfXadL_ZNS0_43nearest_neighbor_exact_compute_source_indexEfiiEEEEvPKT_mmmmPS3_f,(.L_x_343 - _ZN2at6native53_GLOBAL__N__7c5e0505_20_UpSampleNearest1d_cu_19867e3828upsample_nearest1d_out_frameIfXadL_ZNS0_43nearest_neighbor_exact_compute_source_indexEfiiEEEEvPKT_mmmmPS3_f)
        .other          _ZN2at6native53_GLOBAL__N__7c5e0505_20_UpSampleNearest1d_cu_19867e3828upsample_nearest1d_out_frameIfXadL_ZNS0_43nearest_neighbor_exact_compute_source_indexEfiiEEEEvPKT_mmmmPS3_f,@"STO_CUDA_ENTRY STV_DEFAULT"
_ZN2at6native53_GLOBAL__N__7c5e0505_20_UpSampleNearest1d_cu_19867e3828upsample_nearest1d_out_frameIfXadL_ZNS0_43nearest_neighbor_exact_compute_source_indexEfiiEEEEvPKT_mmmmPS3_f:
        /* <DEDUP_REMOVED lines=22> */
[----:B------:R-:W-:Y:S05]  /*0160*/  CALL.REL.NOINC `($__internal_26_$__cuda_sm20_div_u64) ;  /* 0x0000001000407944 */ /* 0x000fea0003c00000 */
[----:B------:R-:W-:Y:S01]  /*0170*/  IADD3 R0, -R4, RZ, RZ ;  /* 0x000000ff04007210 */ /* 0x000fe20007ffe1ff */
[----:B------:R-:W-:-:S04]  /*0180*/  ULDC UR6, c[0x0][0x230] ;  /* 0x00008c0000067ab9 */ /* 0x000fc80000000800 */
[----:B------:R-:W-:Y:S01]  /*0190*/  IMAD R0, R0, UR6, R15 ;  /* 0x0000000600007c24 */ /* 0x000fe2000f8e020f */
[----:B------:R-:W-:Y:S06]  /*01a0*/  BRA `(.L_x_215) ;  /* 0x0000000000547947 */ /* 0x000fec0003800000 */
.L_x_214:
        /* <DEDUP_REMOVED lines=21> */
.L_x_215:
[----:B------:R-:W-:Y:S05]  /*0300*/  BSYNC B0 ;  /* 0x0000000000007941 */ /* 0x000fea0003800000 */
.L_x_213:
[----:B------:R-:W-:Y:S01]  /*0310*/  ULDC UR6, c[0x0][0x224] ;  /* 0x0000890000067ab9 */ /* 0x000fe20000000800 */
[----:B------:R-:W-:Y:S01]  /*0320*/  BSSY B0, `(.L_x_216) ;  /* 0x0000019000007945 */ /* 0x000fe20003800000 */
[----:B------:R-:W-:-:S04]  /*0330*/  LOP3.LUT R2, R5, UR6, RZ, 0xfc, !PT ;  /* 0x0000000605027c12 */ /* 0x000fc8000f8efcff */
[----:B------:R-:W-:-:S13]  /*0340*/  ISETP.NE.U32.AND P0, PT, R2, RZ, PT ;  /* 0x000000ff0200720c */ /* 0x000fda0003f05070 */
[----:B------:R-:W-:Y:S05]  /*0350*/  @!P0 BRA `(.L_x_217) ;  /* 0x00000000000c8947 */ /* 0x000fea0003800000 */
[----:B------:R-:W-:-:S07]  /*0360*/  MOV R6, 0x380 ;  /* 0x0000038000067802 */ /* 0x000fce0000000f00 */
[----:B------:R-:W-:Y:S05]  /*0370*/  CALL.REL.NOINC `($__internal_27_$__cuda_sm20_rem_u64) ;  /* 0x0000001000d47944 */ /* 0x000fea0003c00000 */
[----:B------:R-:W-:Y:S05]  /*0380*/  BRA `(.L_x_218) ;  /* 0x0000000000487947 */ /* 0x000fea0003800000 */
.L_x_217:
        /* <DEDUP_REMOVED lines=18> */
.L_x_218:
[----:B------:R-:W-:Y:S05]  /*04b0*/  BSYNC B0 ;  /* 0x0000000000007941 */ /* 0x000fea0003800000 */
.L_x_216:
        /* <DEDUP_REMOVED lines=37> */
.L_x_222:
[----:B--2-4-:R-:W-:-:S05]  /*0710*/  IMAD.WIDE R28, R17, 0x4, R8 ;  /* 0x00000004111c7825 */ /* 0x014fca00078e0208 */
[----:B------:R-:W2:Y:S01]  /*0720*/  LDG.E R14, desc[UR4][R28.64] ;  /* 0x000000041c0e7981 */ /* 0x000ea2000c1e1900 */
[----:B---3--:R-:W-:-:S04]  /*0730*/  IMAD.WIDE R20, R15, 0x4, R2 ;  /* 0x000000040f147825 */ /* 0x008fc800078e0202 */
[----:B------:R-:W-:Y:S01]  /*0740*/  IMAD.WIDE R22, R0, 0x4, R28 ;  /* 0x0000000400167825 */ /* 0x000fe200078e021c */
[----:B--2---:R2:W-:Y:S04]  /*0750*/  STG.E desc[UR4][R20.64], R14 ;  /* 0x0000000e14007986 */ /* 0x0045e8000c101904 */
[----:B------:R-:W3:Y:S01]  /*0760*/  LDG.E R16, desc[UR4][R22.64] ;  /* 0x0000000416107981 */ /* 0x000ee2000c1e1900 */
[----:B------:R-:W-:-:S04]  /*0770*/  IMAD.WIDE R24, R10, 0x4, R20 ;  /* 0x000000040a187825 */ /* 0x000fc800078e0214 */
[----:B------:R-:W-:Y:S01]  /*0780*/  IMAD.WIDE R26, R0, 0x4, R22 ;  /* 0x00000004001a7825 */ /* 0x000fe200078e0216 */
[----:B---3--:R-:W-:Y:S04]  /*0790*/  STG.E desc[UR4][R24.64], R16 ;  /* 0x0000001018007986 */ /* 0x008fe8000c101904 */
[----:B------:R3:W4:Y:S01]  /*07a0*/  LDG.E R29, desc[UR4][R26.64] ;  /* 0x000000041a1d7981 */ /* 0x000722000c1e1900 */
[----:B------:R-:W-:-:S04]  /*07b0*/  IMAD.WIDE R18, R10, 0x4, R24 ;  /* 0x000000040a127825 */ /* 0x000fc800078e0218 */
[C---:B---3--:R-:W-:Y:S01]  /*07c0*/  IMAD.WIDE R26, R0.reuse, 0x4, R26 ;  /* 0x00000004001a7825 */ /* 0x048fe200078e021a */
[C-C-:B------:R-:W-:Y:S01]  /*07d0*/  IADD3 R17, R0.reuse, R17, R0.reuse ;  /* 0x0000001100117210 */ /* 0x140fe20007ffe000 */
[----:B----4-:R3:W-:Y:S04]  /*07e0*/  STG.E desc[UR4][R18.64], R29 ;  /* 0x0000001d12007986 */ /* 0x0107e8000c101904 */
[----:B--2---:R-:W2:Y:S01]  /*07f0*/  LDG.E R14, desc[UR4][R26.64] ;  /* 0x000000041a0e7981 */ /* 0x004ea2000c1e1900 */
[----:B------:R-:W-:-:S05]  /*0800*/  IADD3 R17, R0, R17, R0 ;  /* 0x0000001100117210 */ /* 0x000fca0007ffe000 */
[----:B------:R-:W-:-:S04]  /*0810*/  IMAD.WIDE R20, R17, 0x4, R8 ;  /* 0x0000000411147825 */ /* 0x000fc800078e0208 */
[C---:B---3--:R-:W-:Y:S01]  /*0820*/  IMAD.WIDE R18, R10.reuse, 0x4, R18 ;  /* 0x000000040a127825 */ /* 0x048fe200078e0212 */
[----:B------:R-:W-:-:S04]  /*0830*/  IADD3 R15, R10, R15, R10 ;  /* 0x0000000f0a0f7210 */ /* 0x000fc80007ffe00a */
[----:B--2---:R2:W-:Y:S04]  /*0840*/  STG.E desc[UR4][R18.64], R14 ;  /* 0x0000000e12007986 */ /* 0x0045e8000c101904 */
[----:B------:R-:W3:Y:S01]  /*0850*/  LDG.E R16, desc[UR4][R20.64] ;  /* 0x0000000414107981 */ /* 0x000ee2000c1e1900 */
[----:B------:R-:W-:Y:S01]  /*0860*/  IADD3 R15, R10, R15, R10 ;  /* 0x0000000f0a0f7210 */ /* 0x000fe20007ffe00a */
[----:B------:R-:W-:-:S04]  /*0870*/  IMAD.WIDE R24, R0, 0x4, R20 ;  /* 0x0000000400187825 */ /* 0x000fc800078e0214 */
[----:B------:R-:W-:-:S05]  /*0880*/  IMAD.WIDE R22, R15, 0x4, R2 ;  /* 0x000000040f167825 */ /* 0x000fca00078e0202 */
[----:B---3--:R-:W-:Y:S04]  /*0890*/  STG.E desc[UR4][R22.64], R16 ;  /* 0x0000001016007986 */ /* 0x008fe8000c101904 */
[----:B--2---:R-:W2:Y:S01]  /*08a0*/  LDG.E R14, desc[UR4][R24.64] ;  /* 0x00000004180e7981 */ /* 0x004ea2000c1e1900 */
[----:B------:R-:W-:-:S04]  /*08b0*/  IMAD.WIDE R26, R10, 0x4, R22 ;  /* 0x000000040a1a7825 */ /* 0x000fc800078e0216 */
[----:B------:R-:W-:Y:S01]  /*08c0*/  IMAD.WIDE R28, R0, 0x4, R24 ;  /* 0x00000004001c7825 */ /* 0x000fe200078e0218 */
[----:B--2---:R2:W-:Y:S04]  /*08d0*/  STG.E desc[UR4][R26.64], R14 ;  /* 0x0000000e1a007986 */ /* 0x0045e8000c101904 */
        /* <DEDUP_REMOVED lines=15> */
[----:B---3--:R3:W-:Y:S04]  /*09d0*/  STG.E desc[UR4][R22.64], R16 ;  /* 0x0000001016007986 */ /* 0x0087e8000c101904 */
[----:B--2---:R-:W2:Y:S01]  /*09e0*/  LDG.E R14, desc[UR4][R24.64] ;  /* 0x00000004180e7981 */ /* 0x004ea2000c1e1900 */
[----:B------:R-:W-:-:S04]  /*09f0*/  IMAD.WIDE R26, R10, 0x4, R22 ;  /* 0x000000040a1a7825 */ /* 0x000fc800078e0216 */
[----:B------:R-:W-:Y:S01]  /*0a00*/  IMAD.WIDE R28, R0, 0x4, R24 ;  /* 0x00000004001c7825 */ /* 0x000fe200078e0218 */
[----:B--2---:R2:W-:Y:S04]  /*0a10*/  STG.E desc[UR4][R26.64], R14 ;  /* 0x0000000e1a007986 */ /* 0x0045e8000c101904 */
[----:B------:R4:W5:Y:S01]  /*0a20*/  LDG.E R25, desc[UR4][R28.64] ;  /* 0x000000041c197981 */ /* 0x000962000c1e1900 */
[----:B------:R-:W-:-:S04]  /*0a30*/  IMAD.WIDE R18, R10, 0x4, R26 ;  /* 0x000000040a127825 */ /* 0x000fc800078e021a */
[C---:B----4-:R-:W-:Y:S01]  /*0a40*/  IMAD.WIDE R28, R0.reuse, 0x4, R28 ;  /* 0x00000004001c7825 */ /* 0x050fe200078e021c */
[C-C-:B------:R-:W-:Y:S01]  /*0a50*/  IADD3 R17, R0.reuse, R17, R0.reuse ;  /* 0x0000001100117210 */ /* 0x140fe20007ffe000 */
[----:B-----5:R4:W-:Y:S04]  /*0a60*/  STG.E desc[UR4][R18.64], R25 ;  /* 0x0000001912007986 */ /* 0x0209e8000c101904 */
[----:B------:R-:W5:Y:S01]  /*0a70*/  LDG.E R29, desc[UR4][R28.64] ;  /* 0x000000041c1d7981 */ /* 0x000f62000c1e1900 */
[----:B------:R-:W-:Y:S01]  /*0a80*/  IADD3 R17, R0, R17, R0 ;  /* 0x0000001100117210 */ /* 0x000fe20007ffe000 */
[----:B---3--:R-:W-:-:S04]  /*0a90*/  IMAD.WIDE R22, R10, 0x4, R18 ;  /* 0x000000040a167825 */ /* 0x008fc800078e0212 */
[----:B------:R-:W-:Y:S01]  /*0aa0*/  IMAD.WIDE R20, R17, 0x4, R8 ;  /* 0x0000000411147825 */ /* 0x000fe200078e0208 */
[C-C-:B------:R-:W-:Y:S01]  /*0ab0*/  IADD3 R15, R10.reuse, R15, R10.reuse ;  /* 0x0000000f0a0f7210 */ /* 0x140fe20007ffe00a */
[----:B-----5:R3:W-:Y:S04]  /*0ac0*/  STG.E desc[UR4][R22.64], R29 ;  /* 0x0000001d16007986 */ /* 0x0207e8000c101904 */
[----:B--2---:R-:W2:Y:S01]  /*0ad0*/  LDG.E R14, desc[UR4][R20.64] ;  /* 0x00000004140e7981 */ /* 0x004ea2000c1e1900 */
[----:B------:R-:W-:Y:S01]  /*0ae0*/  IADD3 R15, R10, R15, R10 ;  /* 0x0000000f0a0f7210 */ /* 0x000fe20007ffe00a */
[----:B----4-:R-:W-:-:S04]  /*0af0*/  IMAD.WIDE R18, R0, 0x4, R20 ;  /* 0x0000000400127825 */ /* 0x010fc800078e0214 */
[----:B---3--:R-:W-:-:S05]  /*0b00*/  IMAD.WIDE R22, R15, 0x4, R2 ;  /* 0x000000040f167825 */ /* 0x008fca00078e0202 */
[----:B--2---:R2:W-:Y:S04]  /*0b10*/  STG.E desc[UR4][R22.64], R14 ;  /* 0x0000000e16007986 */ /* 0x0045e8000c101904 */
[----:B------:R-:W3:Y:S01]  /*0b20*/  LDG.E R16, desc[UR4][R18.64] ;  /* 0x0000000412107981 */ /* 0x000ee2000c1e1900 */
[----:B------:R-:W-:-:S04]  /*0b30*/  IMAD.WIDE R24, R10, 0x4, R22 ;  /* 0x000000040a187825 */ /* 0x000fc800078e0216 */
[----:B------:R-:W-:Y:S01]  /*0b40*/  IMAD.WIDE R26, R0, 0x4, R18 ;  /* 0x00000004001a7825 */ /* 0x000fe200078e0212 */
[----:B---3--:R4:W-:Y:S04]  /*0b50*/  STG.E desc[UR4][R24.64], R16 ;  /* 0x0000001018007986 */ /* 0x0089e8000c101904 */
[----:B--2---:R-:W2:Y:S01]  /*0b60*/  LDG.E R23, desc[UR4][R26.64] ;  /* 0x000000041a177981 */ /* 0x004ea2000c1e1900 */
[----:B------:R-:W-:-:S04]  /*0b70*/  IMAD.WIDE R20, R10, 0x4, R24 ;  /* 0x000000040a147825 */ /* 0x000fc800078e0218 */
[----:B------:R-:W-:Y:S01]  /*0b80*/  IMAD.WIDE R28, R0, 0x4, R26 ;  /* 0x00000004001c7825 */ /* 0x000fe200078e021a */
[----:B--2---:R4:W-:Y:S05]  /*0b90*/  STG.E desc[UR4][R20.64], R23 ;  /* 0x0000001714007986 */ /* 0x0049ea000c101904 */
[----:B------:R-:W2:Y:S01]  /*0ba0*/  LDG.E R29, desc[UR4][R28.64] ;  /* 0x000000041c1d7981 */ /* 0x000ea2000c1e1900 */
        /* <DEDUP_REMOVED lines=9> */
[----:B--2---:R4:W-:Y:S08]  /*0c40*/  STG.E desc[UR4][R18.64], R29 ;  /* 0x0000001d12007986 */ /* 0x0049f0000c101904 */
[----:B------:R-:W-:Y:S05]  /*0c50*/  @!P1 BRA `(.L_x_222) ;  /* 0xfffffff800ac9947 */ /* 0x000fea000383ffff */
.L_x_221:
        /* <DEDUP_REMOVED lines=8> */
[----:B------:R-:W3:Y:S01]  /*0ce0*/  LDG.E R14, desc[UR4][R28.64] ;  /* 0x000000041c0e7981 */ /* 0x000ee2000c1e1900 */
[----:B------:R-:W-:-:S04]  /*0cf0*/  IMAD.WIDE R22, R0, 0x4, R28 ;  /* 0x0000000400167825 */ /* 0x000fc800078e021c */
[----:B--2---:R-:W-:-:S05]  /*0d00*/  IMAD.WIDE R20, R15, 0x4, R2 ;  /* 0x000000040f147825 */ /* 0x004fca00078e0202 */
[----:B---3--:R2:W-:Y:S04]  /*0d10*/  STG.E desc[UR4][R20.64], R14 ;  /* 0x0000000e14007986 */ /* 0x0085e8000c101904 */
[----:B------:R-:W3:Y:S01]  /*0d20*/  LDG.E R16, desc[UR4][R22.64] ;  /* 0x0000000416107981 */ /* 0x000ee2000c1e1900 */
[----:B------:R-:W-:-:S04]  /*0d30*/  IMAD.WIDE R24, R10, 0x4, R20 ;  /* 0x000000040a187825 */ /* 0x000fc800078e0214 */
[----:B------:R-:W-:Y:S01]  /*0d40*/  IMAD.WIDE R26, R0, 0x4, R22 ;  /* 0x00000004001a7825 */ /* 0x000fe200078e0216 */
[----:B---3--:R-:W-:Y:S04]  /*0d50*/  STG.E desc[UR4][R24.64], R16 ;  /* 0x0000001018007986 */ /* 0x008fe8000c101904 */
[----:B------:R-:W3:Y:S01]  /*0d60*/  LDG.E R23, desc[UR4][R26.64] ;  /* 0x000000041a177981 */ /* 0x000ee2000c1e1900 */
[----:B------:R-:W-:-:S04]  /*0d70*/  IMAD.WIDE R18, R10, 0x4, R24 ;  /* 0x000000040a127825 */ /* 0x000fc800078e0218 */
[C---:B------:R-:W-:Y:S01]  /*0d80*/  IMAD.WIDE R28, R0.reuse, 0x4, R26 ;  /* 0x00000004001c7825 */ /* 0x040fe200078e021a */
[C-C-:B------:R-:W-:Y:S01]  /*0d90*/  IADD3 R17, R0.reuse, R17, R0.reuse ;  /* 0x0000001100117210 */ /* 0x140fe20007ffe000 */
[----:B---3--:R3:W-:Y:S04]  /*0da0*/  STG.E desc[UR4][R18.64], R23 ;  /* 0x0000001712007986 */ /* 0x0087e8000c101904 */
[----:B------:R-:W4:Y:S01]  /*0db0*/  LDG.E R29, desc[UR4][R28.64] ;  /* 0x000000041c1d7981 */ /* 0x000f22000c1e1900 */
[----:B------:R-:W-:Y:S01]  /*0dc0*/  IADD3 R17, R0, R17, R0 ;  /* 0x0000001100117210 */ /* 0x000fe20007ffe000 */
[----:B--2---:R-:W-:-:S04]  /*0dd0*/  IMAD.WIDE R20, R10, 0x4, R18 ;  /* 0x000000040a147825 */ /* 0x004fc800078e0212 */
[----:B------:R-:W-:Y:S01]  /*0de0*/  IMAD.WIDE R8, R17, 0x4, R8 ;  /* 0x0000000411087825 */ /* 0x000fe200078e0208 */
[C-C-:B------:R-:W-:Y:S01]  /*0df0*/  IADD3 R15, R10.reuse, R15, R10.reuse ;  /* 0x0000000f0a0f7210 */ /* 0x140fe20007ffe00a */
[----:B----4-:R2:W-:Y:S04]  /*0e00*/  STG.E desc[UR4][R20.64], R29 ;  /* 0x0000001d14007986 */ /* 0x0105e8000c101904 */
[----:B------:R-:W4:Y:S01]  /*0e10*/  LDG.E R14, desc[UR4][R8.64] ;  /* 0x00000004080e7981 */ /* 0x000f22000c1e1900 */
[----:B------:R-:W-:Y:S01]  /*0e20*/  IADD3 R15, R10, R15, R10 ;  /* 0x0000000f0a0f7210 */ /* 0x000fe20007ffe00a */
[----:B---3--:R-:W-:-:S04]  /*0e30*/  IMAD.WIDE R18, R0, 0x4, R8 ;  /* 0x0000000400127825 */ /* 0x008fc800078e0208 */
[----:B------:R-:W-:-:S05]  /*0e40*/  IMAD.WIDE R2, R15, 0x4, R2 ;  /* 0x000000040f027825 */ /* 0x000fca00078e0202 */
[----:B----4-:R3:W-:Y:S04]  /*0e50*/  STG.E desc[UR4][R2.64], R14 ;  /* 0x0000000e02007986 */ /* 0x0107e8000c101904 */
[----:B------:R-:W4:Y:S01]  /*0e60*/  LDG.E R16, desc[UR4][R18.64] ;  /* 0x0000000412107981 */ /* 0x000f22000c1e1900 */
[----:B------:R-:W-:-:S04]  /*0e70*/  IMAD.WIDE R22, R10, 0x4, R2 ;  /* 0x000000040a167825 */ /* 0x000fc800078e0202 */
[----:B------:R-:W-:Y:S01]  /*0e80*/  IMAD.WIDE R24, R0, 0x4, R18 ;  /* 0x0000000400187825 */ /* 0x000fe200078e0212 */
[----:B----4-:R3:W-:Y:S04]  /*0e90*/  STG.E desc[UR4][R22.64], R16 ;  /* 0x0000001016007986 */ /* 0x0107e8000c101904 */
        /* <DEDUP_REMOVED lines=13> */
[----:B--2---:R3:W-:Y:S06]  /*0f70*/  STG.E desc[UR4][R26.64], R21 ;  /* 0x000000151a007986 */ /* 0x0047ec000c101904 */
.L_x_223:
[----:B------:R-:W-:-:S04]  /*0f80*/  ISETP.NE.U32.AND P1, PT, R13, RZ, PT ;  /* 0x000000ff0d00720c */ /* 0x000fc80003f25070 */
[----:B------:R-:W-:-:S13]  /*0f90*/  ISETP.NE.OR.EX P0, PT, R12, RZ, P0, P1 ;  /* 0x000000ff0c00720c */ /* 0x000fda0000705710 */
[----:B------:R-:W-:Y:S05]  /*0fa0*/  @!P0 BRA `(.L_x_219) ;  /* 0x0000000000648947 */ /* 0x000fea0003800000 */
.L_x_220:
[----:B0-23--:R-:W-:-:S05]  /*0fb0*/  IMAD.WIDE R2, R17, 0x4, R4 ;  /* 0x0000000411027825 */ /* 0x00dfca00078e0204 */
[----:B----4-:R-:W2:Y:S01]  /*0fc0*/  LDG.E R29, desc[UR4][R2.64] ;  /* 0x00000004021d7981 */ /* 0x010ea2000c1e1900 */
[----:B-1----:R-:W-:-:S04]  /*0fd0*/  IMAD.WIDE R8, R15, 0x4, R6 ;  /* 0x000000040f087825 */ /* 0x002fc800078e0206 */
[----:B------:R-:W-:Y:S01]  /*0fe0*/  IMAD.WIDE R18, R0, 0x4, R2 ;  /* 0x0000000400127825 */ /* 0x000fe200078e0202 */
[----:B--2---:R2:W-:Y:S04]  /*0ff0*/  STG.E desc[UR4][R8.64], R29 ;  /* 0x0000001d08007986 */ /* 0x0045e8000c101904 */
[----:B------:R-:W3:Y:S01]  /*1000*/  LDG.E R14, desc[UR4][R18.64] ;  /* 0x00000004120e7981 */ /* 0x000ee2000c1e1900 */
[----:B------:R-:W-:-:S04]  /*1010*/  IMAD.WIDE R20, R10, 0x4, R8 ;  /* 0x000000040a147825 */ /* 0x000fc800078e0208 */
[----:B------:R-:W-:Y:S01]  /*1020*/  IMAD.WIDE R22, R0, 0x4, R18 ;  /* 0x0000000400167825 */ /* 0x000fe200078e0212 */
[----:B---3--:R2:W-:Y:S04]  /*1030*/  STG.E desc[UR4][R20.64], R14 ;  /* 0x0000000e14007986 */ /* 0x0085e8000c101904 */
[----:B------:R-:W3:Y:S01]  /*1040*/  LDG.E R16, desc[UR4][R22.64] ;  /* 0x0000000416107981 */ /* 0x000ee2000c1e1900 */
[----:B------:R-:W-:-:S04]  /*1050*/  IMAD.WIDE R24, R10, 0x4, R20 ;  /* 0x000000040a187825 */ /* 0x000fc800078e0214 */
[----:B------:R-:W-:Y:S01]  /*1060*/  IMAD.WIDE R26, R0, 0x4, R22 ;  /* 0x00000004001a7825 */ /* 0x000fe200078e0216 */
[----:B---3--:R2:W-:Y:S05]  /*1070*/  STG.E desc[UR4][R24.64], R16 ;  /* 0x0000001018007986 */ /* 0x0085ea000c101904 */
[----:B------:R-:W3:Y:S01]  /*1080*/  LDG.E R27, desc[UR4][R26.64] ;  /* 0x000000041a1b7981 */ /* 0x000ee2000c1e1900 */
        /* <DEDUP_REMOVED lines=9> */
[----:B---3--:R2:W-:Y:S10]  /*1120*/  STG.E desc[UR4][R2.64], R27 ;  /* 0x0000001b02007986 */ /* 0x0085f4000c101904 */
[----:B------:R-:W-:Y:S05]  /*1130*/  @P0 BRA `(.L_x_220) ;  /* 0xfffffffc009c0947 */ /* 0x000fea000383ffff */
.L_x_219:
        /* <DEDUP_REMOVED lines=9> */
.L_x_224:
[----:B------:R0:W2:Y:S01]  /*11d0*/  LDG.E R7, desc[UR4][R2.64] ;  /* 0x0000000402077981 */ /* 0x0000a2000c1e1900 */
[----:B------:R-:W-:-:S05]  /*11e0*/  IADD3 R11, P0, R11, 0x1, RZ ;  /* 0x000000010b0b7810 */ /* 0x000fca0007f1e0ff */
[----:B------:R-:W-:Y:S01]  /*11f0*/  IMAD.X R6, RZ, RZ, R6, P0 ;  /* 0x000000ffff067224 */ /* 0x000fe200000e0606 */
[----:B------:R-:W-:Y:S01]  /*1200*/  ISETP.NE.U32.AND P0, PT, R11, RZ, PT ;  /* 0x000000ff0b00720c */ /* 0x000fe20003f05070 */
[----:B0-----:R-:W-:-:S03]  /*1210*/  IMAD.WIDE R2, R0, 0x4, R2 ;  /* 0x0000000400027825 */ /* 0x001fc600078e0202 */
[----:B------:R-:W-:Y:S01]  /*1220*/  ISETP.NE.AND.EX P0, PT, R6, RZ, PT, P0 ;  /* 0x000000ff0600720c */ /* 0x000fe20003f05300 */
[----:B--2---:R0:W-:Y:S02]  /*1230*/  STG.E desc[UR4][R4.64], R7 ;  /* 0x0000000704007986 */ /* 0x0041e4000c101904 */
[----:B0-----:R-:W-:-:S10]  /*1240*/  IMAD.WIDE R4, R10, 0x4, R4 ;  /* 0x000000040a047825 */ /* 0x001fd400078e0204 */
[----:B------:R-:W-:Y:S05]  /*1250*/  @P0 BRA `(.L_x_224) ;  /* 0xfffffffc00dc0947 */ /* 0x000fea000383ffff */
[----:B------:R-:W-:Y:S05]  /*1260*/  EXIT ;  /* 0x000000000000794d */ /* 0x000fea0003800000 */
        .weak           $__internal_26_$__cuda_sm20_div_u64
        .type           $__internal_26_$__cuda_sm20_div_u64,@function
        .size           $__internal_26_$__cuda_sm20_div_u64,($__internal_27_$__cuda_sm20_rem_u64 - $__internal_26_$__cuda_sm20_div_u64)
$__internal_26_$__cuda_sm20_div_u64:
        /* <DEDUP_REMOVED lines=69> */
[----:B------:R-:W-:Y:S06]  /*16c0*/  RET.REL.NODEC R2 `(_ZN2at6native53_GLOBAL__N__7c5e0505_20_UpSampleNearest1d_cu_19867e3828upsample_nearest1d_out_frameIfXadL_ZNS0_43nearest_neighbor_exact_compute_source_indexEfiiEEEEvPKT_mmmmPS3_f) ;  /* 0xffffffe8024c7950 */ /* 0x000fec0003c3ffff */
        .weak           $__internal_27_$__cuda_sm20_rem_u64
        .type           $__internal_27_$__cuda_sm20_rem_u64,@function
        .size           $__internal_27_$__cuda_sm20_rem_u64,(.L_x_343 - $__internal_27_$__cuda_sm20_rem_u64)
$__internal_27_$__cuda_sm20_rem_u64:
        /* <DEDUP_REMOVED lines=61> */
[----:B------:R-:W-:Y:S06]  /*1aa0*/  RET.REL.NODEC R6 `(_ZN2at6native53_GLOBAL__N__7c5e0505_20_UpSampleNearest1d_cu_19867e3828upsample_nearest1d_out_frameIfXadL_ZNS0_43nearest_neighbor_exact_compute_source_indexEfiiEEEEvPKT_mmmmPS3_f) ;  /* 0xffffffe406547950 */ /* 0x000fec0003c3ffff */
.L_x_225:
        /* <DEDUP_REMOVED lines=13> */
.L_x_343:


//--------------------- .text._ZN2at6native53_GLOBAL__N__7c5e0505_20_UpSampleNearest1d_cu_19867e3828upsample_nearest1d_out_frameIdXadL_ZNS0_43nearest_neighbor_exact_compute_source_indexEfiiEEEEvPKT_mmmmPS3_f --------------------------
	.section	.text._ZN2at6native53_GLOBAL__N__7c5e0505_20_UpSampleNearest1d_cu_19867e3828upsample_nearest1d_out_frameIdXadL_ZNS0_43nearest_neighbor_exact_compute_source_indexEfiiEEEEvPKT_mmmmPS3_f,"ax",@progbits
	.align	128
.text._ZN2at6native53_GLOBAL__N__7c5e0505_20_UpSampleNearest1d_cu_19867e3828upsample_nearest1d_out_frameIdXadL_ZNS0_43nearest_neighbor_exact_compute_source_indexEfiiEEEEvPKT_mmmmPS3_f:
        .type           _ZN2at6native53_GLOBAL__N__7c5e0505_20_UpSampleNearest1d_cu_19867e3828upsample_nearest1d_out_frameIdXadL_ZNS0_43nearest_neighbor_exact_compute_source_indexEfiiEEEEvPKT_mmmmPS3_f,@function
        .size           _ZN2at6native53_GLOBAL__N__7c5e0505_20_UpSampleNearest1d_cu_19867e3828upsample_nearest1d_out_frameIdXadL_ZNS0_43nearest_neighbor_exact_compute_source_indexEfiiEEEEvPKT_mmmmPS3_f,(.L_x_346 - _ZN2at6native53_GLOBAL__N__7c5e0505_20_UpSampleNearest1d_cu_19867e3828upsample_nearest1d_out_frameIdXadL_ZNS0_43nearest_neighbor_exact_compute_source_indexEfiiEEEEvPKT_mmmmPS3_f)
        .other          _ZN2at6native53_GLOBAL__N__7c5e0505_20_UpSampleNearest1d_cu_19867e3828upsample_nearest1d_out_frameIdXadL_ZNS0_43nearest_neighbor_exact_compute_source_indexEfiiEEEEvPKT_mmmmPS3_f,@"STO_CUDA_ENTRY STV_DEFAULT"
_ZN2at6native53_GLOBAL__N__7c5e0505_20_UpSampleNearest1d_cu_19867e3828upsample_nearest1d_out_frameIdXadL_ZNS0_43nearest_neighbor_exact_compute_source_indexEfiiEEEEvPKT_mmmmPS3_f:
        /* <DEDUP_REMOVED lines=22> */
[----:B------:R-:W-:Y:S05]  /*0160*/  CALL.REL.NOINC `($__internal_28_$__cuda_sm20_div_u64) ;  /* 0x0000001000407944 */ /* 0x000fea0003c00000 */
[----:B------:R-:W-:Y:S01]  /*0170*/  IADD3 R0, -R4, RZ, RZ ;  /* 0x000000ff04007210 */ /* 0x000fe20007ffe1ff */
[----:B------:R-:W-:-:S04]  /*0180*/  ULDC UR6, c[0x0][0x230] ;  /* 0x00008c0000067ab9 */ /* 0x000fc80000000800 */
[----:B------:R-:W-:Y:S01]  /*0190*/  IMAD R0, R0, UR6, R11 ;  /* 0x0000000600007c24 */ /* 0x000fe2000f8e020b */
[----:B------:R-:W-:Y:S06]  /*01a0*/  BRA `(.L_x_228) ;  /* 0x0000000000547947 */ /* 0x000fec0003800000 */
.L_x_227:
        /* <DEDUP_REMOVED lines=21> */
.L_x_228:
[----:B------:R-:W-:Y:S05]  /*0300*/  BSYNC B0 ;  /* 0x0000000000007941 */ /* 0x000fea0003800000 */
.L_x_226:
[----:B------:R-:W-:Y:S01]  /*0310*/  ULDC UR6, c[0x0][0x224] ;  /* 0x0000890000067ab9 */ /* 0x000fe20000000800 */
[----:B------:R-:W-:Y:S01]  /*0320*/  BSSY B0, `(.L_x_229) ;  /* 0x0000019000007945 */ /* 0x000fe20003800000 */
[----:B------:R-:W-:-:S04]  /*0330*/  LOP3.LUT R2, R5, UR6, RZ, 0xfc, !PT ;  /* 0x0000000605027c12 */ /* 0x000fc8000f8efcff */
[----:B------:R-:W-:-:S13]  /*0340*/  ISETP.NE.U32.AND P0, PT, R2, RZ, PT ;  /* 0x000000ff0200720c */ /* 0x000fda0003f05070 */
[----:B------:R-:W-:Y:S05]  /*0350*/  @!P0 BRA `(.L_x_230) ;  /* 0x00000000000c8947 */ /* 0x000fea0003800000 */
[----:B------:R-:W-:-:S07]  /*0360*/  MOV R6, 0x380 ;  /* 0x0000038000067802 */ /* 0x000fce0000000f00 */
[----:B------:R-:W-:Y:S05]  /*0370*/  CALL.REL.NOINC `($__internal_29_$__cuda_sm20_rem_u64) ;  /* 0x0000001000d47944 */ /* 0x000fea0003c00000 */
[----:B------:R-:W-:Y:S05]  /*0380*/  BRA `(.L_x_231) ;  /* 0x0000000000487947 */ /* 0x000fea0003800000 */
.L_x_230:
        /* <DEDUP_REMOVED lines=18> */
.L_x_231:
[----:B------:R-:W-:Y:S05]  /*04b0*/  BSYNC B0 ;  /* 0x0000000000007941 */ /* 0x000fea0003800000 */
.L_x_229:
        /* <DEDUP_REMOVED lines=37> */
.L_x_235:
[----:B--2---:R-:W-:-:S05]  /*0710*/  IMAD.WIDE R24, R15, 0x8, R8 ;  /* 0x000000080f187825 */ /* 0x004fca00078e0208 */
[----:B------:R-:W2:Y:S01]  /*0720*/  LDG.E.64 R20, desc[UR4][R24.64] ;  /* 0x0000000418147981 */ /* 0x000ea2000c1e1b00 */
[----:B---3--:R-:W-:-:S04]  /*0730*/  IMAD.WIDE R16, R11, 0x8, R2 ;  /* 0x000000080b107825 */ /* 0x008fc800078e0202 */
[C---:B----4-:R-:W-:Y:S01]  /*0740*/  IMAD.WIDE R18, R0.reuse, 0x8, R24 ;  /* 0x0000000800127825 */ /* 0x050fe200078e0218 */
[----:B--2---:R2:W-:Y:S04]  /*0750*/  STG.E.64 desc[UR4][R16.64], R20 ;  /* 0x0000001410007986 */ /* 0x0045e8000c101b04 */
[----:B------:R-:W3:Y:S01]  /*0760*/  LDG.E.64 R28, desc[UR4][R18.64] ;  /* 0x00000004121c7981 */ /* 0x000ee2000c1e1b00 */
[----:B------:R-:W-:-:S04]  /*0770*/  IMAD.WIDE R22, R0, 0x8, R18 ;  /* 0x0000000800167825 */ /* 0x000fc800078e0212 */
[----:B--2---:R-:W-:-:S05]  /*0780*/  IMAD.WIDE R16, R10, 0x8, R16 ;  /* 0x000000080a107825 */ /* 0x004fca00078e0210 */
[----:B---3--:R-:W-:Y:S04]  /*0790*/  STG.E.64 desc[UR4][R16.64], R28 ;  /* 0x0000001c10007986 */ /* 0x008fe8000c101b04 */
[----:B------:R-:W2:Y:S01]  /*07a0*/  LDG.E.64 R26, desc[UR4][R22.64] ;  /* 0x00000004161a7981 */ /* 0x000ea2000c1e1b00 */
[----:B------:R-:W-:-:S04]  /*07b0*/  IMAD.WIDE R20, R10, 0x8, R16 ;  /* 0x000000080a147825 */ /* 0x000fc800078e0210 */
[C---:B------:R-:W-:Y:S01]  /*07c0*/  IMAD.WIDE R24, R0.reuse, 0x8, R22 ;  /* 0x0000000800187825 */ /* 0x040fe200078e0216 */
[C-C-:B------:R-:W-:Y:S01]  /*07d0*/  IADD3 R15, R0.reuse, R15, R0.reuse ;  /* 0x0000000f000f7210 */ /* 0x140fe20007ffe000 */
[----:B--2---:R2:W-:Y:S04]  /*07e0*/  STG.E.64 desc[UR4][R20.64], R26 ;  /* 0x0000001a14007986 */ /* 0x0045e8000c101b04 */
[----:B------:R-:W3:Y:S01]  /*07f0*/  LDG.E.64 R24, desc[UR4][R24.64] ;  /* 0x0000000418187981 */ /* 0x000ee2000c1e1b00 */
[----:B------:R-:W-:-:S05]  /*0800*/  IADD3 R15, R0, R15, R0 ;  /* 0x0000000f000f7210 */ /* 0x000fca0007ffe000 */
[----:B------:R-:W-:-:S04]  /*0810*/  IMAD.WIDE R18, R15, 0x8, R8 ;  /* 0x000000080f127825 */ /* 0x000fc800078e0208 */
[C---:B--2---:R-:W-:Y:S01]  /*0820*/  IMAD.WIDE R26, R10.reuse, 0x8, R20 ;  /* 0x000000080a1a7825 */ /* 0x044fe200078e0214 */
[----:B------:R-:W-:-:S04]  /*0830*/  IADD3 R11, R10, R11, R10 ;  /* 0x0000000b0a0b7210 */ /* 0x000fc80007ffe00a */
[----:B---3--:R-:W-:Y:S04]  /*0840*/  STG.E.64 desc[UR4][R26.64], R24 ;  /* 0x000000181a007986 */ /* 0x008fe8000c101b04 */
[----:B------:R-:W2:Y:S01]  /*0850*/  LDG.E.64 R16, desc[UR4][R18.64] ;  /* 0x0000000412107981 */ /* 0x000ea2000c1e1b00 */
[----:B------:R-:W-:Y:S01]  /*0860*/  IADD3 R11, R10, R11, R10 ;  /* 0x0000000b0a0b7210 */ /* 0x000fe20007ffe00a */
[----:B------:R-:W-:-:S04]  /*0870*/  IMAD.WIDE R20, R0, 0x8, R18 ;  /* 0x0000000800147825 */ /* 0x000fc800078e0212 */
[----:B------:R-:W-:-:S05]  /*0880*/  IMAD.WIDE R22, R11, 0x8, R2 ;  /* 0x000000080b167825 */ /* 0x000fca00078e0202 */
[----:B--2---:R2:W-:Y:S04]  /*0890*/  STG.E.64 desc[UR4][R22.64], R16 ;  /* 0x0000001016007986 */ /* 0x0045e8000c101b04 */
[----:B------:R-:W3:Y:S01]  /*08a0*/  LDG.E.64 R28, desc[UR4][R20.64] ;  /* 0x00000004141c7981 */ /* 0x000ee2000c1e1b00 */
[----:B--2---:R-:W-:-:S04]  /*08b0*/  IMAD.WIDE R22, R10, 0x8, R22 ;  /* 0x000000080a167825 */ /* 0x004fc800078e0216 */
[----:B------:R-:W-:Y:S01]  /*08c0*/  IMAD.WIDE R16, R0, 0x8, R20 ;  /* 0x0000000800107825 */ /* 0x000fe200078e0214 */
[----:B---3--:R2:W-:Y:S04]  /*08d0*/  STG.E.64 desc[UR4][R22.64], R28 ;  /* 0x0000001c16007986 */ /* 0x0085e8000c101b04 */
[----:B------:R-:W3:Y:S01]  /*08e0*/  LDG.E.64 R24, desc[UR4][R16.64] ;  /* 0x0000000410187981 */ /* 0x000ee2000c1e1b00 */
[----:B------:R-:W-:-:S04]  /*08f0*/  IMAD.WIDE R18, R10, 0x8, R22 ;  /* 0x000000080a127825 */ /* 0x000fc800078e0216 */
[C---:B------:R-:W-:Y:S01]  /*0900*/  IMAD.WIDE R26, R0.reuse, 0x8, R16 ;  /* 0x00000008001a7825 */ /* 0x040fe200078e0210 */
[C-C-:B------:R-:W-:Y:S01]  /*0910*/  IADD3 R15, R0.reuse, R15, R0.reuse ;  /* 0x0000000f000f7210 */ /* 0x140fe20007ffe000 */
[----:B---3--:R3:W-:Y:S04]  /*0920*/  STG.E.64 desc[UR4][R18.64], R24 ;  /* 0x0000001812007986 */ /* 0x0087e8000c101b04 */
[----:B------:R-:W4:Y:S01]  /*0930*/  LDG.E.64 R26, desc[UR4][R26.64] ;  /* 0x000000041a1a7981 */ /* 0x000f22000c1e1b00 */
[----:B------:R-:W-:Y:S01]  /*0940*/  IADD3 R15, R0, R15, R0 ;  /* 0x0000000f000f7210 */ /* 0x000fe20007ffe000 */
[----:B------:R-:W-:-:S04]  /*0950*/  IMAD.WIDE R16, R10, 0x8, R18 ;  /* 0x000000080a107825 */ /* 0x000fc800078e0212 */
[----:B------:R-:W-:Y:S01]  /*0960*/  IMAD.WIDE R20, R15, 0x8, R8 ;  /* 0x000000080f147825 */ /* 0x000fe200078e0208 */
[C-C-:B------:R-:W-:Y:S01]  /*0970*/  IADD3 R11, R10.reuse, R11, R10.reuse ;  /* 0x0000000b0a0b7210 */ /* 0x140fe20007ffe00a */
[----:B----4-:R4:W-:Y:S04]  /*0980*/  STG.E.64 desc[UR4][R16.64], R26 ;  /* 0x0000001a10007986 */ /* 0x0109e8000c101b04 */
[----:B--2---:R-:W2:Y:S01]  /*0990*/  LDG.E.64 R22, desc[UR4][R20.64] ;  /* 0x0000000414167981 */ /* 0x004ea2000c1e1b00 */
[----:B------:R-:W-:Y:S01]  /*09a0*/  IADD3 R11, R10, R11, R10 ;  /* 0x0000000b0a0b7210 */ /* 0x000fe20007ffe00a */
[----:B---3--:R-:W-:-:S04]  /*09b0*/  IMAD.WIDE R18, R0, 0x8, R20 ;  /* 0x0000000800127825 */ /* 0x008fc800078e0214 */
[----:B----4-:R-:W-:-:S05]  /*09c0*/  IMAD.WIDE R16, R11, 0x8, R2 ;  /* 0x000000080b107825 */ /* 0x010fca00078e0202 */
[----:B--2---:R2:W-:Y:S04]  /*09d0*/  STG.E.64 desc[UR4][R16.64], R22 ;  /* 0x0000001610007986 */ /* 0x0045e8000c101b04 */
[----:B------:R3:W4:Y:S01]  /*09e0*/  LDG.E.64 R24, desc[UR4][R18.64] ;  /* 0x0000000412187981 */ /* 0x000722000c1e1b00 */
[----:B------:R-:W-:-:S04]  /*09f0*/  IMAD.WIDE R28, R10, 0x8, R16 ;  /* 0x000000080a1c7825 */ /* 0x000fc800078e0210 */
[----:B---3--:R-:W-:Y:S01]  /*0a00*/  IMAD.WIDE R18, R0, 0x8, R18 ;  /* 0x0000000800127825 */ /* 0x008fe200078e0212 */
[----:B----4-:R3:W-:Y:S04]  /*0a10*/  STG.E.64 desc[UR4][R28.64], R24 ;  /* 0x000000181c007986 */ /* 0x0107e8000c101b04 */
[----:B------:R-:W4:Y:S01]  /*0a20*/  LDG.E.64 R26, desc[UR4][R18.64] ;  /* 0x00000004121a7981 */ /* 0x000f22000c1e1b00 */
[----:B------:R-:W-:-:S04]  /*0a30*/  IMAD.WIDE R20, R10, 0x8, R28 ;  /* 0x000000080a147825 */ /* 0x000fc800078e021c */
[C---:B--2---:R-:W-:Y:S01]  /*0a40*/  IMAD.WIDE R16, R0.reuse, 0x8, R18 ;  /* 0x0000000800107825 */ /* 0x044fe200078e0212 */
[C-C-:B------:R-:W-:Y:S01]  /*0a50*/  IADD3 R15, R0.reuse, R15, R0.reuse ;  /* 0x0000000f000f7210 */ /* 0x140fe20007ffe000 */
[----:B----4-:R2:W-:Y:S04]  /*0a60*/  STG.E.64 desc[UR4][R20.64], R26 ;  /* 0x0000001a14007986 */ /* 0x0105e8000c101b04 */
[----:B------:R-:W4:Y:S01]  /*0a70*/  LDG.E.64 R16, desc[UR4][R16.64] ;  /* 0x0000000410107981 */ /* 0x000f22000c1e1b00 */
[----:B------:R-:W-:Y:S01]  /*0a80*/  IADD3 R15, R0, R15, R0 ;  /* 0x0000000f000f7210 */ /* 0x000fe20007ffe000 */
[----:B------:R-:W-:-:S04]  /*0a90*/  IMAD.WIDE R18, R10, 0x8, R20 ;  /* 0x000000080a127825 */ /* 0x000fc800078e0214 */
[----:B------:R-:W-:Y:S01]  /*0aa0*/  IMAD.WIDE R22, R15, 0x8, R8 ;  /* 0x000000080f167825 */ /* 0x000fe200078e0208 */
[C-C-:B------:R-:W-:Y:S01]  /*0ab0*/  IADD3 R11, R10.reuse, R11, R10.reuse ;  /* 0x0000000b0a0b7210 */ /* 0x140fe20007ffe00a */
[----:B----4-:R4:W-:Y:S04]  /*0ac0*/  STG.E.64 desc[UR4][R18.64], R16 ;  /* 0x0000001012007986 */ /* 0x0109e8000c101b04 */
[----:B---3--:R-:W3:Y:S01]  /*0ad0*/  LDG.E.64 R24, desc[UR4][R22.64] ;  /* 0x0000000416187981 */ /* 0x008ee2000c1e1b00 */
[----:B------:R-:W-:Y:S01]  /*0ae0*/  IADD3 R11, R10, R11, R10 ;  /* 0x0000000b0a0b7210 */ /* 0x000fe20007ffe00a */
[----:B--2---:R-:W-:-:S04]  /*0af0*/  IMAD.WIDE R20, R0, 0x8, R22 ;  /* 0x0000000800147825 */ /* 0x004fc800078e0216 */
[----:B----4-:R-:W-:-:S05]  /*0b00*/  IMAD.WIDE R18, R11, 0x8, R2 ;  /* 0x000000080b127825 */ /* 0x010fca00078e0202 */
[----:B---3--:R2:W-:Y:S04]  /*0b10*/  STG.E.64 desc[UR4][R18.64], R24 ;  /* 0x0000001812007986 */ /* 0x0085e8000c101b04 */
[----:B------:R3:W4:Y:S01]  /*0b20*/  LDG.E.64 R26, desc[UR4][R20.64] ;  /* 0x00000004141a7981 */ /* 0x000722000c1e1b00 */
[----:B------:R-:W-:-:S04]  /*0b30*/  IMAD.WIDE R28, R10, 0x8, R18 ;  /* 0x000000080a1c7825 */ /* 0x000fc800078e0212 */
[----:B---3--:R-:W-:Y:S01]  /*0b40*/  IMAD.WIDE R20, R0, 0x8, R20 ;  /* 0x0000000800147825 */ /* 0x008fe200078e0214 */
[----:B----4-:R-:W-:Y:S04]  /*0b50*/  STG.E.64 desc[UR4][R28.64], R26 ;  /* 0x0000001a1c007986 */ /* 0x010fe8000c101b04 */
[----:B------:R-:W3:Y:S01]  /*0b60*/  LDG.E.64 R16, desc[UR4][R20.64] ;  /* 0x0000000414107981 */ /* 0x000ee2000c1e1b00 */
[----:B------:R-:W-:-:S04]  /*0b70*/  IMAD.WIDE R22, R10, 0x8, R28 ;  /* 0x000000080a167825 */ /* 0x000fc800078e021c */
[----:B--2---:R-:W-:Y:S01]  /*0b80*/  IMAD.WIDE R18, R0, 0x8, R20 ;  /* 0x0000000800127825 */ /* 0x004fe200078e0214 */
[----:B---3--:R2:W-:Y:S05]  /*0b90*/  STG.E.64 desc[UR4][R22.64], R16 ;  /* 0x0000001016007986 */ /* 0x0085ea000c101b04 */
[----:B------:R-:W3:Y:S01]  /*0ba0*/  LDG.E.64 R18, desc[UR4][R18.64] ;  /* 0x0000000412127981 */ /* 0x000ee2000c1e1b00 */
[----:B------:R-:W-:Y:S02]  /*0bb0*/  IADD3 R14, P1, R14, 0x10, RZ ;  /* 0x000000100e0e7810 */ /* 0x000fe40007f3e0ff */
[----:B------:R-:W-:Y:S02]  /*0bc0*/  IADD3 R15, R0, R15, R0 ;  /* 0x0000000f000f7210 */ /* 0x000fe40007ffe000 */
[----:B------:R-:W-:-:S02]  /*0bd0*/  IADD3.X R12, RZ, R12, RZ, P1, !PT ;  /* 0x0000000cff0c7210 */ /* 0x000fc40000ffe4ff */
[----:B------:R-:W-:Y:S02]  /*0be0*/  ISETP.GE.U32.AND P1, PT, R14, -0xc, PT ;  /* 0xfffffff40e00780c */ /* 0x000fe40003f26070 */
[C---:B------:R-:W-:Y:S01]  /*0bf0*/  IADD3 R11, R10.reuse, R11, R10 ;  /* 0x0000000b0a0b7210 */ /* 0x040fe20007ffe00a */
[----:B--2---:R-:W-:Y:S01]  /*0c00*/  IMAD.WIDE R22, R10, 0x8, R22 ;  /* 0x000000080a167825 */ /* 0x004fe200078e0216 */
[----:B------:R-:W-:Y:S02]  /*0c10*/  ISETP.GE.AND.EX P1, PT, R12, -0x1, PT, P1 ;  /* 0xffffffff0c00780c */ /* 0x000fe40003f26310 */
[----:B------:R-:W-:Y:S02]  /*0c20*/  IADD3 R15, R0, R15, R0 ;  /* 0x0000000f000f7210 */ /* 0x000fe40007ffe000 */
[----:B------:R-:W-:Y:S01]  /*0c30*/  IADD3 R11, R10, R11, R10 ;  /* 0x0000000b0a0b7210 */ /* 0x000fe20007ffe00a */
[----:B---3--:R4:W-:Y:S08]  /*0c40*/  STG.E.64 desc[UR4][R22.64], R18 ;  /* 0x0000001216007986 */ /* 0x0089f0000c101b04 */
[----:B------:R-:W-:Y:S05]  /*0c50*/  @!P1 BRA `(.L_x_235) ;  /* 0xfffffff800ac9947 */ /* 0x000fea000383ffff */
.L_x_234:
[----:B------:R-:W-:-:S04]  /*0c60*/  IADD3 R2, P2, RZ, -R14, RZ ;  /* 0x8000000eff027210 */ /* 0x000fc80007f5e0ff */
[----:B------:R-:W-:Y:S01]  /*0c70*/  ISETP.GT.U32.AND P1, PT, R2, 0x4, PT ;  /* 0x000000040200780c */ /* 0x000fe20003f24070 */
[----:B------:R-:W-:-:S05]  /*0c80*/  IMAD.X R2, RZ, RZ, ~R12, P2 ;  /* 0x000000ffff027224 */ /* 0x000fca00010e0e0c */
[----:B------:R-:W-:-:S13]  /*0c90*/  ISETP.GT.AND.EX P1, PT, R2, RZ, PT, P1 ;  /* 0x000000ff0200720c */ /* 0x000fda0003f24310 */
[----:B------:R-:W-:Y:S05]  /*0ca0*/  @!P1 BRA `(.L_x_236) ;  /* 0x0000000000b49947 */ /* 0x000fea0003800000 */
[----:B------:R-:W2:Y:S08]  /*0cb0*/  LDC.64 R16, c[0x0][0x210] ;  /* 0x00008400ff107b82 */ /* 0x000eb00000000a00 */
[----:B------:R-:W3:Y:S01]  /*0cc0*/  LDC.64 R2, c[0x0][0x238] ;  /* 0x00008e00ff027b82 */ /* 0x000ee20000000a00 */
[----:B--2---:R-:W-:-:S05]  /*0cd0*/  IMAD.WIDE R24, R15, 0x8, R16 ;  /* 0x000000080f187825 */ /* 0x004fca00078e0210 */
[----:B----4-:R2:W4:Y:S01]  /*0ce0*/  LDG.E.64 R18, desc[UR4][R24.64] ;  /* 0x0000000418127981 */ /* 0x010522000c1e1b00 */
[----:B---3--:R-:W-:-:S04]  /*0cf0*/  IMAD.WIDE R28, R11, 0x8, R2 ;  /* 0x000000080b1c7825 */ /* 0x008fc800078e0202 */
[C---:B--2---:R-:W-:Y:S01]  /*0d00*/  IMAD.WIDE R24, R0.reuse, 0x8, R24 ;  /* 0x0000000800187825 */ /* 0x044fe200078e0218 */
[----:B----4-:R2:W-:Y:S04]  /*0d10*/  STG.E.64 desc[UR4][R28.64], R18 ;  /* 0x000000121c007986 */ /* 0x0105e8000c101b04 */
[----:B------:R-:W3:Y:S01]  /*0d20*/  LDG.E.64 R20, desc[UR4][R24.64] ;  /* 0x0000000418147981 */ /* 0x000ee2000c1e1b00 */
[----:B------:R-:W-:-:S04]  /*0d30*/  IMAD.WIDE R8, R0, 0x8, R24 ;  /* 0x0000000800087825 */ /* 0x000fc800078e0218 */
[----:B--2---:R-:W-:-:S05]  /*0d40*/  IMAD.WIDE R18, R10, 0x8, R28 ;  /* 0x000000080a127825 */ /* 0x004fca00078e021c */
[----:B---3--:R2:W-:Y:S04]  /*0d50*/  STG.E.64 desc[UR4][R18.64], R20 ;  /* 0x0000001412007986 */ /* 0x0085e8000c101b04 */
[----:B------:R3:W4:Y:S01]  /*0d60*/  LDG.E.64 R22, desc[UR4][R8.64] ;  /* 0x0000000408167981 */ /* 0x000722000c1e1b00 */
[----:B------:R-:W-:-:S04]  /*0d70*/  IMAD.WIDE R26, R10, 0x8, R18 ;  /* 0x000000080a1a7825 */ /* 0x000fc800078e0212 */
[C---:B---3--:R-:W-:Y:S01]  /*0d80*/  IMAD.WIDE R8, R0.reuse, 0x8, R8 ;  /* 0x0000000800087825 */ /* 0x048fe200078e0208 */
        /* <DEDUP_REMOVED lines=10> */
[----:B------:R-:W-:-:S04]  /*0e30*/  IMAD.WIDE R20, R0, 0x8, R16 ;  /* 0x0000000800147825 */ /* 0x000fc800078e0210 */
[----:B------:R-:W-:-:S05]  /*0e40*/  IMAD.WIDE R2, R11, 0x8, R2 ;  /* 0x000000080b027825 */ /* 0x000fca00078e0202 */
[----:B--2---:R2:W-:Y:S04]  /*0e50*/  STG.E.64 desc[UR4][R2.64], R18 ;  /* 0x0000001202007986 */ /* 0x0045e8000c101b04 */
[----:B---3--:R-:W3:Y:S01]  /*0e60*/  LDG.E.64 R22, desc[UR4][R20.64] ;  /* 0x0000000414167981 */ /* 0x008ee2000c1e1b00 */
[----:B------:R-:W-:-:S04]  /*0e70*/  IMAD.WIDE R26, R10, 0x8, R2 ;  /* 0x000000080a1a7825 */ /* 0x000fc800078e0202 */
[----:B------:R-:W-:Y:S01]  /*0e80*/  IMAD.WIDE R28, R0, 0x8, R20 ;  /* 0x00000008001c7825 */ /* 0x000fe200078e0214 */
[----:B---3--:R2:W-:Y:S04]  /*0e90*/  STG.E.64 desc[UR4][R26.64], R22 ;  /* 0x000000161a007986 */ /* 0x0085e8000c101b04 */
[----:B----4-:R-:W3:Y:S01]  /*0ea0*/  LDG.E.64 R8, desc[UR4][R28.64] ;  /* 0x000000041c087981 */ /* 0x010ee2000c1e1b00 */
[----:B------:R-:W-:-:S04]  /*0eb0*/  IMAD.WIDE R16, R10, 0x8, R26 ;  /* 0x000000080a107825 */ /* 0x000fc800078e021a */
[----:B------:R-:W-:Y:S01]  /*0ec0*/  IMAD.WIDE R24, R0, 0x8, R28 ;  /* 0x0000000800187825 */ /* 0x000fe200078e021c */
[----:B---3--:R2:W-:Y:S05]  /*0ed0*/  STG.E.64 desc[UR4][R16.64], R8 ;  /* 0x0000000810007986 */ /* 0x0085ea000c101b04 */
[----:B------:R-:W3:Y:S01]  /*0ee0*/  LDG.E.64 R24, desc[UR4][R24.64] ;  /* 0x0000000418187981 */ /* 0x000ee2000c1e1b00 */
        /* <DEDUP_REMOVED lines=8> */
[----:B---3--:R2:W-:Y:S06]  /*0f70*/  STG.E.64 desc[UR4][R20.64], R24 ;  /* 0x0000001814007986 */ /* 0x0085ec000c101b04 */
.L_x_236:
[----:B------:R-:W-:-:S04]  /*0f80*/  ISETP.NE.U32.AND P1, PT, R14, RZ, PT ;  /* 0x000000ff0e00720c */ /* 0x000fc80003f25070 */
[----:B------:R-:W-:-:S13]  /*0f90*/  ISETP.NE.OR.EX P0, PT, R12, RZ, P0, P1 ;  /* 0x000000ff0c00720c */ /* 0x000fda0000705710 */
[----:B------:R-:W-:Y:S05]  /*0fa0*/  @!P0 BRA `(.L_x_232) ;  /* 0x0000000000648947 */ /* 0x000fea0003800000 */
.L_x_233:
[----:B0-234-:R-:W-:-:S05]  /*0fb0*/  IMAD.WIDE R18, R15, 0x8, R4 ;  /* 0x000000080f127825 */ /* 0x01dfca00078e0204 */
[----:B------:R-:W2:Y:S01]  /*0fc0*/  LDG.E.64 R2, desc[UR4][R18.64] ;  /* 0x0000000412027981 */ /* 0x000ea2000c1e1b00 */
[----:B-1----:R-:W-:-:S04]  /*0fd0*/  IMAD.WIDE R20, R11, 0x8, R6 ;  /* 0x000000080b147825 */ /* 0x002fc800078e0206 */
[----:B------:R-:W-:Y:S01]  /*0fe0*/  IMAD.WIDE R22, R0, 0x8, R18 ;  /* 0x0000000800167825 */ /* 0x000fe200078e0212 */
[----:B--2---:R3:W-:Y:S04]  /*0ff0*/  STG.E.64 desc[UR4][R20.64], R2 ;  /* 0x0000000214007986 */ /* 0x0047e8000c101b04 */
[----:B------:R-:W2:Y:S01]  /*1000*/  LDG.E.64 R8, desc[UR4][R22.64] ;  /* 0x0000000416087981 */ /* 0x000ea2000c1e1b00 */
[----:B------:R-:W-:-:S04]  /*1010*/  IMAD.WIDE R24, R10, 0x8, R20 ;  /* 0x000000080a187825 */ /* 0x000fc800078e0214 */
[----:B------:R-:W-:Y:S01]  /*1020*/  IMAD.WIDE R26, R0, 0x8, R22 ;  /* 0x00000008001a7825 */ /* 0x000fe200078e0216 */
[----:B--2---:R3:W-:Y:S04]  /*1030*/  STG.E.64 desc[UR4][R24.64], R8 ;  /* 0x0000000818007986 */ /* 0x0047e8000c101b04 */
[----:B------:R-:W2:Y:S01]  /*1040*/  LDG.E.64 R16, desc[UR4][R26.64] ;  /* 0x000000041a107981 */ /* 0x000ea2000c1e1b00 */
[----:B------:R-:W-:-:S04]  /*1050*/  IMAD.WIDE R28, R10, 0x8, R24 ;  /* 0x000000080a1c7825 */ /* 0x000fc800078e0218 */
[----:B------:R-:W-:Y:S01]  /*1060*/  IMAD.WIDE R18, R0, 0x8, R26 ;  /* 0x0000000800127825 */ /* 0x000fe200078e021a */
[----:B--2---:R3:W-:Y:S05]  /*1070*/  STG.E.64 desc[UR4][R28.64], R16 ;  /* 0x000000101c007986 */ /* 0x0047ea000c101b04 */
[----:B------:R-:W2:Y:S01]  /*1080*/  LDG.E.64 R18, desc[UR4][R18.64] ;  /* 0x0000000412127981 */ /* 0x000ea2000c1e1b00 */
        /* <DEDUP_REMOVED lines=9> */
[----:B--2---:R3:W-:Y:S10]  /*1120*/  STG.E.64 desc[UR4][R22.64], R18 ;  /* 0x0000001216007986 */ /* 0x0047f4000c101b04 */
[----:B------:R-:W-:Y:S05]  /*1130*/  @P0 BRA `(.L_x_233) ;  /* 0xfffffffc009c0947 */ /* 0x000fea000383ffff */
.L_x_232:
[----:B------:R-:W-:-:S04]  /*1140*/  ISETP.NE.U32.AND P0, PT, R13, RZ, PT ;  /* 0x000000ff0d00720c */ /* 0x000fc80003f05070 */
[----:B------:R-:W-:-:S13]  /*1150*/  ISETP.NE.AND.EX P0, PT, RZ, RZ, PT, P0 ;  /* 0x000000ffff00720c */ /* 0x000fda0003f05300 */
[----:B------:R-:W-:Y:S05]  /*1160*/  @!P0 EXIT ;  /* 0x000000000000894d */ /* 0x000fea0003800000 */
[----:B--23--:R-:W2:Y:S01]  /*1170*/  LDC.64 R2, c[0x0][0x210] ;  /* 0x00008400ff027b82 */ /* 0x00cea20000000a00 */
[----:B------:R-:W-:-:S04]  /*1180*/  IADD3 R13, P0, RZ, -R13, RZ ;  /* 0x8000000dff0d7210 */ /* 0x000fc80007f1e0ff */
[----:B------:R-:W-:-:S03]  /*1190*/  IADD3.X R8, RZ, -0x1, RZ, P0, !PT ;  /* 0xffffffffff087810 */ /* 0x000fc600007fe4ff */
[----:B0-----:R-:W0:Y:S01]  /*11a0*/  LDC.64 R4, c[0x0][0x238] ;  /* 0x00008e00ff047b82 */ /* 0x001e220000000a00 */
[----:B--2---:R-:W-:-:S04]  /*11b0*/  IMAD.WIDE R2, R15, 0x8, R2 ;  /* 0x000000080f027825 */ /* 0x004fc800078e0202 */
[----:B0-----:R-:W-:-:S07]  /*11c0*/  IMAD.WIDE R4, R11, 0x8, R4 ;  /* 0x000000080b047825 */ /* 0x001fce00078e0204 */
.L_x_237:
[----:B-1----:R0:W2:Y:S01]  /*11d0*/  LDG.E.64 R6, desc[UR4][R2.64] ;  /* 0x0000000402067981 */ /* 0x0020a2000c1e1b00 */
[----:B------:R-:W-:-:S05]  /*11e0*/  IADD3 R13, P0, R13, 0x1, RZ ;  /* 0x000000010d0d7810 */ /* 0x000fca0007f1e0ff */
[----:B------:R-:W-:Y:S01]  /*11f0*/  IMAD.X R8, RZ, RZ, R8, P0 ;  /* 0x000000ffff087224 */ /* 0x000fe200000e0608 */
[----:B------:R-:W-:Y:S01]  /*1200*/  ISETP.NE.U32.AND P0, PT, R13, RZ, PT ;  /* 0x000000ff0d00720c */ /* 0x000fe20003f05070 */
[----:B0-----:R-:W-:-:S03]  /*1210*/  IMAD.WIDE R2, R0, 0x8, R2 ;  /* 0x0000000800027825 */ /* 0x001fc600078e0202 */
[----:B------:R-:W-:Y:S01]  /*1220*/  ISETP.NE.AND.EX P0, PT, R8, RZ, PT, P0 ;  /* 0x000000ff0800720c */ /* 0x000fe20003f05300 */
[----:B--2---:R0:W-:Y:S02]  /*1230*/  STG.E.64 desc[UR4][R4.64], R6 ;  /* 0x0000000604007986 */ /* 0x0041e4000c101b04 */
[----:B0-----:R-:W-:-:S10]  /*1240*/  IMAD.WIDE R4, R10, 0x8, R4 ;  /* 0x000000080a047825 */ /* 0x001fd400078e0204 */
[----:B------:R-:W-:Y:S05]  /*1250*/  @P0 BRA `(.L_x_237) ;  /* 0xfffffffc00dc0947 */ /* 0x000fea000383ffff */
[----:B------:R-:W-:Y:S05]  /*1260*/  EXIT ;  /* 0x000000000000794d */ /* 0x000fea0003800000 */
        .weak           $__internal_28_$__cuda_sm20_div_u64
        .type           $__internal_28_$__cuda_sm20_div_u64,@function
        .size           $__internal_28_$__cuda_sm20_div_u64,($__internal_29_$__cuda_sm20_rem_u64 - $__internal_28_$__cuda_sm20_div_u64)
$__internal_28_$__cuda_sm20_div_u64:
        /* <DEDUP_REMOVED lines=69> */
[----:B------:R-:W-:Y:S06]  /*16c0*/  RET.REL.NODEC R2 `(_ZN2at6native53_GLOBAL__N__7c5e0505_20_UpSampleNearest1d_cu_19867e3828upsample_nearest1d_out_frameIdXadL_ZNS0_43nearest_neighbor_exact_compute_source_indexEfiiEEEEvPKT_mmmmPS3_f) ;  /* 0xffffffe8024c7950 */ /* 0x000fec0003c3ffff */
        .weak           $__internal_29_$__cuda_sm20_rem_u64
        .type           $__internal_29_$__cuda_sm20_rem_u64,@function
        .size           $__internal_29_$__cuda_sm20_rem_u64,(.L_x_346 - $__internal_29_$__cuda_sm20_rem_u64)
$__internal_29_$__cuda_sm20_rem_u64:
        /* <DEDUP_REMOVED lines=61> */
[----:B------:R-:W-:Y:S06]  /*1aa0*/  RET.REL.NODEC R6 `(_ZN2at6native53_GLOBAL__N__7c5e0505_20_UpSampleNearest1d_cu_19867e3828upsample_nearest1d_out_frameIdXadL_ZNS0_43nearest_neighbor_exact_compute_source_indexEfiiEEEEvPKT_mmmmPS3_f) ;  /* 0xffffffe406547950 */ /* 0x000fec0003c3ffff */
.L_x_238:
        /* <DEDUP_REMOVED lines=13> */
.L_x_346:


//--------------------- .text._ZN2at6native53_GLOBAL__N__7c5e0505_20_UpSampleNearest1d_cu_19867e3828upsample_nearest1d_out_frameIhXadL_ZNS0_37nearest_neighbor_compute_source_indexEfiiEEEEvPKT_mmmmPS3_f --------------------------
	.section	.text._ZN2at6native53_GLOBAL__N__7c5e0505_20_UpSampleNearest1d_cu_19867e3828upsample_nearest1d_out_frameIhXadL_ZNS0_37nearest_neighbor_compute_source_indexEfiiEEEEvPKT_mmmmPS3_f,"ax",@progbits
	.align	128
.text._ZN2at6native53_GLOBAL__N__7c5e0505_20_UpSampleNearest1d_cu_19867e3828upsample_nearest1d_out_frameIhXadL_ZNS0_37nearest_neighbor_compute_source_indexEfiiEEEEvPKT_mmmmPS3_f:
        .type           _ZN2at6native53_GLOBAL__N__7c5e0505_20_UpSampleNearest1d_cu_19867e3828upsample_nearest1d_out_frameIhXadL_ZNS0_37nearest_neighbor_compute_source_indexEfiiEEEEvPKT_mmmmPS3_f,@function
        .size           _ZN2at6native53_GLOBAL__N__7c5e0505_20_UpSampleNearest1d_cu_19867e3828upsample_nearest1d_out_frameIhXadL_ZNS0_37nearest_neighbor_compute_source_indexEfiiEEEEvPKT_mmmmPS3_f,(.L_x_349 - _ZN2at6native53_GLOBAL__N__7c5e0505_20_UpSampleNearest1d_cu_19867e3828upsample_nearest1d_out_frameIhXadL_ZNS0_37nearest_neighbor_compute_source_indexEfiiEEEEvPKT_mmmmPS3_f)
        .other          _ZN2at6native53_GLOBAL__N__7c5e0505_20_UpSampleNearest1d_cu_19867e3828upsample_nearest1d_out_frameIhXadL_ZNS0_37nearest_neighbor_compute_source_indexEfiiEEEEvPKT_mmmmPS3_f,@"STO_CUDA_ENTRY STV_DEFAULT"
_ZN2at6native53_GLOBAL__N__7c5e0505_20_UpSampleNearest1d_cu_19867e3828upsample_nearest1d_out_frameIhXadL_ZNS0_37nearest_neighbor_compute_source_indexEfiiEEEEvPKT_mmmmPS3_f:
        /* <DEDUP_REMOVED lines=9> */
[----:B------:R-:W-:Y:S01]  /*0090*/  UIADD3 UR5, UR5, UR6, URZ ;  /* 0x0000000605057290 */ /* 0x000fe2000fffe03f */
[----:B0-----:R-:W-:-:S05]  /*00a0*/  IMAD R8, R8, UR7, R3 ;  /* 0x0000000708087c24 */ /* 0x001fca000f8e0203 */
[----:B------:R-:W-:Y:S01]  /*00b0*/  IMAD.U32 R3, RZ, RZ, UR5 ;  /* 0x00000005ff037e24 */ /* 0x000fe2000f8e00ff */
        /* <DEDUP_REMOVED lines=10> */
[----:B------:R-:W-:Y:S05]  /*0160*/  CALL.REL.NOINC `($__internal_30_$__cuda_sm20_div_u64) ;  /* 0x0000001400487944 */ /* 0x000fea0003c00000 */
[----:B------:R-:W-:Y:S01]  /*0170*/  IMAD.MOV R3, RZ, RZ, -R4 ;  /* 0x000000ffff037224 */ /* 0x000fe200078e0a04 */
[----:B------:R-:W-:-:S03]  /*0180*/  ULDC UR6, c[0x0][0x230] ;  /* 0x00008c0000067ab9 */ /* 0x000fc60000000800 */
[----:B------:R-:W-:Y:S01]  /*0190*/  IMAD R0, R3, UR6, R8 ;  /* 0x0000000603007c24 */ /* 0x000fe2000f8e0208 */
[----:B------:R-:W-:Y:S06]  /*01a0*/  BRA `(.L_x_241) ;  /* 0x0000000000547947 */ /* 0x000fec0003800000 */
.L_x_240:
        /* <DEDUP_REMOVED lines=21> */
.L_x_241:
[----:B------:R-:W-:Y:S05]  /*0300*/  BSYNC B0 ;  /* 0x0000000000007941 */ /* 0x000fea0003800000 */
.L_x_239:
[----:B------:R-:W-:Y:S01]  /*0310*/  ULDC UR6, c[0x0][0x224] ;  /* 0x0000890000067ab9 */ /* 0x000fe20000000800 */
[----:B------:R-:W-:Y:S01]  /*0320*/  BSSY B0, `(.L_x_242) ;  /* 0x000001a000007945 */ /* 0x000fe20003800000 */
[----:B------:R-:W-:-:S04]  /*0330*/  LOP3.LUT R2, R5, UR6, RZ, 0xfc, !PT ;  /* 0x0000000605027c12 */ /* 0x000fc8000f8efcff */
[----:B------:R-:W-:-:S13]  /*0340*/  ISETP.NE.U32.AND P0, PT, R2, RZ, PT ;  /* 0x000000ff0200720c */ /* 0x000fda0003f05070 */
[----:B------:R-:W-:Y:S05]  /*0350*/  @!P0 BRA `(.L_x_243) ;  /* 0x00000000000c8947 */ /* 0x000fea0003800000 */
[----:B------:R-:W-:-:S07]  /*0360*/  MOV R6, 0x380 ;  /* 0x0000038000067802 */ /* 0x000fce0000000f00 */
[----:B------:R-:W-:Y:S05]  /*0370*/  CALL.REL.NOINC `($__internal_31_$__cuda_sm20_rem_u64) ;  /* 0x0000001400dc7944 */ /* 0x000fea0003c00000 */
[----:B------:R-:W-:Y:S05]  /*0380*/  BRA `(.L_x_244) ;  /* 0x00000000004c7947 */ /* 0x000fea0003800000 */
.L_x_243:
        /* <DEDUP_REMOVED lines=19> */
.L_x_244:
[----:B------:R-:W-:Y:S05]  /*04c0*/  BSYNC B0 ;  /* 0x0000000000007941 */ /* 0x000fea0003800000 */
.L_x_242:
[----:B------:R-:W0:Y:S01]  /*04d0*/  LDC.64 R10, c[0x0][0x218] ;  /* 0x00008600ff0a7b82 */ /* 0x000e220000000a00 */
[----:B------:R-:W-:Y:S01]  /*04e0*/  I2FP.F32.S32 R0, R0 ;  /* 0x0000000000007245 */ /* 0x000fe20000201400 */
[----:B------:R-:W-:-:S04]  /*04f0*/  ULDC UR6, c[0x0][0x240] ;  /* 0x0000900000067ab9 */ /* 0x000fc80000000800 */
[----:B------:R-:W-:Y:S02]  /*0500*/  FMUL.FTZ R0, R0, UR6 ;  /* 0x0000000600007c20 */ /* 0x000fe40008410000 */
[----:B------:R-:W1:Y:S04]  /*0510*/  LDC R5, c[0x0][0x228] ;  /* 0x00008a00ff057b82 */ /* 0x000e680000000800 */
[----:B------:R-:W2:Y:S01]  /*0520*/  F2I.FTZ.FLOOR.NTZ R0, R0 ;  /* 0x0000000000007305 */ /* 0x000ea20000217100 */
[----:B0-----:R-:W-:-:S04]  /*0530*/  ISETP.NE.U32.AND P0, PT, R10, RZ, PT ;  /* 0x000000ff0a00720c */ /* 0x001fc80003f05070 */
[----:B------:R-:W-:-:S13]  /*0540*/  ISETP.NE.AND.EX P0, PT, R11, RZ, PT, P0 ;  /* 0x000000ff0b00720c */ /* 0x000fda0003f05300 */
[----:B-12---:R-:W-:Y:S05]  /*0550*/  @!P0 EXIT ;  /* 0x000000000000894d */ /* 0x006fea0003800000 */
[----:B------:R-:W0:Y:S01]  /*0560*/  LDC R6, c[0x0][0x230] ;  /* 0x00008c00ff067b82 */ /* 0x000e220000000800 */
[----:B------:R-:W-:Y:S01]  /*0570*/  IADD3 R4, P1, R10, -0x1, RZ ;  /* 0xffffffff0a047810 */ /* 0x000fe20007f3e0ff */
[----:B------:R-:W-:Y:S01]  /*0580*/  ULDC UR6, c[0x0][0x220] ;  /* 0x0000880000067ab9 */ /* 0x000fe20000000800 */
[C---:B------:R-:W-:Y:S02]  /*0590*/  VIADDMNMX R3, R5.reuse, 0xffffffff, R0, PT ;  /* 0xffffffff05037846 */ /* 0x040fe40003800100 */
[----:B------:R-:W-:Y:S01]  /*05a0*/  ISETP.GE.U32.AND P0, PT, R4, 0x3, PT ;  /* 0x000000030400780c */ /* 0x000fe20003f06070 */
[----:B------:R-:W-:Y:S01]  /*05b0*/  IMAD R4, R5, UR6, RZ ;  /* 0x0000000605047c24 */ /* 0x000fe2000f8e02ff */
[----:B------:R-:W-:Y:S01]  /*05c0*/  IADD3.X R0, R11, -0x1, RZ, P1, !PT ;  /* 0xffffffff0b007810 */ /* 0x000fe20000ffe4ff */
[----:B------:R-:W-:Y:S01]  /*05d0*/  IMAD R9, R2, R5, R3 ;  /* 0x0000000502097224 */ /* 0x000fe200078e0203 */
[----:B------:R-:W-:Y:S02]  /*05e0*/  LOP3.LUT R3, R10, 0x3, RZ, 0xc0, !PT ;  /* 0x000000030a037812 */ /* 0x000fe400078ec0ff */
[----:B------:R-:W-:Y:S01]  /*05f0*/  ISETP.GE.U32.AND.EX P0, PT, R0, RZ, PT, P0 ;  /* 0x000000ff0000720c */ /* 0x000fe20003f06100 */
[----:B0-----:R-:W-:-:S12]  /*0600*/  IMAD R5, R6, UR6, RZ ;  /* 0x0000000606057c24 */ /* 0x001fd8000f8e02ff */
        /* <DEDUP_REMOVED lines=18> */
.L_x_248:
[----:B-1----:R-:W-:-:S04]  /*0730*/  IADD3 R10, P1, R9, UR6, RZ ;  /* 0x00000006090a7c10 */ /* 0x002fc8000ff3e0ff */
[----:B------:R-:W-:-:S05]  /*0740*/  LEA.HI.X.SX32 R11, R9, UR7, 0x1, P1 ;  /* 0x00000007090b7c11 */ /* 0x000fca00088f0eff */
[----:B------:R-:W2:Y:S01]  /*0750*/  LDG.E.U8 R23, desc[UR4][R10.64] ;  /* 0x000000040a177981 */ /* 0x000ea2000c1e1100 */
[----:B------:R-:W-:Y:S02]  /*0760*/  IADD3 R12, P1, R8, UR8, RZ ;  /* 0x00000008080c7c10 */ /* 0x000fe4000ff3e0ff */
        /* <DEDUP_REMOVED lines=9> */
[----:B------:R-:W-:Y:S01]  /*0800*/  IADD3 R10, P1, R16, R5, RZ ;  /* 0x00000005100a7210 */ /* 0x000fe20007f3e0ff */
[----:B--2---:R1:W-:Y:S04]  /*0810*/  STG.E.U8 desc[UR4][R16.64], R25 ;  /* 0x0000001910007986 */ /* 0x0043e8000c101104 */
[----:B------:R-:W2:Y:S01]  /*0820*/  LDG.E.U8 R27, desc[UR4][R18.64] ;  /* 0x00000004121b7981 */ /* 0x000ea2000c1e1100 */
[----:B------:R-:W-:Y:S01]  /*0830*/  IADD3 R20, P2, R18, R4, RZ ;  /* 0x0000000412147210 */ /* 0x000fe20007f5e0ff */
[----:B------:R-:W-:-:S04]  /*0840*/  IMAD.X R11, R0, 0x1, R17, P1 ;  /* 0x00000001000b7824 */ /* 0x000fc800008e0611 */
[----:B------:R-:W-:Y:S01]  /*0850*/  IMAD.X R21, R6, 0x1, R19, P2 ;  /* 0x0000000106157824 */ /* 0x000fe200010e0613 */
[--C-:B------:R-:W-:Y:S02]  /*0860*/  IADD3 R9, R4, R9, R4.reuse ;  /* 0x0000000904097210 */ /* 0x100fe40007ffe004 */
[----:B------:R-:W-:Y:S02]  /*0870*/  IADD3 R14, P1, R10, R5, RZ ;  /* 0x000000050a0e7210 */ /* 0x000fe40007f3e0ff */
[----:B------:R-:W-:Y:S01]  /*0880*/  IADD3 R9, R4, R9, R4 ;  /* 0x0000000904097210 */ /* 0x000fe20007ffe004 */
[----:B--2---:R2:W-:Y:S04]  /*0890*/  STG.E.U8 desc[UR4][R10.64], R27 ;  /* 0x0000001b0a007986 */ /* 0x0045e8000c101104 */
[----:B0-----:R-:W3:Y:S01]  /*08a0*/  LDG.E.U8 R23, desc[UR4][R20.64] ;  /* 0x0000000414177981 */ /* 0x001ee2000c1e1100 */
[----:B------:R-:W-:Y:S01]  /*08b0*/  IADD3 R12, P2, R9, UR6, RZ ;  /* 0x00000006090c7c10 */ /* 0x000fe2000ff5e0ff */
[----:B------:R-:W-:-:S03]  /*08c0*/  IMAD.X R15, R0, 0x1, R11, P1 ;  /* 0x00000001000f7824 */ /* 0x000fc600008e060b */
[----:B------:R-:W-:Y:S02]  /*08d0*/  LEA.HI.X.SX32 R13, R9, UR7, 0x1, P2 ;  /* 0x00000007090d7c11 */ /* 0x000fe400090f0eff */
[----:B------:R-:W-:-:S04]  /*08e0*/  IADD3 R8, R5, R8, R5 ;  /* 0x0000000805087210 */ /* 0x000fc80007ffe005 */
[----:B------:R-:W-:Y:S01]  /*08f0*/  IADD3 R8, R5, R8, R5 ;  /* 0x0000000805087210 */ /* 0x000fe20007ffe005 */
[----:B---3--:R0:W-:Y:S04]  /*0900*/  STG.E.U8 desc[UR4][R14.64], R23 ;  /* 0x000000170e007986 */ /* 0x0081e8000c101104 */
[----:B-1----:R-:W3:Y:S01]  /*0910*/  LDG.E.U8 R25, desc[UR4][R12.64] ;  /* 0x000000040c197981 */ /* 0x002ee2000c1e1100 */
[----:B------:R-:W-:Y:S02]  /*0920*/  IADD3 R16, P1, R8, UR8, RZ ;  /* 0x0000000808107c10 */ /* 0x000fe4000ff3e0ff */
[----:B------:R-:W-:Y:S02]  /*0930*/  IADD3 R18, P2, R12, R4, RZ ;  /* 0x000000040c127210 */ /* 0x000fe40007f5e0ff */
[----:B------:R-:W-:-:S03]  /*0940*/  LEA.HI.X.SX32 R17, R8, UR9, 0x1, P1 ;  /* 0x0000000908117c11 */ /* 0x000fc600088f0eff */
[----:B------:R-:W-:Y:S01]  /*0950*/  IMAD.X R19, R6, 0x1, R13, P2 ;  /* 0x0000000106137824 */ /* 0x000fe200010e060d */
[----:B------:R-:W-:Y:S01]  /*0960*/  IADD3 R20, P1, R16, R5, RZ ;  /* 0x0000000510147210 */ /* 0x000fe20007f3e0ff */
[----:B---3--:R1:W-:Y:S04]  /*0970*/  STG.E.U8 desc[UR4][R16.64], R25 ;  /* 0x0000001910007986 */ /* 0x0083e8000c101104 */
[----:B--2---:R-:W2:Y:S01]  /*0980*/  LDG.E.U8 R27, desc[UR4][R18.64] ;  /* 0x00000004121b7981 */ /* 0x004ea2000c1e1100 */
        /* <DEDUP_REMOVED lines=9> */
[----:B------:R-:W-:-:S02]  /*0a20*/  IADD3 R9, R4, R9, R4 ;  /* 0x0000000904097210 */ /* 0x000fc40007ffe004 */
[----:B-1----:R-:W-:Y:S02]  /*0a30*/  IADD3 R16, P1, R10, R5, RZ ;  /* 0x000000050a107210 */ /* 0x002fe40007f3e0ff */
[----:B------:R-:W-:Y:S01]  /*0a40*/  IADD3 R9, R4, R9, R4 ;  /* 0x0000000904097210 */ /* 0x000fe20007ffe004 */
[----:B--2---:R-:W-:Y:S04]  /*0a50*/  STG.E.U8 desc[UR4][R10.64], R29 ;  /* 0x0000001d0a007986 */ /* 0x004fe8000c101104 */
        /* <DEDUP_REMOVED lines=8> */
[----:B------:R-:W-:Y:S02]  /*0ae0*/  IADD3 R14, P1, R8, UR8, RZ ;  /* 0x00000008080e7c10 */ /* 0x000fe4000ff3e0ff */
[----:B------:R-:W-:Y:S02]  /*0af0*/  IADD3 R18, P2, R12, R4, RZ ;  /* 0x000000040c127210 */ /* 0x000fe40007f5e0ff */
[----:B------:R-:W-:-:S03]  /*0b00*/  LEA.HI.X.SX32 R15, R8, UR9, 0x1, P1 ;  /* 0x00000009080f7c11 */ /* 0x000fc600088f0eff */
[----:B------:R-:W-:Y:S01]  /*0b10*/  IMAD.X R19, R6, 0x1, R13, P2 ;  /* 0x0000000106137824 */ /* 0x000fe200010e060d */
[----:B0-----:R-:W-:Y:S01]  /*0b20*/  IADD3 R20, P1, R14, R5, RZ ;  /* 0x000000050e147210 */ /* 0x001fe20007f3e0ff */
        /* <DEDUP_REMOVED lines=12> */
[----:B0-----:R-:W-:Y:S02]  /*0bf0*/  IADD3 R14, P1, R10, R5, RZ ;  /* 0x000000050a0e7210 */ /* 0x001fe40007f3e0ff */
        /* <DEDUP_REMOVED lines=10> */
[----:B0-----:R-:W-:Y:S02]  /*0ca0*/  IADD3 R10, P1, R8, UR8, RZ ;  /* 0x00000008080a7c10 */ /* 0x001fe4000ff3e0ff */
        /* <DEDUP_REMOVED lines=9> */
[-C--:B------:R-:W-:Y:S02]  /*0d40*/  IADD3 R12, P1, R18, R5.reuse, RZ ;  /* 0x00000005120c7210 */ /* 0x080fe40007f3e0ff */
        /* <DEDUP_REMOVED lines=19> */
.L_x_247:
[----:B-1----:R-:W-:-:S04]  /*0e80*/  IADD3 R10, P2, RZ, -R7, RZ ;  /* 0x80000007ff0a7210 */ /* 0x002fc80007f5e0ff */
[----:B------:R-:W-:Y:S01]  /*0e90*/  ISETP.GT.U32.AND P1, PT, R10, 0x4, PT ;  /* 0x000000040a00780c */ /* 0x000fe20003f24070 */
[----:B------:R-:W-:-:S05]  /*0ea0*/  IMAD.X R10, RZ, RZ, ~R2, P2 ;  /* 0x000000ffff0a7224 */ /* 0x000fca00010e0e02 */
[----:B------:R-:W-:-:S13]  /*0eb0*/  ISETP.GT.AND.EX P1, PT, R10, RZ, PT, P1 ;  /* 0x000000ff0a00720c */ /* 0x000fda0003f24310 */
[----:B------:R-:W-:Y:S05]  /*0ec0*/  @!P1 BRA `(.L_x_249) ;  /* 0x0000000000f49947 */ /* 0x000fea0003800000 */
[----:B------:R-:W-:Y:S01]  /*0ed0*/  ULDC.64 UR6, c[0x0][0x210] ;  /* 0x0000840000067ab9 */ /* 0x000fe20000000a00 */
[----:B------:R-:W-:Y:S01]  /*0ee0*/  ULDC.64 UR8, c[0x0][0x238] ;  /* 0x00008e0000087ab9 */ /* 0x000fe20000000a00 */
[----:B------:R-:W-:-:S04]  /*0ef0*/  IADD3 R10, P0, R9, UR6, RZ ;  /* 0x00000006090a7c10 */ /* 0x000fc8000ff1e0ff */
        /* <DEDUP_REMOVED lines=30> */
[----:B-1----:R-:W-:Y:S02]  /*10e0*/  IADD3 R10, P0, R8, UR8, RZ ;  /* 0x00000008080a7c10 */ /* 0x002fe4000ff1e0ff */
        /* <DEDUP_REMOVED lines=27> */
.L_x_249:
[----:B------:R-:W-:-:S04]  /*12a0*/  ISETP.NE.U32.AND P1, PT, R7, RZ, PT ;  /* 0x000000ff0700720c */ /* 0x000fc80003f25070 */
[----:B------:R-:W-:-:S13]  /*12b0*/  ISETP.NE.OR.EX P0, PT, R2, RZ, P0, P1 ;  /* 0x000000ff0200720c */ /* 0x000fda0000705710 */
[----:B------:R-:W-:Y:S05]  /*12c0*/  @!P0 BRA `(.L_x_245) ;  /* 0x0000000000848947 */ /* 0x000fea0003800000 */
.L_x_246:
[----:B01----:R-:W-:-:S04]  /*12d0*/  IADD3 R10, P0, R9, UR10, RZ ;  /* 0x0000000a090a7c10 */ /* 0x003fc8000ff1e0ff */
        /* <DEDUP_REMOVED lines=30> */
[----:B--2---:R1:W-:Y:S10]  /*14c0*/  STG.E.U8 desc[UR4][R12.64], R21 ;  /* 0x000000150c007986 */ /* 0x0043f4000c101104 */
[----:B------:R-:W-:Y:S05]  /*14d0*/  @P0 BRA `(.L_x_246) ;  /* 0xfffffffc007c0947 */ /* 0x000fea000383ffff */
.L_x_245:
[----:B------:R-:W-:-:S04]  /*14e0*/  ISETP.NE.U32.AND P0, PT, R3, RZ, PT ;  /* 0x000000ff0300720c */ /* 0x000fc80003f05070 */
[----:B------:R-:W-:-:S13]  /*14f0*/  ISETP.NE.AND.EX P0, PT, RZ, RZ, PT, P0 ;  /* 0x000000ffff00720c */ /* 0x000fda0003f05300 */
[----:B------:R-:W-:Y:S05]  /*1500*/  @!P0 EXIT ;  /* 0x000000000000894d */ /* 0x000fea0003800000 */
[----:B------:R-:W-:Y:S01]  /*1510*/  ULDC.64 UR6, c[0x0][0x210] ;  /* 0x0000840000067ab9 */ /* 0x000fe20000000a00 */
[----:B------:R-:W-:Y:S01]  /*1520*/  ULDC.64 UR8, c[0x0][0x238] ;  /* 0x00008e0000087ab9 */ /* 0x000fe20000000a00 */
[----:B------:R-:W-:Y:S02]  /*1530*/  IADD3 R0, P2, RZ, -R3, RZ ;  /* 0x80000003ff007210 */ /* 0x000fe40007f5e0ff */
[C---:B01----:R-:W-:Y:S02]  /*1540*/  IADD3 R13, P0, R9.reuse, UR6, RZ ;  /* 0x00000006090d7c10 */ /* 0x043fe4000ff1e0ff */
[C---:B------:R-:W-:Y:S01]  /*1550*/  IADD3 R10, P1, R8.reuse, UR8, RZ ;  /* 0x00000008080a7c10 */ /* 0x040fe2000ff3e0ff */
[----:B------:R-:W-:Y:S01]  /*1560*/  IMAD.X R6, RZ, RZ, -0x1, P2 ;  /* 0xffffffffff067424 */ /* 0x000fe200010e06ff */
[----:B------:R-:W-:Y:S02]  /*1570*/  LEA.HI.X.SX32 R9, R9, UR7, 0x1, P0 ;  /* 0x0000000709097c11 */ /* 0x000fe400080f0eff */
[----:B------:R-:W-:-:S09]  /*1580*/  LEA.HI.X.SX32 R11, R8, UR9, 0x1, P1 ;  /* 0x00000009080b7c11 */ /* 0x000fd200088f0eff */
.L_x_250:
        /* <DEDUP_REMOVED lines=16> */
        .weak           $__internal_30_$__cuda_sm20_div_u64
        .type           $__internal_30_$__cuda_sm20_div_u64,@function
        .size           $__internal_30_$__cuda_sm20_div_u64,($__internal_31_$__cuda_sm20_rem_u64 - $__internal_30_$__cuda_sm20_div_u64)
$__internal_30_$__cuda_sm20_div_u64:
        /* <DEDUP_REMOVED lines=69> */
[----:B------:R-:W-:Y:S06]  /*1ae0*/  RET.REL.NODEC R2 `(_ZN2at6native53_GLOBAL__N__7c5e0505_20_UpSampleNearest1d_cu_19867e3828upsample_nearest1d_out_frameIhXadL_ZNS0_37nearest_neighbor_compute_source_indexEfiiEEEEvPKT_mmmmPS3_f) ;  /* 0xffffffe402447950 */ /* 0x000fec0003c3ffff */
        .weak           $__internal_31_$__cuda_sm20_rem_u64
        .type           $__internal_31_$__cuda_sm20_rem_u64,@function
        .size           $__internal_31_$__cuda_sm20_rem_u64,(.L_x_349 - $__internal_31_$__cuda_sm20_rem_u64)
$__internal_31_$__cuda_sm20_rem_u64:
        /* <DEDUP_REMOVED lines=61> */
[----:B------:R-:W-:Y:S06]  /*1ec0*/  RET.REL.NODEC R6 `(_ZN2at6native53_GLOBAL__N__7c5e0505_20_UpSampleNearest1d_cu_19867e3828upsample_nearest1d_out_frameIhXadL_ZNS0_37nearest_neighbor_compute_source_indexEfiiEEEEvPKT_mmmmPS3_f) ;  /* 0xffffffe0064c7950 */ /* 0x000fec0003c3ffff */
.L_x_251:
        /* <DEDUP_REMOVED lines=11> */
.L_x_349:


//--------------------- .text._ZN2at6native53_GLOBAL__N__7c5e0505_20_UpSampleNearest1d_cu_19867e3828upsample_nearest1d_out_frameIN3c108BFloat16EXadL_ZNS0_37nearest_neighbor_compute_source_indexEfiiEEEEvPKT_mmmmPS5_f --------------------------
	.section	.text._ZN2at6native53_GLOBAL__N__7c5e0505_20_UpSampleNearest1d_cu_19867e3828upsample_nearest1d_out_frameIN3c108BFloat16EXadL_ZNS0_37nearest_neighbor_compute_source_indexEfiiEEEEvPKT_mmmmPS5_f,"ax",@progbits
	.align	128
.text._ZN2at6native53_GLOBAL__N__7c5e0505_20_UpSampleNearest1d_cu_19867e3828upsample_nearest1d_out_frameIN3c108BFloat16EXadL_ZNS0_37nearest_neighbor_compute_source_indexEfiiEEEEvPKT_mmmmPS5_f:
        .type           _ZN2at6native53_GLOBAL__N__7c5e0505_20_UpSampleNearest1d_cu_19867e3828upsample_nearest1d_out_frameIN3c108BFloat16EXadL_ZNS0_37nearest_neighbor_compute_source_indexEfiiEEEEvPKT_mmmmPS5_f,@function
        .size           _ZN2at6native53_GLOBAL__N__7c5e0505_20_UpSampleNearest1d_cu_19867e3828upsample_nearest1d_out_frameIN3c108BFloat16EXadL_ZNS0_37nearest_neighbor_compute_source_indexEfiiEEEEvPKT_mmmmPS5_f,(.L_x_352 - _ZN2at6native53_GLOBAL__N__7c5e0505_20_UpSampleNearest1d_cu_19867e3828upsample_nearest1d_out_frameIN3c108BFloat16EXadL_ZNS0_37nearest_neighbor_compute_source_indexEfiiEEEEvPKT_mmmmPS5_f)
        .other          _ZN2at6native53_GLOBAL__N__7c5e0505_20_UpSampleNearest1d_cu_19867e3828upsample_nearest1d_out_frameIN3c108BFloat16EXadL_ZNS0_37nearest_neighbor_compute_source_indexEfiiEEEEvPKT_mmmmPS5_f,@"STO_CUDA_ENTRY STV_DEFAULT"
_ZN2at6native53_GLOBAL__N__7c5e0505_20_UpSampleNearest1d_cu_19867e3828upsample_nearest1d_out_frameIN3c108BFloat16EXadL_ZNS0_37nearest_neighbor_compute_source_indexEfiiEEEEvPKT_mmmmPS5_f:
        /* <DEDUP_REMOVED lines=22> */
[----:B------:R-:W-:Y:S05]  /*0160*/  CALL.REL.NOINC `($__internal_32_$__cuda_sm20_div_u64) ;  /* 0x00000010003c7944 */ /* 0x000fea0003c00000 */
[----:B------:R-:W-:Y:S01]  /*0170*/  IADD3 R0, -R4, RZ, RZ ;  /* 0x000000ff04007210 */ /* 0x000fe20007ffe1ff */
[----:B------:R-:W-:-:S04]  /*0180*/  ULDC UR6, c[0x0][0x230] ;  /* 0x00008c0000067ab9 */ /* 0x000fc80000000800 */
[----:B------:R-:W-:Y:S01]  /*0190*/  IMAD R0, R0, UR6, R15 ;  /* 0x0000000600007c24 */ /* 0x000fe2000f8e020f */
[----:B------:R-:W-:Y:S06]  /*01a0*/  BRA `(.L_x_254) ;  /* 0x0000000000547947 */ /* 0x000fec0003800000 */
.L_x_253:
        /* <DEDUP_REMOVED lines=21> */
.L_x_254:
[----:B------:R-:W-:Y:S05]  /*0300*/  BSYNC B0 ;  /* 0x0000000000007941 */ /* 0x000fea0003800000 */
.L_x_252:
[----:B------:R-:W-:Y:S01]  /*0310*/  ULDC UR6, c[0x0][0x224] ;  /* 0x0000890000067ab9 */ /* 0x000fe20000000800 */
[----:B------:R-:W-:Y:S01]  /*0320*/  BSSY B0, `(.L_x_255) ;  /* 0x0000019000007945 */ /* 0x000fe20003800000 */
[----:B------:R-:W-:-:S04]  /*0330*/  LOP3.LUT R2, R5, UR6, RZ, 0xfc, !PT ;  /* 0x0000000605027c12 */ /* 0x000fc8000f8efcff */
[----:B------:R-:W-:-:S13]  /*0340*/  ISETP.NE.U32.AND P0, PT, R2, RZ, PT ;  /* 0x000000ff0200720c */ /* 0x000fda0003f05070 */
[----:B------:R-:W-:Y:S05]  /*0350*/  @!P0 BRA `(.L_x_256) ;  /* 0x00000000000c8947 */ /* 0x000fea0003800000 */
[----:B------:R-:W-:-:S07]  /*0360*/  MOV R6, 0x380 ;  /* 0x0000038000067802 */ /* 0x000fce0000000f00 */
[----:B------:R-:W-:Y:S05]  /*0370*/  CALL.REL.NOINC `($__internal_33_$__cuda_sm20_rem_u64) ;  /* 0x0000001000d07944 */ /* 0x000fea0003c00000 */
[----:B------:R-:W-:Y:S05]  /*0380*/  BRA `(.L_x_257) ;  /* 0x0000000000487947 */ /* 0x000fea0003800000 */
.L_x_256:
        /* <DEDUP_REMOVED lines=18> */
.L_x_257:
[----:B------:R-:W-:Y:S05]  /*04b0*/  BSYNC B0 ;  /* 0x0000000000007941 */ /* 0x000fea0003800000 */
.L_x_255:
        /* <DEDUP_REMOVED lines=36> */
.L_x_261:
        /* <DEDUP_REMOVED lines=85> */
.L_x_260:
        /* <DEDUP_REMOVED lines=50> */
.L_x_262:
[----:B------:R-:W-:-:S04]  /*0f70*/  ISETP.NE.U32.AND P1, PT, R13, RZ, PT ;  /* 0x000000ff0d00720c */ /* 0x000fc80003f25070 */
[----:B------:R-:W-:-:S13]  /*0f80*/  ISETP.NE.OR.EX P0, PT, R12, RZ, P0, P1 ;  /* 0x000000ff0c00720c */ /* 0x000fda0000705710 */
[----:B------:R-:W-:Y:S05]  /*0f90*/  @!P0 BRA `(.L_x_258) ;  /* 0x0000000000648947 */ /* 0x000fea0003800000 */
.L_x_259:
        /* <DEDUP_REMOVED lines=25> */
.L_x_258:
        /* <DEDUP_REMOVED lines=9> */
.L_x_263:
        /* <DEDUP_REMOVED lines=10> */
        .weak           $__internal_32_$__cuda_sm20_div_u64
        .type           $__internal_32_$__cuda_sm20_div_u64,@function
        .size           $__internal_32_$__cuda_sm20_div_u64,($__internal_33_$__cuda_sm20_rem_u64 - $__internal_32_$__cuda_sm20_div_u64)
$__internal_32_$__cuda_sm20_div_u64:
        /* <DEDUP_REMOVED lines=69> */
[----:B------:R-:W-:Y:S06]  /*16b0*/  RET.REL.NODEC R2 `(_ZN2at6native53_GLOBAL__N__7c5e0505_20_UpSampleNearest1d_cu_19867e3828upsample_nearest1d_out_frameIN3c108BFloat16EXadL_ZNS0_37nearest_neighbor_compute_source_indexEfiiEEEEvPKT_mmmmPS5_f) ;  /* 0xffffffe802507950 */ /* 0x000fec0003c3ffff */
        .weak           $__internal_33_$__cuda_sm20_rem_u64
        .type           $__internal_33_$__cuda_sm20_rem_u64,@function
        .size           $__internal_33_$__cuda_sm20_rem_u64,(.L_x_352 - $__internal_33_$__cuda_sm20_rem_u64)
$__internal_33_$__cuda_sm20_rem_u64:
        /* <DEDUP_REMOVED lines=61> */
[----:B------:R-:W-:Y:S06]  /*1a90*/  RET.REL.NODEC R6 `(_ZN2at6native53_GLOBAL__N__7c5e0505_20_UpSampleNearest1d_cu_19867e3828upsample_nearest1d_out_frameIN3c108BFloat16EXadL_ZNS0_37nearest_neighbor_compute_source_indexEfiiEEEEvPKT_mmmmPS5_f) ;  /* 0xffffffe406587950 */ /* 0x000fec0003c3ffff */
.L_x_264:
        /* <DEDUP_REMOVED lines=14> */
.L_x_352:


//--------------------- .text._ZN2at6native53_GLOBAL__N__7c5e0505_20_UpSampleNearest1d_cu_19867e3828upsample_nearest1d_out_frameIN3c104HalfEXadL_ZNS0_37nearest_neighbor_compute_source_indexEfiiEEEEvPKT_mmmmPS5_f --------------------------
	.section	.text._ZN2at6native53_GLOBAL__N__7c5e0505_20_UpSampleNearest1d_cu_19867e3828upsample_nearest1d_out_frameIN3c104HalfEXadL_ZNS0_37nearest_neighbor_compute_source_indexEfiiEEEEvPKT_mmmmPS5_f,"ax",@progbits
	.align	128
.text._ZN2at6native53_GLOBAL__N__7c5e0505_20_UpSampleNearest1d_cu_19867e3828upsample_nearest1d_out_frameIN3c104HalfEXadL_ZNS0_37nearest_neighbor_compute_source_indexEfiiEEEEvPKT_mmmmPS5_f:
        .type           _ZN2at6native53_GLOBAL__N__7c5e0505_20_UpSampleNearest1d_cu_19867e3828upsample_nearest1d_out_frameIN3c104HalfEXadL_ZNS0_37nearest_neighbor_compute_source_indexEfiiEEEEvPKT_mmmmPS5_f,@function
        .size           _ZN2at6native53_GLOBAL__N__7c5e0505_20_UpSampleNearest1d_cu_19867e3828upsample_nearest1d_out_frameIN3c104HalfEXadL_ZNS0_37nearest_neighbor_compute_source_indexEfiiEEEEvPKT_mmmmPS5_f,(.L_x_355 - _ZN2at6native53_GLOBAL__N__7c5e0505_20_UpSampleNearest1d_cu_19867e3828upsample_nearest1d_out_frameIN3c104HalfEXadL_ZNS0_37nearest_neighbor_compute_source_indexEfiiEEEEvPKT_mmmmPS5_f)
        .other          _ZN2at6native53_GLOBAL__N__7c5e0505_20_UpSampleNearest1d_cu_19867e3828upsample_nearest1d_out_frameIN3c104HalfEXadL_ZNS0_37nearest_neighbor_compute_source_indexEfiiEEEEvPKT_mmmmPS5_f,@"STO_CUDA_ENTRY STV_DEFAULT"
_ZN2at6native53_GLOBAL__N__7c5e0505_20_UpSampleNearest1d_cu_19867e3828upsample_nearest1d_out_frameIN3c104HalfEXadL_ZNS0_37nearest_neighbor_compute_source_indexEfiiEEEEvPKT_mmmmPS5_f:
        /* <DEDUP_REMOVED lines=22> */
[----:B------:R-:W-:Y:S05]  /*0160*/  CALL.REL.NOINC `($__internal_34_$__cuda_sm20_div_u64) ;  /* 0x00000010003c7944 */ /* 0x000fea0003c00000 */
[----:B------:R-:W-:Y:S01]  /*0170*/  IADD3 R0, -R4, RZ, RZ ;  /* 0x000000ff04007210 */ /* 0x000fe20007ffe1ff */
[----:B------:R-:W-:-:S04]  /*0180*/  ULDC UR6, c[0x0][0x230] ;  /* 0x00008c0000067ab9 */ /* 0x000fc80000000800 */
[----:B------:R-:W-:Y:S01]  /*0190*/  IMAD R0, R0, UR6, R15 ;  /* 0x0000000600007c24 */ /* 0x000fe2000f8e020f */
[----:B------:R-:W-:Y:S06]  /*01a0*/  BRA `(.L_x_267) ;  /* 0x0000000000547947 */ /* 0x000fec0003800000 */
.L_x_266:
        /* <DEDUP_REMOVED lines=21> */
.L_x_267:
[----:B------:R-:W-:Y:S05]  /*0300*/  BSYNC B0 ;  /* 0x0000000000007941 */ /* 0x000fea0003800000 */
.L_x_265:
[----:B------:R-:W-:Y:S01]  /*0310*/  ULDC UR6, c[0x0][0x224] ;  /* 0x0000890000067ab9 */ /* 0x000fe20000000800 */
[----:B------:R-:W-:Y:S01]  /*0320*/  BSSY B0, `(.L_x_268) ;  /* 0x0000019000007945 */ /* 0x000fe20003800000 */
[----:B------:R-:W-:-:S04]  /*0330*/  LOP3.LUT R2, R5, UR6, RZ, 0xfc, !PT ;  /* 0x0000000605027c12 */ /* 0x000fc8000f8efcff */
[----:B------:R-:W-:-:S13]  /*0340*/  ISETP.NE.U32.AND P0, PT, R2, RZ, PT ;  /* 0x000000ff0200720c */ /* 0x000fda0003f05070 */
[----:B------:R-:W-:Y:S05]  /*0350*/  @!P0 BRA `(.L_x_269) ;  /* 0x00000000000c8947 */ /* 0x000fea0003800000 */
[----:B------:R-:W-:-:S07]  /*0360*/  MOV R6, 0x380 ;  /* 0x0000038000067802 */ /* 0x000fce0000000f00 */
[----:B------:R-:W-:Y:S05]  /*0370*/  CALL.REL.NOINC `($__internal_35_$__cuda_sm20_rem_u64) ;  /* 0x0000001000d07944 */ /* 0x000fea0003c00000 */
[----:B------:R-:W-:Y:S05]  /*0380*/  BRA `(.L_x_270) ;  /* 0x0000000000487947 */ /* 0x000fea0003800000 */
.L_x_269:
        /* <DEDUP_REMOVED lines=18> */
.L_x_270:
[----:B------:R-:W-:Y:S05]  /*04b0*/  BSYNC B0 ;  /* 0x0000000000007941 */ /* 0x000fea0003800000 */
.L_x_268:
        /* <DEDUP_REMOVED lines=36> */
.L_x_274:
        /* <DEDUP_REMOVED lines=85> */
.L_x_273:
        /* <DEDUP_REMOVED lines=50> */
.L_x_275:
[----:B------:R-:W-:-:S04]  /*0f70*/  ISETP.NE.U32.AND P1, PT, R13, RZ, PT ;  /* 0x000000ff0d00720c */ /* 0x000fc80003f25070 */
[----:B------:R-:W-:-:S13]  /*0f80*/  ISETP.NE.OR.EX P0, PT, R12, RZ, P0, P1 ;  /* 0x000000ff0c00720c */ /* 0x000fda0000705710 */
[----:B------:R-:W-:Y:S05]  /*0f90*/  @!P0 BRA `(.L_x_271) ;  /* 0x0000000000648947 */ /* 0x000fea0003800000 */
.L_x_272:
        /* <DEDUP_REMOVED lines=25> */
.L_x_271:
        /* <DEDUP_REMOVED lines=9> */
.L_x_276:
        /* <DEDUP_REMOVED lines=10> */
        .weak           $__internal_34_$__cuda_sm20_div_u64
        .type           $__internal_34_$__cuda_sm20_div_u64,@function
        .size           $__internal_34_$__cuda_sm20_div_u64,($__internal_35_$__cuda_sm20_rem_u64 - $__internal_34_$__cuda_sm20_div_u64)
$__internal_34_$__cuda_sm20_div_u64:
        /* <DEDUP_REMOVED lines=69> */
[----:B------:R-:W-:Y:S06]  /*16b0*/  RET.REL.NODEC R2 `(_ZN2at6native53_GLOBAL__N__7c5e0505_20_UpSampleNearest1d_cu_19867e3828upsample_nearest1d_out_frameIN3c104HalfEXadL_ZNS0_37nearest_neighbor_compute_source_indexEfiiEEEEvPKT_mmmmPS5_f) ;  /* 0xffffffe802507950 */ /* 0x000fec0003c3ffff */
        .weak           $__internal_35_$__cuda_sm20_rem_u64
        .type           $__internal_35_$__cuda_sm20_rem_u64,@function
        .size           $__internal_35_$__cuda_sm20_rem_u64,(.L_x_355 - $__internal_35_$__cuda_sm20_rem_u64)
$__internal_35_$__cuda_sm20_rem_u64:
        /* <DEDUP_REMOVED lines=61> */
[----:B------:R-:W-:Y:S06]  /*1a90*/  RET.REL.NODEC R6 `(_ZN2at6native53_GLOBAL__N__7c5e0505_20_UpSampleNearest1d_cu_19867e3828upsample_nearest1d_out_frameIN3c104HalfEXadL_ZNS0_37nearest_neighbor_compute_source_indexEfiiEEEEvPKT_mmmmPS5_f) ;  /* 0xffffffe406587950 */ /* 0x000fec0003c3ffff */
.L_x_277:
        /* <DEDUP_REMOVED lines=14> */
.L_x_355:


//--------------------- .text._ZN2at6native53_GLOBAL__N__7c5e0505_20_UpSampleNearest1d_cu_19867e3828upsample_nearest1d_out_frameIfXadL_ZNS0_37nearest_neighbor_compute_source_indexEfiiEEEEvPKT_mmmmPS3_f --------------------------
	.section	.text._ZN2at6native53_GLOBAL__N__7c5e0505_20_UpSampleNearest1d_cu_19867e3828upsample_nearest1d_out_frameIfXadL_ZNS0_37nearest_neighbor_compute_source_indexEfiiEEEEvPKT_mmmmPS3_f,"ax",@progbits
	.align	128
.text._ZN2at6native53_GLOBAL__N__7c5e0505_20_UpSampleNearest1d_cu_19867e3828upsample_nearest1d_out_frameIfXadL_ZNS0_37nearest_neighbor_compute_source_indexEfiiEEEEvPKT_mmmmPS3_f:
        .type           _ZN2at6native53_GLOBAL__N__7c5e0505_20_UpSampleNearest1d_cu_19867e3828upsample_nearest1d_out_frameIfXadL_ZNS0_37nearest_neighbor_compute_source_indexEfiiEEEEvPKT_mmmmPS3_f,@function
        .size           _ZN2at6native53_GLOBAL__N__7c5e0505_20_UpSampleNearest1d_cu_19867e3828upsample_nearest1d_out_frameIfXadL_ZNS0_37nearest_neighbor_compute_source_indexEfiiEEEEvPKT_mmmmPS3_f,(.L_x_358 - _ZN2at6native53_GLOBAL__N__7c5e0505_20_UpSampleNearest1d_cu_19867e3828upsample_nearest1d_out_frameIfXadL_ZNS0_37nearest_neighbor_compute_source_indexEfiiEEEEvPKT_mmmmPS3_f)
        .other          _ZN2at6native53_GLOBAL__N__7c5e0505_20_UpSampleNearest1d_cu_19867e3828upsample_nearest1d_out_frameIfXadL_ZNS0_37nearest_neighbor_compute_source_indexEfiiEEEEvPKT_mmmmPS3_f,@"STO_CUDA_ENTRY STV_DEFAULT"
_ZN2at6native53_GLOBAL__N__7c5e0505_20_UpSampleNearest1d_cu_19867e3828upsample_nearest1d_out_frameIfXadL_ZNS0_37nearest_neighbor_compute_source_indexEfiiEEEEvPKT_mmmmPS3_f:
        /* <DEDUP_REMOVED lines=22> */
[----:B------:R-:W-:Y:S05]  /*0160*/  CALL.REL.NOINC `($__internal_36_$__cuda_sm20_div_u64) ;  /* 0x00000010003c7944 */ /* 0x000fea0003c00000 */
[----:B------:R-:W-:Y:S01]  /*0170*/  IADD3 R0, -R4, RZ, RZ ;  /* 0x000000ff04007210 */ /* 0x000fe20007ffe1ff */
[----:B------:R-:W-:-:S04]  /*0180*/  ULDC UR6, c[0x0][0x230] ;  /* 0x00008c0000067ab9 */ /* 0x000fc80000000800 */
[----:B------:R-:W-:Y:S01]  /*0190*/  IMAD R0, R0, UR6, R15 ;  /* 0x0000000600007c24 */ /* 0x000fe2000f8e020f */
[----:B------:R-:W-:Y:S06]  /*01a0*/  BRA `(.L_x_280) ;  /* 0x0000000000547947 */ /* 0x000fec0003800000 */
.L_x_279:
        /* <DEDUP_REMOVED lines=21> */
.L_x_280:
[----:B------:R-:W-:Y:S05]  /*0300*/  BSYNC B0 ;  /* 0x0000000000007941 */ /* 0x000fea0003800000 */
.L_x_278:
[----:B------:R-:W-:Y:S01]  /*0310*/  ULDC UR6, c[0x0][0x224] ;  /* 0x0000890000067ab9 */ /* 0x000fe20000000800 */
[----:B------:R-:W-:Y:S01]  /*0320*/  BSSY B0, `(.L_x_281) ;  /* 0x0000019000007945 */ /* 0x000fe20003800000 */
[----:B------:R-:W-:-:S04]  /*0330*/  LOP3.LUT R2, R5, UR6, RZ, 0xfc, !PT ;  /* 0x0000000605027c12 */ /* 0x000fc8000f8efcff */
[----:B------:R-:W-:-:S13]  /*0340*/  ISETP.NE.U32.AND P0, PT, R2, RZ, PT ;  /* 0x000000ff0200720c */ /* 0x000fda0003f05070 */
[----:B------:R-:W-:Y:S05]  /*0350*/  @!P0 BRA `(.L_x_282) ;  /* 0x00000000000c8947 */ /* 0x000fea0003800000 */
[----:B------:R-:W-:-:S07]  /*0360*/  MOV R6, 0x380 ;  /* 0x0000038000067802 */ /* 0x000fce0000000f00 */
[----:B------:R-:W-:Y:S05]  /*0370*/  CALL.REL.NOINC `($__internal_37_$__cuda_sm20_rem_u64) ;  /* 0x0000001000d07944 */ /* 0x000fea0003c00000 */
[----:B------:R-:W-:Y:S05]  /*0380*/  BRA `(.L_x_283) ;  /* 0x0000000000487947 */ /* 0x000fea0003800000 */
.L_x_282:
        /* <DEDUP_REMOVED lines=18> */
.L_x_283:
[----:B------:R-:W-:Y:S05]  /*04b0*/  BSYNC B0 ;  /* 0x0000000000007941 */ /* 0x000fea0003800000 */
.L_x_281:
        /* <DEDUP_REMOVED lines=36> */
.L_x_287:
        /* <DEDUP_REMOVED lines=85> */
.L_x_286:
        /* <DEDUP_REMOVED lines=50> */
.L_x_288:
[----:B------:R-:W-:-:S04]  /*0f70*/  ISETP.NE.U32.AND P1, PT, R13, RZ, PT ;  /* 0x000000ff0d00720c */ /* 0x000fc80003f25070 */
[----:B------:R-:W-:-:S13]  /*0f80*/  ISETP.NE.OR.EX P0, PT, R12, RZ, P0, P1 ;  /* 0x000000ff0c00720c */ /* 0x000fda0000705710 */
[----:B------:R-:W-:Y:S05]  /*0f90*/  @!P0 BRA `(.L_x_284) ;  /* 0x0000000000648947 */ /* 0x000fea0003800000 */
.L_x_285:
        /* <DEDUP_REMOVED lines=25> */
.L_x_284:
        /* <DEDUP_REMOVED lines=9> */
.L_x_289:
        /* <DEDUP_REMOVED lines=10> */
        .weak           $__internal_36_$__cuda_sm20_div_u64
        .type           $__internal_36_$__cuda_sm20_div_u64,@function
        .size           $__internal_36_$__cuda_sm20_div_u64,($__internal_37_$__cuda_sm20_rem_u64 - $__internal_36_$__cuda_sm20_div_u64)
$__internal_36_$__cuda_sm20_div_u64:
        /* <DEDUP_REMOVED lines=69> */
[----:B------:R-:W-:Y:S06]  /*16b0*/  RET.REL.NODEC R2 `(_ZN2at6native53_GLOBAL__N__7c5e0505_20_UpSampleNearest1d_cu_19867e3828upsample_nearest1d_out_frameIfXadL_ZNS0_37nearest_neighbor_compute_source_indexEfiiEEEEvPKT_mmmmPS3_f) ;  /* 0xffffffe802507950 */ /* 0x000fec0003c3ffff */
        .weak           $__internal_37_$__cuda_sm20_rem_u64
        .type           $__internal_37_$__cuda_sm20_rem_u64,@function
        .size           $__internal_37_$__cuda_sm20_rem_u64,(.L_x_358 - $__internal_37_$__cuda_sm20_rem_u64)
$__internal_37_$__cuda_sm20_rem_u64:
        /* <DEDUP_REMOVED lines=61> */
[----:B------:R-:W-:Y:S06]  /*1a90*/  RET.REL.NODEC R6 `(_ZN2at6native53_GLOBAL__N__7c5e0505_20_UpSampleNearest1d_cu_19867e3828upsample_nearest1d_out_frameIfXadL_ZNS0_37nearest_neighbor_compute_source_indexEfiiEEEEvPKT_mmmmPS3_f) ;  /* 0xffffffe406587950 */ /* 0x000fec0003c3ffff */
.L_x_290:
        /* <DEDUP_REMOVED lines=14> */
.L_x_358:


//--------------------- .text._ZN2at6native53_GLOBAL__N__7c5e0505_20_UpSampleNearest1d_cu_19867e3828upsample_nearest1d_out_frameIdXadL_ZNS0_37nearest_neighbor_compute_source_indexEfiiEEEEvPKT_mmmmPS3_f --------------------------
	.section	.text._ZN2at6native53_GLOBAL__N__7c5e0505_20_UpSampleNearest1d_cu_19867e3828upsample_nearest1d_out_frameIdXadL_ZNS0_37nearest_neighbor_compute_source_indexEfiiEEEEvPKT_mmmmPS3_f,"ax",@progbits
	.align	128
.text._ZN2at6native53_GLOBAL__N__7c5e0505_20_UpSampleNearest1d_cu_19867e3828upsample_nearest1d_out_frameIdXadL_ZNS0_37nearest_neighbor_compute_source_indexEfiiEEEEvPKT_mmmmPS3_f:
        .type           _ZN2at6native53_GLOBAL__N__7c5e0505_20_UpSampleNearest1d_cu_19867e3828upsample_nearest1d_out_frameIdXadL_ZNS0_37nearest_neighbor_compute_source_indexEfiiEEEEvPKT_mmmmPS3_f,@function
        .size           _ZN2at6native53_GLOBAL__N__7c5e0505_20_UpSampleNearest1d_cu_19867e3828upsample_nearest1d_out_frameIdXadL_ZNS0_37nearest_neighbor_compute_source_indexEfiiEEEEvPKT_mmmmPS3_f,(.L_x_361 - _ZN2at6native53_GLOBAL__N__7c5e0505_20_UpSampleNearest1d_cu_19867e3828upsample_nearest1d_out_frameIdXadL_ZNS0_37nearest_neighbor_compute_source_indexEfiiEEEEvPKT_mmmmPS3_f)
        .other          _ZN2at6native53_GLOBAL__N__7c5e0505_20_UpSampleNearest1d_cu_19867e3828upsample_nearest1d_out_frameIdXadL_ZNS0_37nearest_neighbor_compute_source_indexEfiiEEEEvPKT_mmmmPS3_f,@"STO_CUDA_ENTRY STV_DEFAULT"
_ZN2at6native53_GLOBAL__N__7c5e0505_20_UpSampleNearest1d_cu_19867e3828upsample_nearest1d_out_frameIdXadL_ZNS0_37nearest_neighbor_compute_source_indexEfiiEEEEvPKT_mmmmPS3_f:
        /* <DEDUP_REMOVED lines=22> */
[----:B------:R-:W-:Y:S05]  /*0160*/  CALL.REL.NOINC `($__internal_38_$__cuda_sm20_div_u64) ;  /* 0x00000010003c7944 */ /* 0x000fea0003c00000 */
[----:B------:R-:W-:Y:S01]  /*0170*/  IADD3 R0, -R4, RZ, RZ ;  /* 0x000000ff04007210 */ /* 0x000fe20007ffe1ff */
[----:B------:R-:W-:-:S04]  /*0180*/  ULDC UR6, c[0x0][0x230] ;  /* 0x00008c0000067ab9 */ /* 0x000fc80000000800 */
[----:B------:R-:W-:Y:S01]  /*0190*/  IMAD R0, R0, UR6, R11 ;  /* 0x0000000600007c24 */ /* 0x000fe2000f8e020b */
[----:B------:R-:W-:Y:S06]  /*01a0*/  BRA `(.L_x_293) ;  /* 0x0000000000547947 */ /* 0x000fec0003800000 */
.L_x_292:
        /* <DEDUP_REMOVED lines=21> */
.L_x_293:
[----:B------:R-:W-:Y:S05]  /*0300*/  BSYNC B0 ;  /* 0x0000000000007941 */ /* 0x000fea0003800000 */
.L_x_291:
[----:B------:R-:W-:Y:S01]  /*0310*/  ULDC UR6, c[0x0][0x224] ;  /* 0x0000890000067ab9 */ /* 0x000fe20000000800 */
[----:B------:R-:W-:Y:S01]  /*0320*/  BSSY B0, `(.L_x_294) ;  /* 0x0000019000007945 */ /* 0x000fe20003800000 */
[----:B------:R-:W-:-:S04]  /*0330*/  LOP3.LUT R2, R5, UR6, RZ, 0xfc, !PT ;  /* 0x0000000605027c12 */ /* 0x000fc8000f8efcff */
[----:B------:R-:W-:-:S13]  /*0340*/  ISETP.NE.U32.AND P0, PT, R2, RZ, PT ;  /* 0x000000ff0200720c */ /* 0x000fda0003f05070 */
[----:B------:R-:W-:Y:S05]  /*0350*/  @!P0 BRA `(.L_x_295) ;  /* 0x00000000000c8947 */ /* 0x000fea0003800000 */
[----:B------:R-:W-:-:S07]  /*0360*/  MOV R6, 0x380 ;  /* 0x0000038000067802 */ /* 0x000fce0000000f00 */
[----:B------:R-:W-:Y:S05]  /*0370*/  CALL.REL.NOINC `($__internal_39_$__cuda_sm20_rem_u64) ;  /* 0x0000001000d07944 */ /* 0x000fea0003c00000 */
[----:B------:R-:W-:Y:S05]  /*0380*/  BRA `(.L_x_296) ;  /* 0x0000000000487947 */ /* 0x000fea0003800000 */
.L_x_295:
        /* <DEDUP_REMOVED lines=18> */
.L_x_296:
[----:B------:R-:W-:Y:S05]  /*04b0*/  BSYNC B0 ;  /* 0x0000000000007941 */ /* 0x000fea0003800000 */
.L_x_294:
        /* <DEDUP_REMOVED lines=36> */
.L_x_300:
        /* <DEDUP_REMOVED lines=85> */
.L_x_299:
        /* <DEDUP_REMOVED lines=50> */
.L_x_301:
[----:B------:R-:W-:-:S04]  /*0f70*/  ISETP.NE.U32.AND P1, PT, R14, RZ, PT ;  /* 0x000000ff0e00720c */ /* 0x000fc80003f25070 */
[----:B------:R-:W-:-:S13]  /*0f80*/  ISETP.NE.OR.EX P0, PT, R12, RZ, P0, P1 ;  /* 0x000000ff0c00720c */ /* 0x000fda0000705710 */
[----:B------:R-:W-:Y:S05]  /*0f90*/  @!P0 BRA `(.L_x_297) ;  /* 0x0000000000648947 */ /* 0x000fea0003800000 */
.L_x_298:
        /* <DEDUP_REMOVED lines=25> */
.L_x_297:
        /* <DEDUP_REMOVED lines=9> */
.L_x_302:
        /* <DEDUP_REMOVED lines=10> */
        .weak           $__internal_38_$__cuda_sm20_div_u64
        .type           $__internal_38_$__cuda_sm20_div_u64,@function
        .size           $__internal_38_$__cuda_sm20_div_u64,($__internal_39_$__cuda_sm20_rem_u64 - $__internal_38_$__cuda_sm20_div_u64)
$__internal_38_$__cuda_sm20_div_u64:
        /* <DEDUP_REMOVED lines=69> */
[----:B------:R-:W-:Y:S06]  /*16b0*/  RET.REL.NODEC R2 `(_ZN2at6native53_GLOBAL__N__7c5e0505_20_UpSampleNearest1d_cu_19867e3828upsample_nearest1d_out_frameIdXadL_ZNS0_37nearest_neighbor_compute_source_indexEfiiEEEEvPKT_mmmmPS3_f) ;  /* 0xffffffe802507950 */ /* 0x000fec0003c3ffff */
        .weak           $__internal_39_$__cuda_sm20_rem_u64
        .type           $__internal_39_$__cuda_sm20_rem_u64,@function
        .size           $__internal_39_$__cuda_sm20_rem_u64,(.L_x_361 - $__internal_39_$__cuda_sm20_rem_u64)
$__internal_39_$__cuda_sm20_rem_u64:
        /* <DEDUP_REMOVED lines=61> */
[----:B------:R-:W-:Y:S06]  /*1a90*/  RET.REL.NODEC R6 `(_ZN2at6native53_GLOBAL__N__7c5e0505_20_UpSampleNearest1d_cu_19867e3828upsample_nearest1d_out_frameIdXadL_ZNS0_37nearest_neighbor_compute_source_indexEfiiEEEEvPKT_mmmmPS3_f) ;  /* 0xffffffe406587950 */ /* 0x000fec0003c3ffff */
.L_x_303:
        /* <DEDUP_REMOVED lines=14> */
.L_x_361:


//--------------------- .nv.shared.reserved.0     --------------------------
	.section	.nv.shared.reserved.0,"aw",@nobits
	.weak		__nv_reservedSMEM_offset_0_alias
	.size		__nv_reservedSMEM_offset_0_alias, 0, 0
	.other		__nv_reservedSMEM_offset_0_alias,@"STO_CUDA_RESERVED_SHARED STV_DEFAULT"
__nv_reservedSMEM_offset_0_alias:
	.zero		0


//--------------------- .nv.global                --------------------------
	.section	.nv.global,"aw",@nobits
.nv.global:
	.type		_ZN51_INTERNAL_7c5e0505_20_UpSampleNearest1d_cu_19867e384cuda3std3__48in_placeE,@object
	.size		_ZN51_INTERNAL_7c5e0505_20_UpSampleNearest1d_cu_19867e384cuda3std3__48in_placeE,(_ZN51_INTERNAL_7c5e0505_20_UpSampleNearest1d_cu_19867e384cuda3std6ranges3__45__cpo8distanceE - _ZN51_INTERNAL_7c5e0505_20_UpSampleNearest1d_cu_19867e384cuda3std3__48in_placeE)
_ZN51_INTERNAL_7c5e0505_20_UpSampleNearest1d_cu_19867e384cuda3std3__48in_placeE:
	.zero		1
	.type		_ZN51_INTERNAL_7c5e0505_20_UpSampleNearest1d_cu_19867e384cuda3std6ranges3__45__cpo8distanceE,@object
	.size		_ZN51_INTERNAL_7c5e0505_20_UpSampleNearest1d_cu_19867e384cuda3std6ranges3__45__cpo8distanceE,(_ZN51_INTERNAL_7c5e0505_20_UpSampleNearest1d_cu_19867e384cuda3std3__45__cpo6cbeginE - _ZN51_INTERNAL_7c5e0505_20_UpSampleNearest1d_cu_19867e384cuda3std6ranges3__45__cpo8distanceE)
_ZN51_INTERNAL_7c5e0505_20_UpSampleNearest1d_cu_19867e384cuda3std6ranges3__45__cpo8distanceE:
	.zero		1
	.type		_ZN51_INTERNAL_7c5e0505_20_UpSampleNearest1d_cu_19867e384cuda3std3__45__cpo6cbeginE,@object
	.size		_ZN51_INTERNAL_7c5e0505_20_UpSampleNearest1d_cu_19867e384cuda3std3__45__cpo6cbeginE,(_ZN51_INTERNAL_7c5e0505_20_UpSampleNearest1d_cu_19867e384cuda3std6ranges3__45__cpo7advanceE - _ZN51_INTERNAL_7c5e0505_20_UpSampleNearest1d_cu_19867e384cuda3std3__45__cpo6cbeginE)
_ZN51_INTERNAL_7c5e0505_20_UpSampleNearest1d_cu_19867e384cuda3std3__45__cpo6cbeginE:
	.zero		1
	.type		_ZN51_INTERNAL_7c5e0505_20_UpSampleNearest1d_cu_19867e384cuda3std6ranges3__45__cpo7advanceE,@object
	.size		_ZN51_INTERNAL_7c5e0505_20_UpSampleNearest1d_cu_19867e384cuda3std6ranges3__45__cpo7advanceE,(_ZN51_INTERNAL_7c5e0505_20_UpSampleNearest1d_cu_19867e384cuda3std3__45__cpo7crbeginE - _ZN51_INTERNAL_7c5e0505_20_UpSampleNearest1d_cu_19867e384cuda3std6ranges3__45__cpo7advanceE)
_ZN51_INTERNAL_7c5e0505_20_UpSampleNearest1d_cu_19867e384cuda3std6ranges3__45__cpo7advanceE:
	.zero		1
	.type		_ZN51_INTERNAL_7c5e0505_20_UpSampleNearest1d_cu_19867e384cuda3std3__45__cpo7crbeginE,@object
	.size		_ZN51_INTERNAL_7c5e0505_20_UpSampleNearest1d_cu_19867e384cuda3std3__45__cpo7crbeginE,(_ZN51_INTERNAL_7c5e0505_20_UpSampleNearest1d_cu_19867e384cuda3std6ranges3__45__cpo4dataE - _ZN51_INTERNAL_7c5e0505_20_UpSampleNearest1d_cu_19867e384cuda3std3__45__cpo7crbeginE)
_ZN51_INTERNAL_7c5e0505_20_UpSampleNearest1d_cu_19867e384cuda3std3__45__cpo7crbeginE:
	.zero		1
	.type		_ZN51_INTERNAL_7c5e0505_20_UpSampleNearest1d_cu_19867e384cuda3std6ranges3__45__cpo4dataE,@object
	.size		_ZN51_INTERNAL_7c5e0505_20_UpSampleNearest1d_cu_19867e384cuda3std6ranges3__45__cpo4dataE,(_ZN51_INTERNAL_7c5e0505_20_UpSampleNearest1d_cu_19867e384cuda3std6ranges3__45__cpo5beginE - _ZN51_INTERNAL_7c5e0505_20_UpSampleNearest1d_cu_19867e384cuda3std6ranges3__45__cpo4dataE)
_ZN51_INTERNAL_7c5e0505_20_UpSampleNearest1d_cu_19867e384cuda3std6ranges3__45__cpo4dataE:
	.zero		1
	.type		_ZN51_INTERNAL_7c5e0505_20_UpSampleNearest1d_cu_19867e384cuda3std6ranges3__45__cpo5beginE,@object
	.size		_ZN51_INTERNAL_7c5e0505_20_UpSampleNearest1d_cu_19867e384cuda3std6ranges3__45__cpo5beginE,(_ZN51_INTERNAL_7c5e0505_20_UpSampleNearest1d_cu_19867e384cuda3std3__453_GLOBAL__N__7c5e0505_20_UpSampleNearest1d_cu_19867e386ignoreE - _ZN51_INTERNAL_7c5e0505_20_UpSampleNearest1d_cu_19867e384cuda3std6ranges3__45__cpo5beginE)
_ZN51_INTERNAL_7c5e0505_20_UpSampleNearest1d_cu_19867e384cuda3std6ranges3__45__cpo5beginE:
	.zero		1
	.type		_ZN51_INTERNAL_7c5e0505_20_UpSampleNearest1d_cu_19867e384cuda3std3__453_GLOBAL__N__7c5e0505_20_UpSampleNearest1d_cu_19867e386ignoreE,@object
	.size		_ZN51_INTERNAL_7c5e0505_20_UpSampleNearest1d_cu_19867e384cuda3std3__453_GLOBAL__N__7c5e0505_20_UpSampleNearest1d_cu_19867e386ignoreE,(_ZN51_INTERNAL_7c5e0505_20_UpSampleNearest1d_cu_19867e384cuda3std6ranges3__45__cpo4sizeE - _ZN51_INTERNAL_7c5e0505_20_UpSampleNearest1d_cu_19867e384cuda3std3__453_GLOBAL__N__7c5e0505_20_UpSampleNearest1d_cu_19867e386ignoreE)
_ZN51_INTERNAL_7c5e0505_20_UpSampleNearest1d_cu_19867e384cuda3std3__453_GLOBAL__N__7c5e0505_20_UpSampleNearest1d_cu_19867e386ignoreE:
	.zero		1
	.type		_ZN51_INTERNAL_7c5e0505_20_UpSampleNearest1d_cu_19867e384cuda3std6ranges3__45__cpo4sizeE,@object
	.size		_ZN51_INTERNAL_7c5e0505_20_UpSampleNearest1d_cu_19867e384cuda3std6ranges3__45__cpo4sizeE,(_ZN51_INTERNAL_7c5e0505_20_UpSampleNearest1d_cu_19867e384cuda3std3__45__cpo5beginE - _ZN51_INTERNAL_7c5e0505_20_UpSampleNearest1d_cu_19867e384cuda3std6ranges3__45__cpo4sizeE)
_ZN51_INTERNAL_7c5e0505_20_UpSampleNearest1d_cu_19867e384cuda3std6ranges3__45__cpo4sizeE:
	.zero		1
	.type		_ZN51_INTERNAL_7c5e0505_20_UpSampleNearest1d_cu_19867e384cuda3std3__45__cpo5beginE,@object
	.size		_ZN51_INTERNAL_7c5e0505_20_UpSampleNearest1d_cu_19867e384cuda3std3__45__cpo5beginE,(_ZN51_INTERNAL_7c5e0505_20_UpSampleNearest1d_cu_19867e384cuda3std6ranges3__45__cpo6cbeginE - _ZN51_INTERNAL_7c5e0505_20_UpSampleNearest1d_cu_19867e384cuda3std3__45__cpo5beginE)
_ZN51_INTERNAL_7c5e0505_20_UpSampleNearest1d_cu_19867e384cuda3std3__45__cpo5beginE:
	.zero		1
	.type		_ZN51_INTERNAL_7c5e0505_20_UpSampleNearest1d_cu_19867e384cuda3std6ranges3__45__cpo6cbeginE,@object
	.size		_ZN51_INTERNAL_7c5e0505_20_UpSampleNearest1d_cu_19867e384cuda3std6ranges3__45__cpo6cbeginE,(_ZN51_INTERNAL_7c5e0505_20_UpSampleNearest1d_cu_19867e384cuda3std3__45__cpo6rbeginE - _ZN51_INTERNAL_7c5e0505_20_UpSampleNearest1d_cu_19867e384cuda3std6ranges3__45__cpo6cbeginE)
_ZN51_INTERNAL_7c5e0505_20_UpSampleNearest1d_cu_19867e384cuda3std6ranges3__45__cpo6cbeginE:
	.zero		1
	.type		_ZN51_INTERNAL_7c5e0505_20_UpSampleNearest1d_cu_19867e384cuda3std3__45__cpo6rbeginE,@object
	.size		_ZN51_INTERNAL_7c5e0505_20_UpSampleNearest1d_cu_19867e384cuda3std3__45__cpo6rbeginE,(_ZN51_INTERNAL_7c5e0505_20_UpSampleNearest1d_cu_19867e384cuda3std6ranges3__45__cpo4nextE - _ZN51_INTERNAL_7c5e0505_20_UpSampleNearest1d_cu_19867e384cuda3std3__45__cpo6rbeginE)
_ZN51_INTERNAL_7c5e0505_20_UpSampleNearest1d_cu_19867e384cuda3std3__45__cpo6rbeginE:
	.zero		1
	.type		_ZN51_INTERNAL_7c5e0505_20_UpSampleNearest1d_cu_19867e384cuda3std6ranges3__45__cpo4nextE,@object
	.size		_ZN51_INTERNAL_7c5e0505_20_UpSampleNearest1d_cu_19867e384cuda3std6ranges3__45__cpo4nextE,(_ZN51_INTERNAL_7c5e0505_20_UpSampleNearest1d_cu_19867e384cuda3std6ranges3__45__cpo4swapE - _ZN51_INTERNAL_7c5e0505_20_UpSampleNearest1d_cu_19867e384cuda3std6ranges3__45__cpo4nextE)
_ZN51_INTERNAL_7c5e0505_20_UpSampleNearest1d_cu_19867e384cuda3std6ranges3__45__cpo4nextE:
	.zero		1
	.type		_ZN51_INTERNAL_7c5e0505_20_UpSampleNearest1d_cu_19867e384cuda3std6ranges3__45__cpo4swapE,@object
	.size		_ZN51_INTERNAL_7c5e0505_20_UpSampleNearest1d_cu_19867e384cuda3std6ranges3__45__cpo4swapE,(_ZN51_INTERNAL_7c5e0505_20_UpSampleNearest1d_cu_19867e384cuda3std3__420unreachable_sentinelE - _ZN51_INTERNAL_7c5e0505_20_UpSampleNearest1d_cu_19867e384cuda3std6ranges3__45__cpo4swapE)
_ZN51_INTERNAL_7c5e0505_20_UpSampleNearest1d_cu_19867e384cuda3std6ranges3__45__cpo4swapE:
	.zero		1
	.type		_ZN51_INTERNAL_7c5e0505_20_UpSampleNearest1d_cu_19867e384cuda3std3__420unreachable_sentinelE,@object
	.size		_ZN51_INTERNAL_7c5e0505_20_UpSampleNearest1d_cu_19867e384cuda3std3__420unreachable_sentinelE,(_ZN51_INTERNAL_7c5e0505_20_UpSampleNearest1d_cu_19867e386thrust23THRUST_300001_SM_900_NS6system6detail10sequential3seqE - _ZN51_INTERNAL_7c5e0505_20_UpSampleNearest1d_cu_19867e384cuda3std3__420unreachable_sentinelE)
_ZN51_INTERNAL_7c5e0505_20_UpSampleNearest1d_cu_19867e384cuda3std3__420unreachable_sentinelE:
	.zero		1
	.type		_ZN51_INTERNAL_7c5e0505_20_UpSampleNearest1d_cu_19867e386thrust23THRUST_300001_SM_900_NS6system6detail10sequential3seqE,@object
	.size		_ZN51_INTERNAL_7c5e0505_20_UpSampleNearest1d_cu_19867e386thrust23THRUST_300001_SM_900_NS6system6detail10sequential3seqE,(_ZN51_INTERNAL_7c5e0505_20_UpSampleNearest1d_cu_19867e384cuda3std3__45__cpo4cendE - _ZN51_INTERNAL_7c5e0505_20_UpSampleNearest1d_cu_19867e386thrust23THRUST_300001_SM_900_NS6system6detail10sequential3seqE)
_ZN51_INTERNAL_7c5e0505_20_UpSampleNearest1d_cu_19867e386thrust23THRUST_300001_SM_900_NS6system6detail10sequential3seqE:
	.zero		1
	.type		_ZN51_INTERNAL_7c5e0505_20_UpSampleNearest1d_cu_19867e384cuda3std3__45__cpo4cendE,@object
	.size		_ZN51_INTERNAL_7c5e0505_20_UpSampleNearest1d_cu_19867e384cuda3std3__45__cpo4cendE,(_ZN51_INTERNAL_7c5e0505_20_UpSampleNearest1d_cu_19867e384cuda3std6ranges3__45__cpo9iter_swapE - _ZN51_INTERNAL_7c5e0505_20_UpSampleNearest1d_cu_19867e384cuda3std3__45__cpo4cendE)
_ZN51_INTERNAL_7c5e0505_20_UpSampleNearest1d_cu_19867e384cuda3std3__45__cpo4cendE:
	.zero		1
	.type		_ZN51_INTERNAL_7c5e0505_20_UpSampleNearest1d_cu_19867e384cuda3std6ranges3__45__cpo9iter_swapE,@object
	.size		_ZN51_INTERNAL_7c5e0505_20_UpSampleNearest1d_cu_19867e384cuda3std6ranges3__45__cpo9iter_swapE,(_ZN51_INTERNAL_7c5e0505_20_UpSampleNearest1d_cu_19867e384cuda3std3__45__cpo5crendE - _ZN51_INTERNAL_7c5e0505_20_UpSampleNearest1d_cu_19867e384cuda3std6ranges3__45__cpo9iter_swapE)
_ZN51_INTERNAL_7c5e0505_20_UpSampleNearest1d_cu_19867e384cuda3std6ranges3__45__cpo9iter_swapE:
	.zero		1
	.type		_ZN51_INTERNAL_7c5e0505_20_UpSampleNearest1d_cu_19867e384cuda3std3__45__cpo5crendE,@object
	.size		_ZN51_INTERNAL_7c5e0505_20_UpSampleNearest1d_cu_19867e384cuda3std3__45__cpo5crendE,(_ZN51_INTERNAL_7c5e0505_20_UpSampleNearest1d_cu_19867e384cuda3std6ranges3__45__cpo5cdataE - _ZN51_INTERNAL_7c5e0505_20_UpSampleNearest1d_cu_19867e384cuda3std3__45__cpo5crendE)
_ZN51_INTERNAL_7c5e0505_20_UpSampleNearest1d_cu_19867e384cuda3std3__45__cpo5crendE:
	.zero		1
	.type		_ZN51_INTERNAL_7c5e0505_20_UpSampleNearest1d_cu_19867e384cuda3std6ranges3__45__cpo5cdataE,@object
	.size		_ZN51_INTERNAL_7c5e0505_20_UpSampleNearest1d_cu_19867e384cuda3std6ranges3__45__cpo5cdataE,(_ZN51_INTERNAL_7c5e0505_20_UpSampleNearest1d_cu_19867e384cuda3std6ranges3__45__cpo3endE - _ZN51_INTERNAL_7c5e0505_20_UpSampleNearest1d_cu_19867e384cuda3std6ranges3__45__cpo5cdataE)
_ZN51_INTERNAL_7c5e0505_20_UpSampleNearest1d_cu_19867e384cuda3std6ranges3__45__cpo5cdataE:
	.zero		1
	.type		_ZN51_INTERNAL_7c5e0505_20_UpSampleNearest1d_cu_19867e384cuda3std6ranges3__45__cpo3endE,@object
	.size		_ZN51_INTERNAL_7c5e0505_20_UpSampleNearest1d_cu_19867e384cuda3std6ranges3__45__cpo3endE,(_ZN51_INTERNAL_7c5e0505_20_UpSampleNearest1d_cu_19867e384cuda3std3__419piecewise_constructE - _ZN51_INTERNAL_7c5e0505_20_UpSampleNearest1d_cu_19867e384cuda3std6ranges3__45__cpo3endE)
_ZN51_INTERNAL_7c5e0505_20_UpSampleNearest1d_cu_19867e384cuda3std6ranges3__45__cpo3endE:
	.zero		1
	.type		_ZN51_INTERNAL_7c5e0505_20_UpSampleNearest1d_cu_19867e384cuda3std3__419piecewise_constructE,@object
	.size		_ZN51_INTERNAL_7c5e0505_20_UpSampleNearest1d_cu_19867e384cuda3std3__419piecewise_constructE,(_ZN51_INTERNAL_7c5e0505_20_UpSampleNearest1d_cu_19867e384cuda3std6ranges3__45__cpo5ssizeE - _ZN51_INTERNAL_7c5e0505_20_UpSampleNearest1d_cu_19867e384cuda3std3__419piecewise_constructE)
_ZN51_INTERNAL_7c5e0505_20_UpSampleNearest1d_cu_19867e384cuda3std3__419piecewise_constructE:
	.zero		1
	.type		_ZN51_INTERNAL_7c5e0505_20_UpSampleNearest1d_cu_19867e384cuda3std6ranges3__45__cpo5ssizeE,@object
	.size		_ZN51_INTERNAL_7c5e0505_20_UpSampleNearest1d_cu_19867e384cuda3std6ranges3__45__cpo5ssizeE,(_ZN51_INTERNAL_7c5e0505_20_UpSampleNearest1d_cu_19867e384cuda3std3__45__cpo3endE - _ZN51_INTERNAL_7c5e0505_20_UpSampleNearest1d_cu_19867e384cuda3std6ranges3__45__cpo5ssizeE)
_ZN51_INTERNAL_7c5e0505_20_UpSampleNearest1d_cu_19867e384cuda3std6ranges3__45__cpo5ssizeE:
	.zero		1
	.type		_ZN51_INTERNAL_7c5e0505_20_UpSampleNearest1d_cu_19867e384cuda3std3__45__cpo3endE,@object
	.size		_ZN51_INTERNAL_7c5e0505_20_UpSampleNearest1d_cu_19867e384cuda3std3__45__cpo3endE,(_ZN51_INTERNAL_7c5e0505_20_UpSampleNearest1d_cu_19867e384cuda3std6ranges3__45__cpo4cendE - _ZN51_INTERNAL_7c5e0505_20_UpSampleNearest1d_cu_19867e384cuda3std3__45__cpo3endE)
_ZN51_INTERNAL_7c5e0505_20_UpSampleNearest1d_cu_19867e384cuda3std3__45__cpo3endE:
	.zero		1
	.type		_ZN51_INTERNAL_7c5e0505_20_UpSampleNearest1d_cu_19867e384cuda3std6ranges3__45__cpo4cendE,@object
	.size		_ZN51_INTERNAL_7c5e0505_20_UpSampleNearest1d_cu_19867e384cuda3std6ranges3__45__cpo4cendE,(_ZN51_INTERNAL_7c5e0505_20_UpSampleNearest1d_cu_19867e384cuda3std3__45__cpo4rendE - _ZN51_INTERNAL_7c5e0505_20_UpSampleNearest1d_cu_19867e384cuda3std6ranges3__45__cpo4cendE)
_ZN51_INTERNAL_7c5e0505_20_UpSampleNearest1d_cu_19867e384cuda3std6ranges3__45__cpo4cendE:
	.zero		1
	.type		_ZN51_INTERNAL_7c5e0505_20_UpSampleNearest1d_cu_19867e384cuda3std3__45__cpo4rendE,@object
	.size		_ZN51_INTERNAL_7c5e0505_20_UpSampleNearest1d_cu_19867e384cuda3std3__45__cpo4rendE,(_ZN51_INTERNAL_7c5e0505_20_UpSampleNearest1d_cu_19867e384cuda3std6ranges3__45__cpo4prevE - _ZN51_INTERNAL_7c5e0505_20_UpSampleNearest1d_cu_19867e384cuda3std3__45__cpo4rendE)
_ZN51_INTERNAL_7c5e0505_20_UpSampleNearest1d_cu_19867e384cuda3std3__45__cpo4rendE:
	.zero		1
	.type		_ZN51_INTERNAL_7c5e0505_20_UpSampleNearest1d_cu_19867e384cuda3std6ranges3__45__cpo4prevE,@object
	.size		_ZN51_INTERNAL_7c5e0505_20_UpSampleNearest1d_cu_19867e384cuda3std6ranges3__45__cpo4prevE,(_ZN51_INTERNAL_7c5e0505_20_UpSampleNearest1d_cu_19867e384cuda3std6ranges3__45__cpo9iter_moveE - _ZN51_INTERNAL_7c5e0505_20_UpSampleNearest1d_cu_19867e384cuda3std6ranges3__45__cpo4prevE)
_ZN51_INTERNAL_7c5e0505_20_UpSampleNearest1d_cu_19867e384cuda3std6ranges3__45__cpo4prevE:
	.zero		1
	.type		_ZN51_INTERNAL_7c5e0505_20_UpSampleNearest1d_cu_19867e384cuda3std6ranges3__45__cpo9iter_moveE,@object
	.size		_ZN51_INTERNAL_7c5e0505_20_UpSampleNearest1d_cu_19867e384cuda3std6ranges3__45__cpo9iter_moveE,(.L_13 - _ZN51_INTERNAL_7c5e0505_20_UpSampleNearest1d_cu_19867e384cuda3std6ranges3__45__cpo9iter_moveE)
_ZN51_INTERNAL_7c5e0505_20_UpSampleNearest1d_cu_19867e384cuda3std6ranges3__45__cpo9iter_moveE:
	.zero		1
.L_13:


//--------------------- .nv.constant0._ZN2at6native53_GLOBAL__N__7c5e0505_20_UpSampleNearest1d_cu_19867e3837upsample_nearest1d_backward_out_frameIhlXadL_ZNS0_46nearest_neighbor_exact_bw_compute_source_indexEfiiEEEEvPKT_mmmmPS3_f --------------------------
	.section	.nv.constant0._ZN2at6native53_GLOBAL__N__7c5e0505_20_UpSampleNearest1d_cu_19867e3837upsample_nearest1d_backward_out_frameIhlXadL_ZNS0_46nearest_neighbor_exact_bw_compute_source_indexEfiiEEEEvPKT_mmmmPS3_f,"a",@progbits
	.sectionflags	@""
	.align	4
.nv.constant0._ZN2at6native53_GLOBAL__N__7c5e0505_20_UpSampleNearest1d_cu_19867e3837upsample_nearest1d_backward_out_frameIhlXadL_ZNS0_46nearest_neighbor_exact_bw_compute_source_indexEfiiEEEEvPKT_mmmmPS3_f:
	.zero		580


//--------------------- .nv.constant0._ZN2at6native53_GLOBAL__N__7c5e0505_20_UpSampleNearest1d_cu_19867e3837upsample_nearest1d_backward_out_frameIN3c108BFloat16EfXadL_ZNS0_46nearest_neighbor_exact_bw_compute_source_indexEfiiEEEEvPKT_mmmmPS5_f --------------------------
	.section	.nv.constant0._ZN2at6native53_GLOBAL__N__7c5e0505_20_UpSampleNearest1d_cu_19867e3837upsample_nearest1d_backward_out_frameIN3c108BFloat16EfXadL_ZNS0_46nearest_neighbor_exact_bw_compute_source_indexEfiiEEEEvPKT_mmmmPS5_f,"a",@progbits
	.sectionflags	@""
	.align	4
.nv.constant0._ZN2at6native53_GLOBAL__N__7c5e0505_20_UpSampleNearest1d_cu_19867e3837upsample_nearest1d_backward_out_frameIN3c108BFloat16EfXadL_ZNS0_46nearest_neighbor_exact_bw_compute_source_indexEfiiEEEEvPKT_mmmmPS5_f:
	.zero		580


//--------------------- .nv.constant0._ZN2at6native53_GLOBAL__N__7c5e0505_20_UpSampleNearest1d_cu_19867e3837upsample_nearest1d_backward_out_frameIN3c104HalfEfXadL_ZNS0_46nearest_neighbor_exact_bw_compute_source_indexEfiiEEEEvPKT_mmmmPS5_f --------------------------
	.section	.nv.constant0._ZN2at6native53_GLOBAL__N__7c5e0505_20_UpSampleNearest1d_cu_19867e3837upsample_nearest1d_backward_out_frameIN3c104HalfEfXadL_ZNS0_46nearest_neighbor_exact_bw_compute_source_indexEfiiEEEEvPKT_mmmmPS5_f,"a",@progbits
	.sectionflags	@""
	.align	4
.nv.constant0._ZN2at6native53_GLOBAL__N__7c5e0505_20_UpSampleNearest1d_cu_19867e3837upsample_nearest1d_backward_out_frameIN3c104HalfEfXadL_ZNS0_46nearest_neighbor_exact_bw_compute_source_indexEfiiEEEEvPKT_mmmmPS5_f:
	.zero		580


//--------------------- .nv.constant0._ZN2at6native53_GLOBAL__N__7c5e0505_20_UpSampleNearest1d_cu_19867e3837upsample_nearest1d_backward_out_frameIffXadL_ZNS0_46nearest_neighbor_exact_bw_compute_source_indexEfiiEEEEvPKT_mmmmPS3_f --------------------------
	.section	.nv.constant0._ZN2at6native53_GLOBAL__N__7c5e0505_20_UpSampleNearest1d_cu_19867e3837upsample_nearest1d_backward_out_frameIffXadL_ZNS0_46nearest_neighbor_exact_bw_compute_source_indexEfiiEEEEvPKT_mmmmPS3_f,"a",@progbits
	.sectionflags	@""
	.align	4
.nv.constant0._ZN2at6native53_GLOBAL__N__7c5e0505_20_UpSampleNearest1d_cu_19867e3837upsample_nearest1d_backward_out_frameIffXadL_ZNS0_46nearest_neighbor_exact_bw_compute_source_indexEfiiEEEEvPKT_mmmmPS3_f:
	.zero		580


//--------------------- .nv.constant0._ZN2at6native53_GLOBAL__N__7c5e0505_20_UpSampleNearest1d_cu_19867e3837upsample_nearest1d_backward_out_frameIddXadL_ZNS0_46nearest_neighbor_exact_bw_compute_source_indexEfiiEEEEvPKT_mmmmPS3_f --------------------------
	.section	.nv.constant0._ZN2at6native53_GLOBAL__N__7c5e0505_20_UpSampleNearest1d_cu_19867e3837upsample_nearest1d_backward_out_frameIddXadL_ZNS0_46nearest_neighbor_exact_bw_compute_source_indexEfiiEEEEvPKT_mmmmPS3_f,"a",@progbits
	.sectionflags	@""
	.align	4
.nv.constant0._ZN2at6native53_GLOBAL__N__7c5e0505_20_UpSampleNearest1d_cu_19867e3837upsample_nearest1d_backward_out_frameIddXadL_ZNS0_46nearest_neighbor_exact_bw_compute_source_indexEfiiEEEEvPKT_mmmmPS3_f:
	.zero		580


//--------------------- .nv.constant0._ZN2at6native53_GLOBAL__N__7c5e0505_20_UpSampleNearest1d_cu_19867e3837upsample_nearest1d_backward_out_frameIhlXadL_ZNS0_40nearest_neighbor_bw_compute_source_indexEfiiEEEEvPKT_mmmmPS3_f --------------------------
	.section	.nv.constant0._ZN2at6native53_GLOBAL__N__7c5e0505_20_UpSampleNearest1d_cu_19867e3837upsample_nearest1d_backward_out_frameIhlXadL_ZNS0_40nearest_neighbor_bw_compute_source_indexEfiiEEEEvPKT_mmmmPS3_f,"a",@progbits
	.sectionflags	@""
	.align	4
.nv.constant0._ZN2at6native53_GLOBAL__N__7c5e0505_20_UpSampleNearest1d_cu_19867e3837upsample_nearest1d_backward_out_frameIhlXadL_ZNS0_40nearest_neighbor_bw_compute_source_indexEfiiEEEEvPKT_mmmmPS3_f:
	.zero		580


//--------------------- .nv.constant0._ZN2at6native53_GLOBAL__N__7c5e0505_20_UpSampleNearest1d_cu_19867e3837upsample_nearest1d_backward_out_frameIN3c108BFloat16EfXadL_ZNS0_40nearest_neighbor_bw_compute_source_indexEfiiEEEEvPKT_mmmmPS5_f --------------------------
	.section	.nv.constant0._ZN2at6native53_GLOBAL__N__7c5e0505_20_UpSampleNearest1d_cu_19867e3837upsample_nearest1d_backward_out_frameIN3c108BFloat16EfXadL_ZNS0_40nearest_neighbor_bw_compute_source_indexEfiiEEEEvPKT_mmmmPS5_f,"a",@progbits
	.sectionflags	@""
	.align	4
.nv.constant0._ZN2at6native53_GLOBAL__N__7c5e0505_20_UpSampleNearest1d_cu_19867e3837upsample_nearest1d_backward_out_frameIN3c108BFloat16EfXadL_ZNS0_40nearest_neighbor_bw_compute_source_indexEfiiEEEEvPKT_mmmmPS5_f:
	.zero		580


//--------------------- .nv.constant0._ZN2at6native53_GLOBAL__N__7c5e0505_20_UpSampleNearest1d_cu_19867e3837upsample_nearest1d_backward_out_frameIN3c104HalfEfXadL_ZNS0_40nearest_neighbor_bw_compute_source_indexEfiiEEEEvPKT_mmmmPS5_f --------------------------
	.section	.nv.constant0._ZN2at6native53_GLOBAL__N__7c5e0505_20_UpSampleNearest1d_cu_19867e3837upsample_nearest1d_backward_out_frameIN3c104HalfEfXadL_ZNS0_40nearest_neighbor_bw_compute_source_indexEfiiEEEEvPKT_mmmmPS5_f,"a",@progbits
	.sectionflags	@""
	.align	4
.nv.constant0._ZN2at6native53_GLOBAL__N__7c5e0505_20_UpSampleNearest1d_cu_19867e3837upsample_nearest1d_backward_out_frameIN3c104HalfEfXadL_ZNS0_40nearest_neighbor_bw_compute_source_indexEfiiEEEEvPKT_mmmmPS5_f:
	.zero		580


//--------------------- .nv.constant0._ZN2at6native53_GLOBAL__N__7c5e0505_20_UpSampleNearest1d_cu_19867e3837upsample_nearest1d_backward_out_frameIffXadL_ZNS0_40nearest_neighbor_bw_compute_source_indexEfiiEEEEvPKT_mmmmPS3_f --------------------------
	.section	.nv.constant0._ZN2at6native53_GLOBAL__N__7c5e0505_20_UpSampleNearest1d_cu_19867e3837upsample_nearest1d_backward_out_frameIffXadL_ZNS0_40nearest_neighbor_bw_compute_source_indexEfiiEEEEvPKT_mmmmPS3_f,"a",@progbits
	.sectionflags	@""
	.align	4
.nv.constant0._ZN2at6native53_GLOBAL__N__7c5e0505_20_UpSampleNearest1d_cu_19867e3837upsample_nearest1d_backward_out_frameIffXadL_ZNS0_40nearest_neighbor_bw_compute_source_indexEfiiEEEEvPKT_mmmmPS3_f:
	.zero		580


//--------------------- .nv.constant0._ZN2at6native53_GLOBAL__N__7c5e0505_20_UpSampleNearest1d_cu_19867e3837upsample_nearest1d_backward_out_frameIddXadL_ZNS0_40nearest_neighbor_bw_compute_source_indexEfiiEEEEvPKT_mmmmPS3_f --------------------------
	.section	.nv.constant0._ZN2at6native53_GLOBAL__N__7c5e0505_20_UpSampleNearest1d_cu_19867e3837upsample_nearest1d_backward_out_frameIddXadL_ZNS0_40nearest_neighbor_bw_compute_source_indexEfiiEEEEvPKT_mmmmPS3_f,"a",@progbits
	.sectionflags	@""
	.align	4
.nv.constant0._ZN2at6native53_GLOBAL__N__7c5e0505_20_UpSampleNearest1d_cu_19867e3837upsample_nearest1d_backward_out_frameIddXadL_ZNS0_40nearest_neighbor_bw_compute_source_indexEfiiEEEEvPKT_mmmmPS3_f:
	.zero		580


//--------------------- .nv.constant0._ZN2at6native53_GLOBAL__N__7c5e0505_20_UpSampleNearest1d_cu_19867e3828upsample_nearest1d_out_frameIhXadL_ZNS0_43nearest_neighbor_exact_compute_source_indexEfiiEEEEvPKT_mmmmPS3_f --------------------------
	.section	.nv.constant0._ZN2at6native53_GLOBAL__N__7c5e0505_20_UpSampleNearest1d_cu_19867e3828upsample_nearest1d_out_frameIhXadL_ZNS0_43nearest_neighbor_exact_compute_source_indexEfiiEEEEvPKT_mmmmPS3_f,"a",@progbits
	.sectionflags	@""
	.align	4
.nv.constant0._ZN2at6native53_GLOBAL__N__7c5e0505_20_UpSampleNearest1d_cu_19867e3828upsample_nearest1d_out_frameIhXadL_ZNS0_43nearest_neighbor_exact_compute_source_indexEfiiEEEEvPKT_mmmmPS3_f:
	.zero		580


//--------------------- .nv.constant0._ZN2at6native53_GLOBAL__N__7c5e0505_20_UpSampleNearest1d_cu_19867e3828upsample_nearest1d_out_frameIN3c108BFloat16EXadL_ZNS0_43nearest_neighbor_exact_compute_source_indexEfiiEEEEvPKT_mmmmPS5_f --------------------------
	.section	.nv.constant0._ZN2at6native53_GLOBAL__N__7c5e0505_20_UpSampleNearest1d_cu_19867e3828upsample_nearest1d_out_frameIN3c108BFloat16EXadL_ZNS0_43nearest_neighbor_exact_compute_source_indexEfiiEEEEvPKT_mmmmPS5_f,"a",@progbits
	.sectionflags	@""
	.align	4
.nv.constant0._ZN2at6native53_GLOBAL__N__7c5e0505_20_UpSampleNearest1d_cu_19867e3828upsample_nearest1d_out_frameIN3c108BFloat16EXadL_ZNS0_43nearest_neighbor_exact_compute_source_indexEfiiEEEEvPKT_mmmmPS5_f:
	.zero		580


//--------------------- .nv.constant0._ZN2at6native53_GLOBAL__N__7c5e0505_20_UpSampleNearest1d_cu_19867e3828upsample_nearest1d_out_frameIN3c104HalfEXadL_ZNS0_43nearest_neighbor_exact_compute_source_indexEfiiEEEEvPKT_mmmmPS5_f --------------------------
	.section	.nv.constant0._ZN2at6native53_GLOBAL__N__7c5e0505_20_UpSampleNearest1d_cu_19867e3828upsample_nearest1d_out_frameIN3c104HalfEXadL_ZNS0_43nearest_neighbor_exact_compute_source_indexEfiiEEEEvPKT_mmmmPS5_f,"a",@progbits
	.sectionflags	@""
	.align	4
.nv.constant0._ZN2at6native53_GLOBAL__N__7c5e0505_20_UpSampleNearest1d_cu_19867e3828upsample_nearest1d_out_frameIN3c104HalfEXadL_ZNS0_43nearest_neighbor_exact_compute_source_indexEfiiEEEEvPKT_mmmmPS5_f:
	.zero		580


//--------------------- .nv.constant0._ZN2at6native53_GLOBAL__N__7c5e0505_20_UpSampleNearest1d_cu_19867e3828upsample_nearest1d_out_frameIfXadL_ZNS0_43nearest_neighbor_exact_compute_source_indexEfiiEEEEvPKT_mmmmPS3_f --------------------------
	.section	.nv.constant0._ZN2at6native53_GLOBAL__N__7c5e0505_20_UpSampleNearest1d_cu_19867e3828upsample_nearest1d_out_frameIfXadL_ZNS0_43nearest_neighbor_exact_compute_source_indexEfiiEEEEvPKT_mmmmPS3_f,"a",@progbits
	.sectionflags	@""
	.align	4
.nv.constant0._ZN2at6native53_GLOBAL__N__7c5e0505_20_UpSampleNearest1d_cu_19867e3828upsample_nearest1d_out_frameIfXadL_ZNS0_43nearest_neighbor_exact_compute_source_indexEfiiEEEEvPKT_mmmmPS3_f:
	.zero		580


//--------------------- .nv.constant0._ZN2at6native53_GLOBAL__N__7c5e0505_20_UpSampleNearest1d_cu_19867e3828upsample_nearest1d_out_frameIdXadL_ZNS0_43nearest_neighbor_exact_compute_source_indexEfiiEEEEvPKT_mmmmPS3_f --------------------------
	.section	.nv.constant0._ZN2at6native53_GLOBAL__N__7c5e0505_20_UpSampleNearest1d_cu_19867e3828upsample_nearest1d_out_frameIdXadL_ZNS0_43nearest_neighbor_exact_compute_source_indexEfiiEEEEvPKT_mmmmPS3_f,"a",@progbits
	.sectionflags	@""
	.align	4
.nv.constant0._ZN2at6native53_GLOBAL__N__7c5e0505_20_UpSampleNearest1d_cu_19867e3828upsample_nearest1d_out_frameIdXadL_ZNS0_43nearest_neighbor_exact_compute_source_indexEfiiEEEEvPKT_mmmmPS3_f:
	.zero		580


//--------------------- .nv.constant0._ZN2at6native53_GLOBAL__N__7c5e0505_20_UpSampleNearest1d_cu_19867e3828upsample_nearest1d_out_frameIhXadL_ZNS0_37nearest_neighbor_compute_source_indexEfiiEEEEvPKT_mmmmPS3_f --------------------------
	.section	.nv.constant0._ZN2at6native53_GLOBAL__N__7c5e0505_20_UpSampleNearest1d_cu_19867e3828upsample_nearest1d_out_frameIhXadL_ZNS0_37nearest_neighbor_compute_source_indexEfiiEEEEvPKT_mmmmPS3_f,"a",@progbits
	.sectionflags	@""
	.align	4
.nv.constant0._ZN2at6native53_GLOBAL__N__7c5e0505_20_UpSampleNearest1d_cu_19867e3828upsample_nearest1d_out_frameIhXadL_ZNS0_37nearest_neighbor_compute_source_indexEfiiEEEEvPKT_mmmmPS3_f:
	.zero		580


//--------------------- .nv.constant0._ZN2at6native53_GLOBAL__N__7c5e0505_20_UpSampleNearest1d_cu_19867e3828upsample_nearest1d_out_frameIN3c108BFloat16EXadL_ZNS0_37nearest_neighbor_compute_source_indexEfiiEEEEvPKT_mmmmPS5_f --------------------------
	.section	.nv.constant0._ZN2at6native53_GLOBAL__N__7c5e0505_20_UpSampleNearest1d_cu_19867e3828upsample_nearest1d_out_frameIN3c108BFloat16EXadL_ZNS0_37nearest_neighbor_compute_source_indexEfiiEEEEvPKT_mmmmPS5_f,"a",@progbits
	.sectionflags	@""
	.align	4
.nv.constant0._ZN2at6native53_GLOBAL__N__7c5e0505_20_UpSampleNearest1d_cu_19867e3828upsample_nearest1d_out_frameIN3c108BFloat16EXadL_ZNS0_37nearest_neighbor_compute_source_indexEfiiEEEEvPKT_mmmmPS5_f:
	.zero		580


//--------------------- .nv.constant0._ZN2at6native53_GLOBAL__N__7c5e0505_20_UpSampleNearest1d_cu_19867e3828upsample_nearest1d_out_frameIN3c104HalfEXadL_ZNS0_37nearest_neighbor_compute_source_indexEfiiEEEEvPKT_mmmmPS5_f --------------------------
	.section	.nv.constant0._ZN2at6native53_GLOBAL__N__7c5e0505_20_UpSampleNearest1d_cu_19867e3828upsample_nearest1d_out_frameIN3c104HalfEXadL_ZNS0_37nearest_neighbor_compute_source_indexEfiiEEEEvPKT_mmmmPS5_f,"a",@progbits
	.sectionflags	@""
	.align	4
.nv.constant0._ZN2at6native53_GLOBAL__N__7c5e0505_20_UpSampleNearest1d_cu_19867e3828upsample_nearest1d_out_frameIN3c104HalfEXadL_ZNS0_37nearest_neighbor_compute_source_indexEfiiEEEEvPKT_mmmmPS5_f:
	.zero		580


//--------------------- .nv.constant0._ZN2at6native53_GLOBAL__N__7c5e0505_20_UpSampleNearest1d_cu_19867e3828upsample_nearest1d_out_frameIfXadL_ZNS0_37nearest_neighbor_compute_source_indexEfiiEEEEvPKT_mmmmPS3_f --------------------------
	.section	.nv.constant0._ZN2at6native53_GLOBAL__N__7c5e0505_20_UpSampleNearest1d_cu_19867e3828upsample_nearest1d_out_frameIfXadL_ZNS0_37nearest_neighbor_compute_source_indexEfiiEEEEvPKT_mmmmPS3_f,"a",@progbits
	.sectionflags	@""
	.align	4
.nv.constant0._ZN2at6native53_GLOBAL__N__7c5e0505_20_UpSampleNearest1d_cu_19867e3828upsample_nearest1d_out_frameIfXadL_ZNS0_37nearest_neighbor_compute_source_indexEfiiEEEEvPKT_mmmmPS3_f:
	.zero		580


//--------------------- .nv.constant0._ZN2at6native53_GLOBAL__N__7c5e0505_20_UpSampleNearest1d_cu_19867e3828upsample_nearest1d_out_frameIdXadL_ZNS0_37nearest_neighbor_compute_source_indexEfiiEEEEvPKT_mmmmPS3_f --------------------------
	.section	.nv.constant0._ZN2at6native53_GLOBAL__N__7c5e0505_20_UpSampleNearest1d_cu_19867e3828upsample_nearest1d_out_frameIdXadL_ZNS0_37nearest_neighbor_compute_source_indexEfiiEEEEvPKT_mmmmPS3_f,"a",@progbits
	.sectionflags	@""
	.align	4
.nv.constant0._ZN2at6native53_GLOBAL__N__7c5e0505_20_UpSampleNearest1d_cu_19867e3828upsample_nearest1d_out_frameIdXadL_ZNS0_37nearest_neighbor_compute_source_indexEfiiEEEEvPKT_mmmmPS3_f:
	.zero		580


//--------------------- SYMBOLS --------------------------

	.type		.nv.reservedSmem.offset0,@object
	.size		.nv.reservedSmem.offset0,0x4
